	.target	sm_90a

	.elftype	@"ET_EXEC"


//--------------------- .note.nv.tkinfo           --------------------------
	.section	.note.nv.tkinfo,"",@"SHT_NOTE"
	.sectionflags	@"SHF_NOTE_NV_TKINFO"
	.tkinfo
        /*0018*/ 	.word	0x00000002
        /*0030*/ 	.string	""
        /*0030*/ 	.string	"ptxas"
        /*0030*/ 	.string	"Cuda compilation tools, release 13.0, V13.0.88"
        /*0030*/ 	.string	"Build cuda_13.0.r13.0/compiler.36424714_0"
        /*0030*/ 	.string	"-arch sm_90a -m 64 "



//--------------------- .note.nv.cuinfo           --------------------------
	.section	.note.nv.cuinfo,"",@"SHT_NOTE"
	.sectionflags	@"SHF_NOTE_NV_CUINFO"
        /*0018*/ 	.short	0x0002
        /*001a*/ 	.short	0x005a
        /*001c*/ 	.short	0x0082
	.zero		2


//--------------------- .nv.info                  --------------------------
	.section	.nv.info,"",@"SHT_CUDA_INFO"
	.align	4


	//----- nvinfo : EIATTR_REGCOUNT
	.align		4
        /*0000*/ 	.byte	0x04, 0x2f
        /*0002*/ 	.short	(.L_16 - .L_15)
	.align		4
.L_15:
        /*0004*/ 	.word	index@(_ZN7cutlass13device_kernelIN5flash22FlashAttnBwdPreprocessIN4cute5tupleIJNS3_1CILi64EEENS5_ILi256EEEEEENS_6half_tEfNS_4arch4Sm90ELb1ELb1EEEEEvNT_6ParamsE)
        /*0008*/ 	.word	0x00000060


	//----- nvinfo : EIATTR_FRAME_SIZE
	.align		4
.L_16:
        /*000c*/ 	.byte	0x04, 0x11
        /*000e*/ 	.short	(.L_18 - .L_17)
	.align		4
.L_17:
        /*0010*/ 	.word	index@(_ZN7cutlass13device_kernelIN5flash22FlashAttnBwdPreprocessIN4cute5tupleIJNS3_1CILi64EEENS5_ILi256EEEEEENS_6half_tEfNS_4arch4Sm90ELb1ELb1EEEEEvNT_6ParamsE)
        /*0014*/ 	.word	0x00000000


	//----- nvinfo : EIATTR_REGCOUNT
	.align		4
.L_18:
        /*0018*/ 	.byte	0x04, 0x2f
        /*001a*/ 	.short	(.L_20 - .L_19)
	.align		4
.L_19:
        /*001c*/ 	.word	index@(_ZN7cutlass13device_kernelIN5flash11enable_sm90INS1_16FlashAttnBwdSm90INS1_25CollectiveMainloopBwdSm90ILi2ELi1ELi1EN4cute5tupleIJNS5_1CILi1EEES8_S8_EEENS6_IJNS7_ILi64EEENS7_ILi80EEENS7_ILi256EEEEEENS_6half_tEfNS_4arch4Sm90ELb1ELb0ELb1ELb1ELb0ELb0ELb1ELb1ELi2ELi1ELi1ELi1ELb0EEENS1_24CollectiveEpilogueBwdGQAISD_fSG_Li256ELb1ELb0EEENS1_25SingleTileBwdLPTSchedulerILb1ELi80ELb0EEEEEEEEEvNT_6ParamsE)
        /*0020*/ 	.word	0x000000a8


	//----- nvinfo : EIATTR_FRAME_SIZE
	.align		4
.L_20:
        /*0024*/ 	.byte	0x04, 0x11
        /*0026*/ 	.short	(.L_22 - .L_21)
	.align		4
.L_21:
        /*0028*/ 	.word	index@(_ZN7cutlass13device_kernelIN5flash11enable_sm90INS1_16FlashAttnBwdSm90INS1_25CollectiveMainloopBwdSm90ILi2ELi1ELi1EN4cute5tupleIJNS5_1CILi1EEES8_S8_EEENS6_IJNS7_ILi64EEENS7_ILi80EEENS7_ILi256EEEEEENS_6half_tEfNS_4arch4Sm90ELb1ELb0ELb1ELb1ELb0ELb0ELb1ELb1ELi2ELi1ELi1ELi1ELb0EEENS1_24CollectiveEpilogueBwdGQAISD_fSG_Li256ELb1ELb0EEENS1_25SingleTileBwdLPTSchedulerILb1ELi80ELb0EEEEEEEEEvNT_6ParamsE)
        /*002c*/ 	.word	0x00000018


	//----- nvinfo : EIATTR_REGCOUNT
	.align		4
.L_22:
        /*0030*/ 	.byte	0x04, 0x2f
        /*0032*/ 	.short	(.L_24 - .L_23)
	.align		4
.L_23:
        /*0034*/ 	.word	index@(_ZN7cutlass13device_kernelIN5flash32FlashAttnBwdPostprocessConvertdQIN4cute5tupleIJNS3_1CILi64EEENS5_ILi256EEEEEENS_6half_tEfNS_4arch4Sm90ELi256ENS3_8TiledMMAINS3_8MMA_AtomIJNS3_4SM904GMMA25MMA_64x64x16_F32F16F16_SSILNSF_5MajorE1ELSH_0ELNSF_7ScaleInE1ELSI_1EEEEEENS3_6LayoutINS4_IJNS5_ILi2EEENS5_ILi1EEESN_EEENS4_IJSN_NS5_ILi0EEESP_EEEEENS4_IJNS3_10UnderscoreESS_SS_EEEEELb1EEEEEvNT_6ParamsE)
        /*0038*/ 	.word	0x00000059


	//----- nvinfo : EIATTR_FRAME_SIZE
	.align		4
.L_24:
        /*003c*/ 	.byte	0x04, 0x11
        /*003e*/ 	.short	(.L_26 - .L_25)
	.align		4
.L_25:
        /*0040*/ 	.word	index@(_ZN7cutlass13device_kernelIN5flash32FlashAttnBwdPostprocessConvertdQIN4cute5tupleIJNS3_1CILi64EEENS5_ILi256EEEEEENS_6half_tEfNS_4arch4Sm90ELi256ENS3_8TiledMMAINS3_8MMA_AtomIJNS3_4SM904GMMA25MMA_64x64x16_F32F16F16_SSILNSF_5MajorE1ELSH_0ELNSF_7ScaleInE1ELSI_1EEEEEENS3_6LayoutINS4_IJNS5_ILi2EEENS5_ILi1EEESN_EEENS4_IJSN_NS5_ILi0EEESP_EEEEENS4_IJNS3_10UnderscoreESS_SS_EEEEELb1EEEEEvNT_6ParamsE)
        /*0044*/ 	.word	0x00000000


	//----- nvinfo : EIATTR_REGCOUNT
	.align		4
.L_26:
        /*0048*/ 	.byte	0x04, 0x2f
        /*004a*/ 	.short	(.L_28 - .L_27)
	.align		4
.L_27:
        /*004c*/ 	.word	index@(_ZN7cutlass13device_kernelIN5flash32FlashAttnBwdPostprocessConvertdQIN4cute5tupleIJNS3_1CILi80EEENS5_ILi256EEEEEENS_6half_tEfNS_4arch4Sm90ELi256ENS3_8TiledMMAINS3_8MMA_AtomIJNS3_4SM904GMMA25MMA_64x16x16_F32F16F16_SSILNSF_5MajorE1ELSH_1ELNSF_7ScaleInE1ELSI_1EEEEEENS3_6LayoutINS4_IJNS5_ILi2EEENS5_ILi1EEESN_EEENS4_IJSN_NS5_ILi0EEESP_EEEEENS4_IJNS3_10UnderscoreESS_SS_EEEEELb1EEEEEvNT_6ParamsE)
        /*0050*/ 	.word	0x0000006d


	//----- nvinfo : EIATTR_FRAME_SIZE
	.align		4
.L_28:
        /*0054*/ 	.byte	0x04, 0x11
        /*0056*/ 	.short	(.L_30 - .L_29)
	.align		4
.L_29:
        /*0058*/ 	.word	index@(_ZN7cutlass13device_kernelIN5flash32FlashAttnBwdPostprocessConvertdQIN4cute5tupleIJNS3_1CILi80EEENS5_ILi256EEEEEENS_6half_tEfNS_4arch4Sm90ELi256ENS3_8TiledMMAINS3_8MMA_AtomIJNS3_4SM904GMMA25MMA_64x16x16_F32F16F16_SSILNSF_5MajorE1ELSH_1ELNSF_7ScaleInE1ELSI_1EEEEEENS3_6LayoutINS4_IJNS5_ILi2EEENS5_ILi1EEESN_EEENS4_IJSN_NS5_ILi0EEESP_EEEEENS4_IJNS3_10UnderscoreESS_SS_EEEEELb1EEEEEvNT_6ParamsE)
        /*005c*/ 	.word	0x00000000


	//----- nvinfo : EIATTR_REGCOUNT
	.align		4
.L_30:
        /*0060*/ 	.byte	0x04, 0x2f
        /*0062*/ 	.short	(.L_32 - .L_31)
	.align		4
.L_31:
        /*0064*/ 	.word	index@(_ZN7cutlass13device_kernelIN5flash11enable_sm90INS1_16FlashAttnBwdSm90INS1_25CollectiveMainloopBwdSm90ILi2ELi1ELi1EN4cute5tupleIJNS5_1CILi1EEES8_S8_EEENS6_IJNS7_ILi64EEENS7_ILi80EEENS7_ILi256EEEEEENS_6half_tEfNS_4arch4Sm90ELb1ELb0ELb1ELb1ELb0ELb0ELb1ELb1ELi2ELi1ELi1ELi1ELb0EEENS1_21CollectiveEpilogueBwdISD_SE_SG_Li256ELb1ELb1ELi2EEENS1_25SingleTileBwdLPTSchedulerILb1ELi80ELb0EEEEEEEEEvNT_6ParamsE)
        /*0068*/ 	.word	0x000000a8


	//----- nvinfo : EIATTR_FRAME_SIZE
	.align		4
.L_32:
        /*006c*/ 	.byte	0x04, 0x11
        /*006e*/ 	.short	(.L_34 - .L_33)
	.align		4
.L_33:
        /*0070*/ 	.word	index@(_ZN7cutlass13device_kernelIN5flash11enable_sm90INS1_16FlashAttnBwdSm90INS1_25CollectiveMainloopBwdSm90ILi2ELi1ELi1EN4cute5tupleIJNS5_1CILi1EEES8_S8_EEENS6_IJNS7_ILi64EEENS7_ILi80EEENS7_ILi256EEEEEENS_6half_tEfNS_4arch4Sm90ELb1ELb0ELb1ELb1ELb0ELb0ELb1ELb1ELi2ELi1ELi1ELi1ELb0EEENS1_21CollectiveEpilogueBwdISD_SE_SG_Li256ELb1ELb1ELi2EEENS1_25SingleTileBwdLPTSchedulerILb1ELi80ELb0EEEEEEEEEvNT_6ParamsE)
        /*0074*/ 	.word	0x00000018


	//----- nvinfo : EIATTR_REGCOUNT
	.align		4
.L_34:
        /*0078*/ 	.byte	0x04, 0x2f
        /*007a*/ 	.short	(.L_36 - .L_35)
	.align		4
.L_35:
        /*007c*/ 	.word	index@(_ZN7cutlass13device_kernelIN5flash22FlashAttnBwdPreprocessIN4cute5tupleIJNS3_1CILi64EEENS5_ILi256EEEEEENS_6half_tEfNS_4arch4Sm90ELb1ELb0EEEEEvNT_6ParamsE)
        /*0080*/ 	.word	0x0000006a


	//----- nvinfo : EIATTR_FRAME_SIZE
	.align		4
.L_36:
        /*0084*/ 	.byte	0x04, 0x11
        /*0086*/ 	.short	(.L_38 - .L_37)
	.align		4
.L_37:
        /*0088*/ 	.word	index@(_ZN7cutlass13device_kernelIN5flash22FlashAttnBwdPreprocessIN4cute5tupleIJNS3_1CILi64EEENS5_ILi256EEEEEENS_6half_tEfNS_4arch4Sm90ELb1ELb0EEEEEvNT_6ParamsE)
        /*008c*/ 	.word	0x00000000


	//----- nvinfo : EIATTR_REGCOUNT
	.align		4
.L_38:
        /*0090*/ 	.byte	0x04, 0x2f
        /*0092*/ 	.short	(.L_40 - .L_39)
	.align		4
.L_39:
        /*0094*/ 	.word	index@(_ZN7cutlass13device_kernelIN5flash11enable_sm90INS1_16FlashAttnBwdSm90INS1_25CollectiveMainloopBwdSm90ILi2ELi1ELi1EN4cute5tupleIJNS5_1CILi1EEES8_S8_EEENS6_IJNS7_ILi64EEENS7_ILi80EEENS7_ILi256EEEEEENS_6half_tEfNS_4arch4Sm90ELb1ELb0ELb1ELb0ELb0ELb0ELb1ELb1ELi2ELi1ELi1ELi1ELb0EEENS1_24CollectiveEpilogueBwdGQAISD_fSG_Li256ELb0ELb0EEENS1_25SingleTileBwdLPTSchedulerILb0ELi80ELb0EEEEEEEEEvNT_6ParamsE)
        /*0098*/ 	.word	0x000000a8


	//----- nvinfo : EIATTR_FRAME_SIZE
	.align		4
.L_40:
        /*009c*/ 	.byte	0x04, 0x11
        /*009e*/ 	.short	(.L_42 - .L_41)
	.align		4
.L_41:
        /*00a0*/ 	.word	index@(_ZN7cutlass13device_kernelIN5flash11enable_sm90INS1_16FlashAttnBwdSm90INS1_25CollectiveMainloopBwdSm90ILi2ELi1ELi1EN4cute5tupleIJNS5_1CILi1EEES8_S8_EEENS6_IJNS7_ILi64EEENS7_ILi80EEENS7_ILi256EEEEEENS_6half_tEfNS_4arch4Sm90ELb1ELb0ELb1ELb0ELb0ELb0ELb1ELb1ELi2ELi1ELi1ELi1ELb0EEENS1_24CollectiveEpilogueBwdGQAISD_fSG_Li256ELb0ELb0EEENS1_25SingleTileBwdLPTSchedulerILb0ELi80ELb0EEEEEEEEEvNT_6ParamsE)
        /*00a4*/ 	.word	0x00000020


	//----- nvinfo : EIATTR_REGCOUNT
	.align		4
.L_42:
        /*00a8*/ 	.byte	0x04, 0x2f
        /*00aa*/ 	.short	(.L_44 - .L_43)
	.align		4
.L_43:
        /*00ac*/ 	.word	index@(_ZN7cutlass13device_kernelIN5flash11enable_sm90INS1_16FlashAttnBwdSm90INS1_25CollectiveMainloopBwdSm90ILi2ELi1ELi1EN4cute5tupleIJNS5_1CILi1EEES8_S8_EEENS6_IJNS7_ILi64EEENS7_ILi80EEENS7_ILi256EEEEEENS_6half_tEfNS_4arch4Sm90ELb1ELb0ELb1ELb0ELb0ELb0ELb1ELb1ELi2ELi1ELi1ELi1ELb0EEENS1_21CollectiveEpilogueBwdISD_SE_SG_Li256ELb0ELb1ELi2EEENS1_25SingleTileBwdLPTSchedulerILb0ELi80ELb0EEEEEEEEEvNT_6ParamsE)
        /*00b0*/ 	.word	0x000000a8


	//----- nvinfo : EIATTR_FRAME_SIZE
	.align		4
.L_44:
        /*00b4*/ 	.byte	0x04, 0x11
        /*00b6*/ 	.short	(.L_46 - .L_45)
	.align		4
.L_45:
        /*00b8*/ 	.word	index@(_ZN7cutlass13device_kernelIN5flash11enable_sm90INS1_16FlashAttnBwdSm90INS1_25CollectiveMainloopBwdSm90ILi2ELi1ELi1EN4cute5tupleIJNS5_1CILi1EEES8_S8_EEENS6_IJNS7_ILi64EEENS7_ILi80EEENS7_ILi256EEEEEENS_6half_tEfNS_4arch4Sm90ELb1ELb0ELb1ELb0ELb0ELb0ELb1ELb1ELi2ELi1ELi1ELi1ELb0EEENS1_21CollectiveEpilogueBwdISD_SE_SG_Li256ELb0ELb1ELi2EEENS1_25SingleTileBwdLPTSchedulerILb0ELi80ELb0EEEEEEEEEvNT_6ParamsE)
        /*00bc*/ 	.word	0x00000018


	//----- nvinfo : EIATTR_REGCOUNT
	.align		4
.L_46:
        /*00c0*/ 	.byte	0x04, 0x2f
        /*00c2*/ 	.short	(.L_48 - .L_47)
	.align		4
.L_47:
        /*00c4*/ 	.word	index@(_ZN7cutlass13device_kernelIN5flash11enable_sm90INS1_16FlashAttnBwdSm90INS1_25CollectiveMainloopBwdSm90ILi2ELi1ELi1EN4cute5tupleIJNS5_1CILi1EEES8_S8_EEENS6_IJNS7_ILi64EEENS7_ILi80EEENS7_ILi256EEEEEENS_6half_tEfNS_4arch4Sm90ELb0ELb1ELb1ELb1ELb0ELb0ELb1ELb1ELi2ELi1ELi1ELi1ELb0EEENS1_24CollectiveEpilogueBwdGQAISD_fSG_Li256ELb1ELb0EEENS1_19SingleTileSchedulerILb1ELb0ELb0ELi80EEEEEEEEEvNT_6ParamsE)
        /*00c8*/ 	.word	0x000000a8


	//----- nvinfo : EIATTR_FRAME_SIZE
	.align		4
.L_48:
        /*00cc*/ 	.byte	0x04, 0x11
        /*00ce*/ 	.short	(.L_50 - .L_49)
	.align		4
.L_49:
        /*00d0*/ 	.word	index@(_ZN7cutlass13device_kernelIN5flash11enable_sm90INS1_16FlashAttnBwdSm90INS1_25CollectiveMainloopBwdSm90ILi2ELi1ELi1EN4cute5tupleIJNS5_1CILi1EEES8_S8_EEENS6_IJNS7_ILi64EEENS7_ILi80EEENS7_ILi256EEEEEENS_6half_tEfNS_4arch4Sm90ELb0ELb1ELb1ELb1ELb0ELb0ELb1ELb1ELi2ELi1ELi1ELi1ELb0EEENS1_24CollectiveEpilogueBwdGQAISD_fSG_Li256ELb1ELb0EEENS1_19SingleTileSchedulerILb1ELb0ELb0ELi80EEEEEEEEEvNT_6ParamsE)
        /*00d4*/ 	.word	0x00000008


	//----- nvinfo : EIATTR_REGCOUNT
	.align		4
.L_50:
        /*00d8*/ 	.byte	0x04, 0x2f
        /*00da*/ 	.short	(.L_52 - .L_51)
	.align		4
.L_51:
        /*00dc*/ 	.word	index@(_ZN7cutlass13device_kernelIN5flash11enable_sm90INS1_16FlashAttnBwdSm90INS1_25CollectiveMainloopBwdSm90ILi2ELi1ELi1EN4cute5tupleIJNS5_1CILi1EEES8_S8_EEENS6_IJNS7_ILi64EEENS7_ILi80EEENS7_ILi256EEEEEENS_6half_tEfNS_4arch4Sm90ELb0ELb1ELb1ELb1ELb0ELb0ELb1ELb1ELi2ELi1ELi1ELi1ELb0EEENS1_21CollectiveEpilogueBwdISD_SE_SG_Li256ELb1ELb1ELi2EEENS1_19SingleTileSchedulerILb1ELb0ELb0ELi80EEEEEEEEEvNT_6ParamsE)
        /*00e0*/ 	.word	0x000000a8


	//----- nvinfo : EIATTR_FRAME_SIZE
	.align		4
.L_52:
        /*00e4*/ 	.byte	0x04, 0x11
        /*00e6*/ 	.short	(.L_54 - .L_53)
	.align		4
.L_53:
        /*00e8*/ 	.word	index@(_ZN7cutlass13device_kernelIN5flash11enable_sm90INS1_16FlashAttnBwdSm90INS1_25CollectiveMainloopBwdSm90ILi2ELi1ELi1EN4cute5tupleIJNS5_1CILi1EEES8_S8_EEENS6_IJNS7_ILi64EEENS7_ILi80EEENS7_ILi256EEEEEENS_6half_tEfNS_4arch4Sm90ELb0ELb1ELb1ELb1ELb0ELb0ELb1ELb1ELi2ELi1ELi1ELi1ELb0EEENS1_21CollectiveEpilogueBwdISD_SE_SG_Li256ELb1ELb1ELi2EEENS1_19SingleTileSchedulerILb1ELb0ELb0ELi80EEEEEEEEEvNT_6ParamsE)
        /*00ec*/ 	.word	0x00000008


	//----- nvinfo : EIATTR_REGCOUNT
	.align		4
.L_54:
        /*00f0*/ 	.byte	0x04, 0x2f
        /*00f2*/ 	.short	(.L_56 - .L_55)
	.align		4
.L_55:
        /*00f4*/ 	.word	index@(_ZN7cutlass13device_kernelIN5flash11enable_sm90INS1_16FlashAttnBwdSm90INS1_25CollectiveMainloopBwdSm90ILi2ELi1ELi1EN4cute5tupleIJNS5_1CILi1EEES8_S8_EEENS6_IJNS7_ILi64EEENS7_ILi80EEENS7_ILi256EEEEEENS_6half_tEfNS_4arch4Sm90ELb0ELb1ELb1ELb0ELb0ELb0ELb1ELb1ELi2ELi1ELi1ELi1ELb0EEENS1_24CollectiveEpilogueBwdGQAISD_fSG_Li256ELb0ELb0EEENS1_19SingleTileSchedulerILb0ELb0ELb0ELi80EEEEEEEEEvNT_6ParamsE)
        /*00f8*/ 	.word	0x000000a8


	//----- nvinfo : EIATTR_FRAME_SIZE
	.align		4
.L_56:
        /*00fc*/ 	.byte	0x04, 0x11
        /*00fe*/ 	.short	(.L_58 - .L_57)
	.align		4
.L_57:
        /*0100*/ 	.word	index@(_ZN7cutlass13device_kernelIN5flash11enable_sm90INS1_16FlashAttnBwdSm90INS1_25CollectiveMainloopBwdSm90ILi2ELi1ELi1EN4cute5tupleIJNS5_1CILi1EEES8_S8_EEENS6_IJNS7_ILi64EEENS7_ILi80EEENS7_ILi256EEEEEENS_6half_tEfNS_4arch4Sm90ELb0ELb1ELb1ELb0ELb0ELb0ELb1ELb1ELi2ELi1ELi1ELi1ELb0EEENS1_24CollectiveEpilogueBwdGQAISD_fSG_Li256ELb0ELb0EEENS1_19SingleTileSchedulerILb0ELb0ELb0ELi80EEEEEEEEEvNT_6ParamsE)
        /*0104*/ 	.word	0x00000008


	//----- nvinfo : EIATTR_REGCOUNT
	.align		4
.L_58:
        /*0108*/ 	.byte	0x04, 0x2f
        /*010a*/ 	.short	(.L_60 - .L_59)
	.align		4
.L_59:
        /*010c*/ 	.word	index@(_ZN7cutlass13device_kernelIN5flash11enable_sm90INS1_16FlashAttnBwdSm90INS1_25CollectiveMainloopBwdSm90ILi2ELi1ELi1EN4cute5tupleIJNS5_1CILi1EEES8_S8_EEENS6_IJNS7_ILi64EEENS7_ILi80EEENS7_ILi256EEEEEENS_6half_tEfNS_4arch4Sm90ELb0ELb1ELb1ELb0ELb0ELb0ELb1ELb1ELi2ELi1ELi1ELi1ELb0EEENS1_21CollectiveEpilogueBwdISD_SE_SG_Li256ELb0ELb1ELi2EEENS1_19SingleTileSchedulerILb0ELb0ELb0ELi80EEEEEEEEEvNT_6ParamsE)
        /*0110*/ 	.word	0x000000a8


	//----- nvinfo : EIATTR_FRAME_SIZE
	.align		4
.L_60:
        /*0114*/ 	.byte	0x04, 0x11
        /*0116*/ 	.short	(.L_62 - .L_61)
	.align		4
.L_61:
        /*0118*/ 	.word	index@(_ZN7cutlass13device_kernelIN5flash11enable_sm90INS1_16FlashAttnBwdSm90INS1_25CollectiveMainloopBwdSm90ILi2ELi1ELi1EN4cute5tupleIJNS5_1CILi1EEES8_S8_EEENS6_IJNS7_ILi64EEENS7_ILi80EEENS7_ILi256EEEEEENS_6half_tEfNS_4arch4Sm90ELb0ELb1ELb1ELb0ELb0ELb0ELb1ELb1ELi2ELi1ELi1ELi1ELb0EEENS1_21CollectiveEpilogueBwdISD_SE_SG_Li256ELb0ELb1ELi2EEENS1_19SingleTileSchedulerILb0ELb0ELb0ELi80EEEEEEEEEvNT_6ParamsE)
        /*011c*/ 	.word	0x00000008


	//----- nvinfo : EIATTR_REGCOUNT
	.align		4
.L_62:
        /*0120*/ 	.byte	0x04, 0x2f
        /*0122*/ 	.short	(.L_64 - .L_63)
	.align		4
.L_63:
        /*0124*/ 	.word	index@(_ZN7cutlass13device_kernelIN5flash11enable_sm90INS1_16FlashAttnBwdSm90INS1_25CollectiveMainloopBwdSm90ILi2ELi1ELi1EN4cute5tupleIJNS5_1CILi1EEES8_S8_EEENS6_IJNS7_ILi64EEENS7_ILi80EEENS7_ILi256EEEEEENS_6half_tEfNS_4arch4Sm90ELb0ELb0ELb1ELb1ELb0ELb0ELb1ELb1ELi2ELi1ELi1ELi1ELb0EEENS1_24CollectiveEpilogueBwdGQAISD_fSG_Li256ELb1ELb0EEENS1_19SingleTileSchedulerILb1ELb0ELb0ELi80EEEEEEEEEvNT_6ParamsE)
        /*0128*/ 	.word	0x000000a8


	//----- nvinfo : EIATTR_FRAME_SIZE
	.align		4
.L_64:
        /*012c*/ 	.byte	0x04, 0x11
        /*012e*/ 	.short	(.L_66 - .L_65)
	.align		4
.L_65:
        /*0130*/ 	.word	index@(_ZN7cutlass13device_kernelIN5flash11enable_sm90INS1_16FlashAttnBwdSm90INS1_25CollectiveMainloopBwdSm90ILi2ELi1ELi1EN4cute5tupleIJNS5_1CILi1EEES8_S8_EEENS6_IJNS7_ILi64EEENS7_ILi80EEENS7_ILi256EEEEEENS_6half_tEfNS_4arch4Sm90ELb0ELb0ELb1ELb1ELb0ELb0ELb1ELb1ELi2ELi1ELi1ELi1ELb0EEENS1_24CollectiveEpilogueBwdGQAISD_fSG_Li256ELb1ELb0EEENS1_19SingleTileSchedulerILb1ELb0ELb0ELi80EEEEEEEEEvNT_6ParamsE)
        /*0134*/ 	.word	0x00000008


	//----- nvinfo : EIATTR_REGCOUNT
	.align		4
.L_66:
        /*0138*/ 	.byte	0x04, 0x2f
        /*013a*/ 	.short	(.L_68 - .L_67)
	.align		4
.L_67:
        /*013c*/ 	.word	index@(_ZN7cutlass13device_kernelIN5flash11enable_sm90INS1_16FlashAttnBwdSm90INS1_25CollectiveMainloopBwdSm90ILi2ELi1ELi1EN4cute5tupleIJNS5_1CILi1EEES8_S8_EEENS6_IJNS7_ILi64EEENS7_ILi80EEENS7_ILi256EEEEEENS_6half_tEfNS_4arch4Sm90ELb0ELb0ELb1ELb1ELb0ELb0ELb1ELb1ELi2ELi1ELi1ELi1ELb0EEENS1_21CollectiveEpilogueBwdISD_SE_SG_Li256ELb1ELb1ELi2EEENS1_19SingleTileSchedulerILb1ELb0ELb0ELi80EEEEEEEEEvNT_6ParamsE)
        /*0140*/ 	.word	0x000000a8


	//----- nvinfo : EIATTR_FRAME_SIZE
	.align		4
.L_68:
        /*0144*/ 	.byte	0x04, 0x11
        /*0146*/ 	.short	(.L_70 - .L_69)
	.align		4
.L_69:
        /*0148*/ 	.word	index@(_ZN7cutlass13device_kernelIN5flash11enable_sm90INS1_16FlashAttnBwdSm90INS1_25CollectiveMainloopBwdSm90ILi2ELi1ELi1EN4cute5tupleIJNS5_1CILi1EEES8_S8_EEENS6_IJNS7_ILi64EEENS7_ILi80EEENS7_ILi256EEEEEENS_6half_tEfNS_4arch4Sm90ELb0ELb0ELb1ELb1ELb0ELb0ELb1ELb1ELi2ELi1ELi1ELi1ELb0EEENS1_21CollectiveEpilogueBwdISD_SE_SG_Li256ELb1ELb1ELi2EEENS1_19SingleTileSchedulerILb1ELb0ELb0ELi80EEEEEEEEEvNT_6ParamsE)
        /*014c*/ 	.word	0x00000008


	//----- nvinfo : EIATTR_REGCOUNT
	.align		4
.L_70:
        /*0150*/ 	.byte	0x04, 0x2f
        /*0152*/ 	.short	(.L_72 - .L_71)
	.align		4
.L_71:
        /*0154*/ 	.word	index@(_ZN7cutlass13device_kernelIN5flash11enable_sm90INS1_16FlashAttnBwdSm90INS1_25CollectiveMainloopBwdSm90ILi2ELi1ELi1EN4cute5tupleIJNS5_1CILi1EEES8_S8_EEENS6_IJNS7_ILi64EEENS7_ILi80EEENS7_ILi256EEEEEENS_6half_tEfNS_4arch4Sm90ELb0ELb0ELb1ELb0ELb0ELb0ELb1ELb1ELi2ELi1ELi1ELi1ELb0EEENS1_24CollectiveEpilogueBwdGQAISD_fSG_Li256ELb0ELb0EEENS1_19SingleTileSchedulerILb0ELb0ELb0ELi80EEEEEEEEEvNT_6ParamsE)
        /*0158*/ 	.word	0x000000a8


	//----- nvinfo : EIATTR_FRAME_SIZE
	.align		4
.L_72:
        /*015c*/ 	.byte	0x04, 0x11
        /*015e*/ 	.short	(.L_74 - .L_73)
	.align		4
.L_73:
        /*0160*/ 	.word	index@(_ZN7cutlass13device_kernelIN5flash11enable_sm90INS1_16FlashAttnBwdSm90INS1_25CollectiveMainloopBwdSm90ILi2ELi1ELi1EN4cute5tupleIJNS5_1CILi1EEES8_S8_EEENS6_IJNS7_ILi64EEENS7_ILi80EEENS7_ILi256EEEEEENS_6half_tEfNS_4arch4Sm90ELb0ELb0ELb1ELb0ELb0ELb0ELb1ELb1ELi2ELi1ELi1ELi1ELb0EEENS1_24CollectiveEpilogueBwdGQAISD_fSG_Li256ELb0ELb0EEENS1_19SingleTileSchedulerILb0ELb0ELb0ELi80EEEEEEEEEvNT_6ParamsE)
        /*0164*/ 	.word	0x00000008


	//----- nvinfo : EIATTR_REGCOUNT
	.align		4
.L_74:
        /*0168*/ 	.byte	0x04, 0x2f
        /*016a*/ 	.short	(.L_76 - .L_75)
	.align		4
.L_75:
        /*016c*/ 	.word	index@(_ZN7cutlass13device_kernelIN5flash11enable_sm90INS1_16FlashAttnBwdSm90INS1_25CollectiveMainloopBwdSm90ILi2ELi1ELi1EN4cute5tupleIJNS5_1CILi1EEES8_S8_EEENS6_IJNS7_ILi64EEENS7_ILi80EEENS7_ILi256EEEEEENS_6half_tEfNS_4arch4Sm90ELb0ELb0ELb1ELb0ELb0ELb0ELb1ELb1ELi2ELi1ELi1ELi1ELb0EEENS1_21CollectiveEpilogueBwdISD_SE_SG_Li256ELb0ELb1ELi2EEENS1_19SingleTileSchedulerILb0ELb0ELb0ELi80EEEEEEEEEvNT_6ParamsE)
        /*0170*/ 	.word	0x000000a8


	//----- nvinfo : EIATTR_FRAME_SIZE
	.align		4
.L_76:
        /*0174*/ 	.byte	0x04, 0x11
        /*0176*/ 	.short	(.L_78 - .L_77)
	.align		4
.L_77:
        /*0178*/ 	.word	index@(_ZN7cutlass13device_kernelIN5flash11enable_sm90INS1_16FlashAttnBwdSm90INS1_25CollectiveMainloopBwdSm90ILi2ELi1ELi1EN4cute5tupleIJNS5_1CILi1EEES8_S8_EEENS6_IJNS7_ILi64EEENS7_ILi80EEENS7_ILi256EEEEEENS_6half_tEfNS_4arch4Sm90ELb0ELb0ELb1ELb0ELb0ELb0ELb1ELb1ELi2ELi1ELi1ELi1ELb0EEENS1_21CollectiveEpilogueBwdISD_SE_SG_Li256ELb0ELb1ELi2EEENS1_19SingleTileSchedulerILb0ELb0ELb0ELi80EEEEEEEEEvNT_6ParamsE)
        /*017c*/ 	.word	0x00000010


	//----- nvinfo : EIATTR_MIN_STACK_SIZE
	.align		4
.L_78:
        /*0180*/ 	.byte	0x04, 0x12
        /*0182*/ 	.short	(.L_80 - .L_79)
	.align		4
.L_79:
        /*0184*/ 	.word	index@(_ZN7cutlass13device_kernelIN5flash11enable_sm90INS1_16FlashAttnBwdSm90INS1_25CollectiveMainloopBwdSm90ILi2ELi1ELi1EN4cute5tupleIJNS5_1CILi1EEES8_S8_EEENS6_IJNS7_ILi64EEENS7_ILi80EEENS7_ILi256EEEEEENS_6half_tEfNS_4arch4Sm90ELb0ELb0ELb1ELb0ELb0ELb0ELb1ELb1ELi2ELi1ELi1ELi1ELb0EEENS1_21CollectiveEpilogueBwdISD_SE_SG_Li256ELb0ELb1ELi2EEENS1_19SingleTileSchedulerILb0ELb0ELb0ELi80EEEEEEEEEvNT_6ParamsE)
        /*0188*/ 	.word	0x00000010


	//----- nvinfo : EIATTR_MIN_STACK_SIZE
	.align		4
.L_80:
        /*018c*/ 	.byte	0x04, 0x12
        /*018e*/ 	.short	(.L_82 - .L_81)
	.align		4
.L_81:
        /*0190*/ 	.word	index@(_ZN7cutlass13device_kernelIN5flash11enable_sm90INS1_16FlashAttnBwdSm90INS1_25CollectiveMainloopBwdSm90ILi2ELi1ELi1EN4cute5tupleIJNS5_1CILi1EEES8_S8_EEENS6_IJNS7_ILi64EEENS7_ILi80EEENS7_ILi256EEEEEENS_6half_tEfNS_4arch4Sm90ELb0ELb0ELb1ELb0ELb0ELb0ELb1ELb1ELi2ELi1ELi1ELi1ELb0EEENS1_24CollectiveEpilogueBwdGQAISD_fSG_Li256ELb0ELb0EEENS1_19SingleTileSchedulerILb0ELb0ELb0ELi80EEEEEEEEEvNT_6ParamsE)
        /*0194*/ 	.word	0x00000008


	//----- nvinfo : EIATTR_MIN_STACK_SIZE
	.align		4
.L_82:
        /*0198*/ 	.byte	0x04, 0x12
        /*019a*/ 	.short	(.L_84 - .L_83)
	.align		4
.L_83:
        /*019c*/ 	.word	index@(_ZN7cutlass13device_kernelIN5flash11enable_sm90INS1_16FlashAttnBwdSm90INS1_25CollectiveMainloopBwdSm90ILi2ELi1ELi1EN4cute5tupleIJNS5_1CILi1EEES8_S8_EEENS6_IJNS7_ILi64EEENS7_ILi80EEENS7_ILi256EEEEEENS_6half_tEfNS_4arch4Sm90ELb0ELb0ELb1ELb1ELb0ELb0ELb1ELb1ELi2ELi1ELi1ELi1ELb0EEENS1_21CollectiveEpilogueBwdISD_SE_SG_Li256ELb1ELb1ELi2EEENS1_19SingleTileSchedulerILb1ELb0ELb0ELi80EEEEEEEEEvNT_6ParamsE)
        /*01a0*/ 	.word	0x00000008


	//----- nvinfo : EIATTR_MIN_STACK_SIZE
	.align		4
.L_84:
        /*01a4*/ 	.byte	0x04, 0x12
        /*01a6*/ 	.short	(.L_86 - .L_85)
	.align		4
.L_85:
        /*01a8*/ 	.word	index@(_ZN7cutlass13device_kernelIN5flash11enable_sm90INS1_16FlashAttnBwdSm90INS1_25CollectiveMainloopBwdSm90ILi2ELi1ELi1EN4cute5tupleIJNS5_1CILi1EEES8_S8_EEENS6_IJNS7_ILi64EEENS7_ILi80EEENS7_ILi256EEEEEENS_6half_tEfNS_4arch4Sm90ELb0ELb0ELb1ELb1ELb0ELb0ELb1ELb1ELi2ELi1ELi1ELi1ELb0EEENS1_24CollectiveEpilogueBwdGQAISD_fSG_Li256ELb1ELb0EEENS1_19SingleTileSchedulerILb1ELb0ELb0ELi80EEEEEEEEEvNT_6ParamsE)
        /*01ac*/ 	.word	0x00000008


	//----- nvinfo : EIATTR_MIN_STACK_SIZE
	.align		4
.L_86:
        /*01b0*/ 	.byte	0x04, 0x12
        /*01b2*/ 	.short	(.L_88 - .L_87)
	.align		4
.L_87:
        /*01b4*/ 	.word	index@(_ZN7cutlass13device_kernelIN5flash11enable_sm90INS1_16FlashAttnBwdSm90INS1_25CollectiveMainloopBwdSm90ILi2ELi1ELi1EN4cute5tupleIJNS5_1CILi1EEES8_S8_EEENS6_IJNS7_ILi64EEENS7_ILi80EEENS7_ILi256EEEEEENS_6half_tEfNS_4arch4Sm90ELb0ELb1ELb1ELb0ELb0ELb0ELb1ELb1ELi2ELi1ELi1ELi1ELb0EEENS1_21CollectiveEpilogueBwdISD_SE_SG_Li256ELb0ELb1ELi2EEENS1_19SingleTileSchedulerILb0ELb0ELb0ELi80EEEEEEEEEvNT_6ParamsE)
        /*01b8*/ 	.word	0x00000008


	//----- nvinfo : EIATTR_MIN_STACK_SIZE
	.align		4
.L_88:
        /*01bc*/ 	.byte	0x04, 0x12
        /*01be*/ 	.short	(.L_90 - .L_89)
	.align		4
.L_89:
        /*01c0*/ 	.word	index@(_ZN7cutlass13device_kernelIN5flash11enable_sm90INS1_16FlashAttnBwdSm90INS1_25CollectiveMainloopBwdSm90ILi2ELi1ELi1EN4cute5tupleIJNS5_1CILi1EEES8_S8_EEENS6_IJNS7_ILi64EEENS7_ILi80EEENS7_ILi256EEEEEENS_6half_tEfNS_4arch4Sm90ELb0ELb1ELb1ELb0ELb0ELb0ELb1ELb1ELi2ELi1ELi1ELi1ELb0EEENS1_24CollectiveEpilogueBwdGQAISD_fSG_Li256ELb0ELb0EEENS1_19SingleTileSchedulerILb0ELb0ELb0ELi80EEEEEEEEEvNT_6ParamsE)
        /*01c4*/ 	.word	0x00000008


	//----- nvinfo : EIATTR_MIN_STACK_SIZE
	.align		4
.L_90:
        /*01c8*/ 	.byte	0x04, 0x12
        /*01ca*/ 	.short	(.L_92 - .L_91)
	.align		4
.L_91:
        /*01cc*/ 	.word	index@(_ZN7cutlass13device_kernelIN5flash11enable_sm90INS1_16FlashAttnBwdSm90INS1_25CollectiveMainloopBwdSm90ILi2ELi1ELi1EN4cute5tupleIJNS5_1CILi1EEES8_S8_EEENS6_IJNS7_ILi64EEENS7_ILi80EEENS7_ILi256EEEEEENS_6half_tEfNS_4arch4Sm90ELb0ELb1ELb1ELb1ELb0ELb0ELb1ELb1ELi2ELi1ELi1ELi1ELb0EEENS1_21CollectiveEpilogueBwdISD_SE_SG_Li256ELb1ELb1ELi2EEENS1_19SingleTileSchedulerILb1ELb0ELb0ELi80EEEEEEEEEvNT_6ParamsE)
        /*01d0*/ 	.word	0x00000008


	//----- nvinfo : EIATTR_MIN_STACK_SIZE
	.align		4
.L_92:
        /*01d4*/ 	.byte	0x04, 0x12
        /*01d6*/ 	.short	(.L_94 - .L_93)
	.align		4
.L_93:
        /*01d8*/ 	.word	index@(_ZN7cutlass13device_kernelIN5flash11enable_sm90INS1_16FlashAttnBwdSm90INS1_25CollectiveMainloopBwdSm90ILi2ELi1ELi1EN4cute5tupleIJNS5_1CILi1EEES8_S8_EEENS6_IJNS7_ILi64EEENS7_ILi80EEENS7_ILi256EEEEEENS_6half_tEfNS_4arch4Sm90ELb0ELb1ELb1ELb1ELb0ELb0ELb1ELb1ELi2ELi1ELi1ELi1ELb0EEENS1_24CollectiveEpilogueBwdGQAISD_fSG_Li256ELb1ELb0EEENS1_19SingleTileSchedulerILb1ELb0ELb0ELi80EEEEEEEEEvNT_6ParamsE)
        /*01dc*/ 	.word	0x00000008


	//----- nvinfo : EIATTR_MIN_STACK_SIZE
	.align		4
.L_94:
        /*01e0*/ 	.byte	0x04, 0x12
        /*01e2*/ 	.short	(.L_96 - .L_95)
	.align		4
.L_95:
        /*01e4*/ 	.word	index@(_ZN7cutlass13device_kernelIN5flash11enable_sm90INS1_16FlashAttnBwdSm90INS1_25CollectiveMainloopBwdSm90ILi2ELi1ELi1EN4cute5tupleIJNS5_1CILi1EEES8_S8_EEENS6_IJNS7_ILi64EEENS7_ILi80EEENS7_ILi256EEEEEENS_6half_tEfNS_4arch4Sm90ELb1ELb0ELb1ELb0ELb0ELb0ELb1ELb1ELi2ELi1ELi1ELi1ELb0EEENS1_21CollectiveEpilogueBwdISD_SE_SG_Li256ELb0ELb1ELi2EEENS1_25SingleTileBwdLPTSchedulerILb0ELi80ELb0EEEEEEEEEvNT_6ParamsE)
        /*01e8*/ 	.word	0x00000018


	//----- nvinfo : EIATTR_MIN_STACK_SIZE
	.align		4
.L_96:
        /*01ec*/ 	.byte	0x04, 0x12
        /*01ee*/ 	.short	(.L_98 - .L_97)
	.align		4
.L_97:
        /*01f0*/ 	.word	index@(_ZN7cutlass13device_kernelIN5flash11enable_sm90INS1_16FlashAttnBwdSm90INS1_25CollectiveMainloopBwdSm90ILi2ELi1ELi1EN4cute5tupleIJNS5_1CILi1EEES8_S8_EEENS6_IJNS7_ILi64EEENS7_ILi80EEENS7_ILi256EEEEEENS_6half_tEfNS_4arch4Sm90ELb1ELb0ELb1ELb0ELb0ELb0ELb1ELb1ELi2ELi1ELi1ELi1ELb0EEENS1_24CollectiveEpilogueBwdGQAISD_fSG_Li256ELb0ELb0EEENS1_25SingleTileBwdLPTSchedulerILb0ELi80ELb0EEEEEEEEEvNT_6ParamsE)
        /*01f4*/ 	.word	0x00000020


	//----- nvinfo : EIATTR_MIN_STACK_SIZE
	.align		4
.L_98:
        /*01f8*/ 	.byte	0x04, 0x12
        /*01fa*/ 	.short	(.L_100 - .L_99)
	.align		4
.L_99:
        /*01fc*/ 	.word	index@(_ZN7cutlass13device_kernelIN5flash22FlashAttnBwdPreprocessIN4cute5tupleIJNS3_1CILi64EEENS5_ILi256EEEEEENS_6half_tEfNS_4arch4Sm90ELb1ELb0EEEEEvNT_6ParamsE)
        /*0200*/ 	.word	0x00000000


	//----- nvinfo : EIATTR_MIN_STACK_SIZE
	.align		4
.L_100:
        /*0204*/ 	.byte	0x04, 0x12
        /*0206*/ 	.short	(.L_102 - .L_101)
	.align		4
.L_101:
        /*0208*/ 	.word	index@(_ZN7cutlass13device_kernelIN5flash11enable_sm90INS1_16FlashAttnBwdSm90INS1_25CollectiveMainloopBwdSm90ILi2ELi1ELi1EN4cute5tupleIJNS5_1CILi1EEES8_S8_EEENS6_IJNS7_ILi64EEENS7_ILi80EEENS7_ILi256EEEEEENS_6half_tEfNS_4arch4Sm90ELb1ELb0ELb1ELb1ELb0ELb0ELb1ELb1ELi2ELi1ELi1ELi1ELb0EEENS1_21CollectiveEpilogueBwdISD_SE_SG_Li256ELb1ELb1ELi2EEENS1_25SingleTileBwdLPTSchedulerILb1ELi80ELb0EEEEEEEEEvNT_6ParamsE)
        /*020c*/ 	.word	0x00000018


	//----- nvinfo : EIATTR_MIN_STACK_SIZE
	.align		4
.L_102:
        /*0210*/ 	.byte	0x04, 0x12
        /*0212*/ 	.short	(.L_104 - .L_103)
	.align		4
.L_103:
        /*0214*/ 	.word	index@(_ZN7cutlass13device_kernelIN5flash32FlashAttnBwdPostprocessConvertdQIN4cute5tupleIJNS3_1CILi80EEENS5_ILi256EEEEEENS_6half_tEfNS_4arch4Sm90ELi256ENS3_8TiledMMAINS3_8MMA_AtomIJNS3_4SM904GMMA25MMA_64x16x16_F32F16F16_SSILNSF_5MajorE1ELSH_1ELNSF_7ScaleInE1ELSI_1EEEEEENS3_6LayoutINS4_IJNS5_ILi2EEENS5_ILi1EEESN_EEENS4_IJSN_NS5_ILi0EEESP_EEEEENS4_IJNS3_10UnderscoreESS_SS_EEEEELb1EEEEEvNT_6ParamsE)
        /*0218*/ 	.word	0x00000000


	//----- nvinfo : EIATTR_MIN_STACK_SIZE
	.align		4
.L_104:
        /*021c*/ 	.byte	0x04, 0x12
        /*021e*/ 	.short	(.L_106 - .L_105)
	.align		4
.L_105:
        /*0220*/ 	.word	index@(_ZN7cutlass13device_kernelIN5flash32FlashAttnBwdPostprocessConvertdQIN4cute5tupleIJNS3_1CILi64EEENS5_ILi256EEEEEENS_6half_tEfNS_4arch4Sm90ELi256ENS3_8TiledMMAINS3_8MMA_AtomIJNS3_4SM904GMMA25MMA_64x64x16_F32F16F16_SSILNSF_5MajorE1ELSH_0ELNSF_7ScaleInE1ELSI_1EEEEEENS3_6LayoutINS4_IJNS5_ILi2EEENS5_ILi1EEESN_EEENS4_IJSN_NS5_ILi0EEESP_EEEEENS4_IJNS3_10UnderscoreESS_SS_EEEEELb1EEEEEvNT_6ParamsE)
        /*0224*/ 	.word	0x00000000


	//----- nvinfo : EIATTR_MIN_STACK_SIZE
	.align		4
.L_106:
        /*0228*/ 	.byte	0x04, 0x12
        /*022a*/ 	.short	(.L_108 - .L_107)
	.align		4
.L_107:
        /*022c*/ 	.word	index@(_ZN7cutlass13device_kernelIN5flash11enable_sm90INS1_16FlashAttnBwdSm90INS1_25CollectiveMainloopBwdSm90ILi2ELi1ELi1EN4cute5tupleIJNS5_1CILi1EEES8_S8_EEENS6_IJNS7_ILi64EEENS7_ILi80EEENS7_ILi256EEEEEENS_6half_tEfNS_4arch4Sm90ELb1ELb0ELb1ELb1ELb0ELb0ELb1ELb1ELi2ELi1ELi1ELi1ELb0EEENS1_24CollectiveEpilogueBwdGQAISD_fSG_Li256ELb1ELb0EEENS1_25SingleTileBwdLPTSchedulerILb1ELi80ELb0EEEEEEEEEvNT_6ParamsE)
        /*0230*/ 	.word	0x00000018


	//----- nvinfo : EIATTR_MIN_STACK_SIZE
	.align		4
.L_108:
        /*0234*/ 	.byte	0x04, 0x12
        /*0236*/ 	.short	(.L_110 - .L_109)
	.align		4
.L_109:
        /*0238*/ 	.word	index@(_ZN7cutlass13device_kernelIN5flash22FlashAttnBwdPreprocessIN4cute5tupleIJNS3_1CILi64EEENS5_ILi256EEEEEENS_6half_tEfNS_4arch4Sm90ELb1ELb1EEEEEvNT_6ParamsE)
        /*023c*/ 	.word	0x00000000
.L_110:


//--------------------- .nv.compat                --------------------------
	.section	.nv.compat,"",@"SHT_CUDA_COMPAT_INFO"
	.align	4
        /*0000*/ 	.byte	0x02, 0x09, 0x01, 0x00, 0x02, 0x02, 0x04, 0x00, 0x02, 0x05, 0x05, 0x00, 0x03, 0x07, 0x01, 0x01
        /*0010*/ 	.byte	0x02, 0x03, 0x01, 0x00, 0x02, 0x06, 0x01, 0x00, 0x04, 0x0b, 0x08, 0x00, 0x00, 0x00, 0x00, 0x00
        /*0020*/ 	.byte	0x00, 0x00, 0x00, 0x00


//--------------------- .nv.info._ZN7cutlass13device_kernelIN5flash11enable_sm90INS1_16FlashAttnBwdSm90INS1_25CollectiveMainloopBwdSm90ILi2ELi1ELi1EN4cute5tupleIJNS5_1CILi1EEES8_S8_EEENS6_IJNS7_ILi64EEENS7_ILi80EEENS7_ILi256EEEEEENS_6half_tEfNS_4arch4Sm90ELb0ELb0ELb1ELb0ELb0ELb0ELb1ELb1ELi2ELi1ELi1ELi1ELb0EEENS1_21CollectiveEpilogueBwdISD_SE_SG_Li256ELb0ELb1ELi2EEENS1_19SingleTileSchedulerILb0ELb0ELb0ELi80EEEEEEEEEvNT_6ParamsE --------------------------
	.section	.nv.info._ZN7cutlass13device_kernelIN5flash11enable_sm90INS1_16FlashAttnBwdSm90INS1_25CollectiveMainloopBwdSm90ILi2ELi1ELi1EN4cute5tupleIJNS5_1CILi1EEES8_S8_EEENS6_IJNS7_ILi64EEENS7_ILi80EEENS7_ILi256EEEEEENS_6half_tEfNS_4arch4Sm90ELb0ELb0ELb1ELb0ELb0ELb0ELb1ELb1ELi2ELi1ELi1ELi1ELb0EEENS1_21CollectiveEpilogueBwdISD_SE_SG_Li256ELb0ELb1ELi2EEENS1_19SingleTileSchedulerILb0ELb0ELb0ELi80EEEEEEEEEvNT_6ParamsE,"",@"SHT_CUDA_INFO"
	.sectionflags	@""
	.align	4


	//----- nvinfo : EIATTR_CUDA_API_VERSION
	.align		4
        /*0000*/ 	.byte	0x04, 0x37
        /*0002*/ 	.short	(.L_112 - .L_111)
.L_111:
        /*0004*/ 	.word	0x00000082


	//----- nvinfo : EIATTR_KPARAM_INFO
	.align		4
.L_112:
        /*0008*/ 	.byte	0x04, 0x17
        /*000a*/ 	.short	(.L_114 - .L_113)
.L_113:
        /*000c*/ 	.word	0x00000000
        /*0010*/ 	.short	0x0000
        /*0012*/ 	.short	0x0070
        /*0014*/ 	.byte	0x00, 0xf0, 0x01, 0x24


	//----- nvinfo : EIATTR_SPARSE_MMA_MASK
	.align		4
.L_114:
        /*0018*/ 	.byte	0x03, 0x50
        /*001a*/ 	.short	0x0000


	//----- nvinfo : EIATTR_MAXREG_COUNT
	.align		4
        /*001c*/ 	.byte	0x03, 0x1b
        /*001e*/ 	.short	0x00a8


	//----- nvinfo : EIATTR_NUM_BARRIERS
	.align		4
        /*0020*/ 	.byte	0x02, 0x4c
        /*0022*/ 	.byte	0x0a
	.zero		1


	//----- nvinfo : EIATTR_EXTERNS
	.align		4
        /*0024*/ 	.byte	0x04, 0x0f
        /*0026*/ 	.short	(.L_116 - .L_115)


	//   ....[0]....
	.align		4
.L_115:
        /*0028*/ 	.word	index@(__assertfail)


	//----- nvinfo : EIATTR_ANNOTATIONS
	.align		4
.L_116:
        /*002c*/ 	.byte	0x04, 0x55
        /*002e*/ 	.short	(.L_118 - .L_117)


	//   ....[0]....
.L_117:
        /*0030*/ 	.word	0x00000001
        /*0034*/ 	.byte	0x80, 0x0a, 0x00, 0x00, 0x01, 0x00, 0x00, 0x00, 0xf0, 0x0f, 0x00, 0x00, 0x01, 0x00, 0x00, 0x00
        /*0044*/ 	.byte	0xb0, 0x98, 0x00, 0x00, 0x01, 0x00, 0x00, 0x00, 0x40, 0xa3, 0x00, 0x00, 0x01, 0x00, 0x00, 0x00
        /*0054*/ 	.byte	0xa0, 0xba, 0x00, 0x00, 0x01, 0x00, 0x00, 0x00, 0x00, 0xbb, 0x00, 0x00


	//----- nvinfo : EIATTR_MERCURY_ISA_VERSION
	.align		4
.L_118:
        /*0060*/ 	.byte	0x03, 0x5f
        /*0062*/ 	.short	0x0101


	//----- nvinfo : EIATTR_INT_WARP_WIDE_INSTR_OFFSETS
	.align		4
        /*0064*/ 	.byte	0x04, 0x31
        /*0066*/ 	.short	(.L_120 - .L_119)


	//   ....[0]....
.L_119:
        /*0068*/ 	.word	0x000001e0


	//   ....[1]....
        /*006c*/ 	.word	0x00000290


	//----- nvinfo : EIATTR_COOP_GROUP_MASK_REGIDS
	.align		4
.L_120:
        /*0070*/ 	.byte	0x04, 0x29
        /*0072*/ 	.short	(.L_122 - .L_121)


	//   ....[0]....
.L_121:
        /*0074*/ 	.word	0xffffffff


	//   ....[1]....
        /*0078*/ 	.word	0xffffffff


	//   ....[2]....
        /*007c*/ 	.word	0xffffffff


	//   ....[3]....
        /*0080*/ 	.word	0xffffffff


	//   ....[4]....
        /*0084*/ 	.word	0xffffffff


	//   ....[5]....
        /*0088*/ 	.word	0xffffffff


	//   ....[6]....
        /*008c*/ 	.word	0xffffffff


	//----- nvinfo : EIATTR_COOP_GROUP_INSTR_OFFSETS
	.align		4
.L_122:
        /*0090*/ 	.byte	0x04, 0x28
        /*0092*/ 	.short	(.L_124 - .L_123)


	//   ....[0]....
.L_123:
        /*0094*/ 	.word	0x00000060


	//   ....[1]....
        /*0098*/ 	.word	0x000001f0


	//   ....[2]....
        /*009c*/ 	.word	0x000002a0


	//   ....[3]....
        /*00a0*/ 	.word	0x00000400


	//   ....[4]....
        /*00a4*/ 	.word	0x000006d0


	//   ....[5]....
        /*00a8*/ 	.word	0x0000a9c0


	//   ....[6]....
        /*00ac*/ 	.word	0x0000af30


	//----- nvinfo : EIATTR_REG_RECONFIG
	.align		4
.L_124:
        /*00b0*/ 	.byte	0x01, 0x54
	.zero		2


	//----- nvinfo : EIATTR_SYSCALL_OFFSETS
	.align		4
        /*00b4*/ 	.byte	0x04, 0x46
        /*00b6*/ 	.short	(.L_126 - .L_125)


	//   ....[0]....
.L_125:
        /*00b8*/ 	.word	0x00009fb0


	//   ....[1]....
        /*00bc*/ 	.word	0x0000a0f0


	//   ....[2]....
        /*00c0*/ 	.word	0x0000a210


	//   ....[3]....
        /*00c4*/ 	.word	0x0000a330


	//----- nvinfo : EIATTR_MBARRIER_INSTR_OFFSETS
	.align		4
.L_126:
        /*00c8*/ 	.byte	0x04, 0x39
        /*00ca*/ 	.short	(.L_128 - .L_127)


	//   ....[0]....
.L_127:
        /*00cc*/ 	.word	0x000002c0
        /*00d0*/ 	.word	0x000000ff
        /*00d4*/ 	.word	0x00031800
        /*00d8*/ 	.short	0x0100
        /*00da*/ 	.byte	0x06
	.zero		1


	//   ....[1]....
        /*00dc*/ 	.word	0x000003b0
        /*00e0*/ 	.word	0x000000ff
        /*00e4*/ 	.word	0x00031810
        /*00e8*/ 	.short	0x0100
        /*00ea*/ 	.byte	0x08
	.zero		1


	//   ....[2]....
        /*00ec*/ 	.word	0x000003c0
        /*00f0*/ 	.word	0x000000ff
        /*00f4*/ 	.word	0x00031820
        /*00f8*/ 	.short	0x0100
        /*00fa*/ 	.byte	0x08
	.zero		1


	//   ....[3]....
        /*00fc*/ 	.word	0x000003d0
        /*0100*/ 	.word	0x000000ff
        /*0104*/ 	.word	0x00031818
        /*0108*/ 	.short	0x0100
        /*010a*/ 	.byte	0x08
	.zero		1


	//   ....[4]....
        /*010c*/ 	.word	0x000003e0
        /*0110*/ 	.word	0x000000ff
        /*0114*/ 	.word	0x00031828
        /*0118*/ 	.short	0x0100
        /*011a*/ 	.byte	0x08
	.zero		1


	//   ....[5]....
        /*011c*/ 	.word	0x00000510
        /*0120*/ 	.word	0x000000ff
        /*0124*/ 	.word	0x00031830
        /*0128*/ 	.short	0x0100
        /*012a*/ 	.byte	0x08
	.zero		1


	//   ....[6]....
        /*012c*/ 	.word	0x00000520
        /*0130*/ 	.word	0x000000ff
        /*0134*/ 	.word	0x00031838
        /*0138*/ 	.short	0x0100
        /*013a*/ 	.byte	0x08
	.zero		1


	//   ....[7]....
        /*013c*/ 	.word	0x00000670
        /*0140*/ 	.word	0x000000ff
        /*0144*/ 	.word	0x00031800
        /*0148*/ 	.short	0x010a
        /*014a*/ 	.byte	0x3c
	.zero		1


	//   ....[8]....
        /*014c*/ 	.word	0x000006f0
        /*0150*/ 	.word	0x000000ff
        /*0154*/ 	.word	0x00031800
        /*0158*/ 	.short	0x010a
        /*015a*/ 	.byte	0x3c
	.zero		1


	//   ....[9]....
        /*015c*/ 	.word	0x000010a0
        /*0160*/ 	.word	0x00000011
        /*0164*/ 	.word	0x00031810
        /*0168*/ 	.short	0x010a
        /*016a*/ 	.byte	0x3f
	.zero		1


	//   ....[10]....
        /*016c*/ 	.word	0x00001180
        /*0170*/ 	.word	0x00000011
        /*0174*/ 	.word	0x00031810
        /*0178*/ 	.short	0x010a
        /*017a*/ 	.byte	0x3f
	.zero		1


	//   ....[11]....
        /*017c*/ 	.word	0x000036f0
        /*0180*/ 	.word	0x000000ff
        /*0184*/ 	.word	0x00031830
        /*0188*/ 	.short	0x010a
        /*018a*/ 	.byte	0x3c
	.zero		1


	//   ....[12]....
        /*018c*/ 	.word	0x000037b0
        /*0190*/ 	.word	0x000000ff
        /*0194*/ 	.word	0x00031830
        /*0198*/ 	.short	0x010a
        /*019a*/ 	.byte	0x3c
	.zero		1


	//   ....[13]....
        /*019c*/ 	.word	0x00008f60
        /*01a0*/ 	.word	0x000000ff
        /*01a4*/ 	.word	0x00000000
        /*01a8*/ 	.short	0x0101
        /*01aa*/ 	.byte	0x04
	.zero		1


	//   ....[14]....
        /*01ac*/ 	.word	0x00009930
        /*01b0*/ 	.word	0x00000011
        /*01b4*/ 	.word	0x00000000
        /*01b8*/ 	.short	0x0101
        /*01ba*/ 	.byte	0x3f
	.zero		1


	//   ....[15]....
        /*01bc*/ 	.word	0x0000b250
        /*01c0*/ 	.word	0x00000008
        /*01c4*/ 	.word	0x00031820
        /*01c8*/ 	.short	0x010a
        /*01ca*/ 	.byte	0x3f
	.zero		1


	//   ....[16]....
        /*01cc*/ 	.word	0x0000ba20
        /*01d0*/ 	.word	0x00000008
        /*01d4*/ 	.word	0x00031838
        /*01d8*/ 	.short	0x010a
        /*01da*/ 	.byte	0x3f
	.zero		1


	//   ....[17]....
        /*01dc*/ 	.word	0x0000bda0
        /*01e0*/ 	.word	0x00000013
        /*01e4*/ 	.word	0x00031820
        /*01e8*/ 	.short	0x010a
        /*01ea*/ 	.byte	0x3f
	.zero		1


	//   ....[18]....
        /*01ec*/ 	.word	0x0000c190
        /*01f0*/ 	.word	0x00000008
        /*01f4*/ 	.word	0x00031838
        /*01f8*/ 	.short	0x010a
        /*01fa*/ 	.byte	0x3f
	.zero		1


	//   ....[19]....
        /*01fc*/ 	.word	0x0000c640
        /*0200*/ 	.word	0x00000005
        /*0204*/ 	.word	0x00000000
        /*0208*/ 	.short	0x010a
        /*020a*/ 	.byte	0x3f
	.zero		1


	//   ....[20]....
        /*020c*/ 	.word	0x0000c6d0
        /*0210*/ 	.word	0x00000003
        /*0214*/ 	.word	0x00000000
        /*0218*/ 	.short	0x010a
        /*021a*/ 	.byte	0x3f
	.zero		1


	//   ....[21]....
        /*021c*/ 	.word	0x0000c720
        /*0220*/ 	.word	0x00000007
        /*0224*/ 	.word	0x00031838
        /*0228*/ 	.short	0x010a
        /*022a*/ 	.byte	0x3f
	.zero		1


	//   ....[22]....
        /*022c*/ 	.word	0x0000c790
        /*0230*/ 	.word	0x00000008
        /*0234*/ 	.word	0x00031800
        /*0238*/ 	.short	0x010a
        /*023a*/ 	.byte	0x3f
	.zero		1


	//   ....[23]....
        /*023c*/ 	.word	0x0000c7e0
        /*0240*/ 	.word	0x00000011
        /*0244*/ 	.word	0x00031810
        /*0248*/ 	.short	0x010a
        /*024a*/ 	.byte	0x3f
	.zero		1


	//   ....[24]....
        /*024c*/ 	.word	0x0000c830
        /*0250*/ 	.word	0x00000005
        /*0254*/ 	.word	0x00031830
        /*0258*/ 	.short	0x010a
        /*025a*/ 	.byte	0x3f
	.zero		1


	//   ....[25]....
        /*025c*/ 	.word	0x0000c880
        /*0260*/ 	.word	0x00000008
        /*0264*/ 	.word	0x00031820
        /*0268*/ 	.short	0x010a
        /*026a*/ 	.byte	0x3f
	.zero		1


	//   ....[26]....
        /*026c*/ 	.word	0x0000c8d0
        /*0270*/ 	.word	0x00000008
        /*0274*/ 	.word	0x00031838
        /*0278*/ 	.short	0x010a
        /*027a*/ 	.byte	0x3f
	.zero		1


	//   ....[27]....
        /*027c*/ 	.word	0x0000c930
        /*0280*/ 	.word	0x00000013
        /*0284*/ 	.word	0x00031820
        /*0288*/ 	.short	0x010a
        /*028a*/ 	.byte	0x3f
	.zero		1


	//   ....[28]....
        /*028c*/ 	.word	0x0000c980
        /*0290*/ 	.word	0x00000008
        /*0294*/ 	.word	0x00031838
        /*0298*/ 	.short	0x010a
        /*029a*/ 	.byte	0x3f
	.zero		1


	//   ....[29]....
        /*029c*/ 	.word	0x0000ca50
        /*02a0*/ 	.word	0x00000005
        /*02a4*/ 	.word	0x00000000
        /*02a8*/ 	.short	0x010a
        /*02aa*/ 	.byte	0x3f
	.zero		1


	//   ....[30]....
        /*02ac*/ 	.word	0x0000caa0
        /*02b0*/ 	.word	0x00000003
        /*02b4*/ 	.word	0x00000000
        /*02b8*/ 	.short	0x010a
        /*02ba*/ 	.byte	0x3f
	.zero		1


	//----- nvinfo : EIATTR_NUM_MBARRIERS
	.align		4
.L_128:
        /*02bc*/ 	.byte	0x03, 0x38
        /*02be*/ 	.short	0x0007


	//----- nvinfo : EIATTR_EXIT_INSTR_OFFSETS
	.align		4
        /*02c0*/ 	.byte	0x04, 0x1c
        /*02c2*/ 	.short	(.L_130 - .L_129)


	//   ....[0]....
.L_129:
        /*02c4*/ 	.word	0x00000610


	//   ....[1]....
        /*02c8*/ 	.word	0x0000aef0


	//   ....[2]....
        /*02cc*/ 	.word	0x0000af50


	//   ....[3]....
        /*02d0*/ 	.word	0x0000c770


	//----- nvinfo : EIATTR_MAX_THREADS
	.align		4
.L_130:
        /*02d4*/ 	.byte	0x04, 0x05
        /*02d6*/ 	.short	(.L_132 - .L_131)
.L_131:
        /*02d8*/ 	.word	0x00000180
        /*02dc*/ 	.word	0x00000001
        /*02e0*/ 	.word	0x00000001


	//----- nvinfo : EIATTR_CRS_STACK_SIZE
	.align		4
.L_132:
        /*02e4*/ 	.byte	0x04, 0x1e
        /*02e6*/ 	.short	(.L_134 - .L_133)
.L_133:
        /*02e8*/ 	.word	0x00000000


	//----- nvinfo : EIATTR_CBANK_PARAM_SIZE
	.align		4
.L_134:
        /*02ec*/ 	.byte	0x03, 0x19
        /*02ee*/ 	.short	0x0970


	//----- nvinfo : EIATTR_PARAM_CBANK
	.align		4
        /*02f0*/ 	.byte	0x04, 0x0a
        /*02f2*/ 	.short	(.L_136 - .L_135)
	.align		4
.L_135:
        /*02f4*/ 	.word	index@(.nv.constant0._ZN7cutlass13device_kernelIN5flash11enable_sm90INS1_16FlashAttnBwdSm90INS1_25CollectiveMainloopBwdSm90ILi2ELi1ELi1EN4cute5tupleIJNS5_1CILi1EEES8_S8_EEENS6_IJNS7_ILi64EEENS7_ILi80EEENS7_ILi256EEEEEENS_6half_tEfNS_4arch4Sm90ELb0ELb0ELb1ELb0ELb0ELb0ELb1ELb1ELi2ELi1ELi1ELi1ELb0EEENS1_21CollectiveEpilogueBwdISD_SE_SG_Li256ELb0ELb1ELi2EEENS1_19SingleTileSchedulerILb0ELb0ELb0ELi80EEEEEEEEEvNT_6ParamsE)
        /*02f8*/ 	.short	0x0210
        /*02fa*/ 	.short	0x0970


	//----- nvinfo : EIATTR_SW_WAR
	.align		4
.L_136:
        /*02fc*/ 	.byte	0x04, 0x36
        /*02fe*/ 	.short	(.L_138 - .L_137)
.L_137:
        /*0300*/ 	.word	0x00000008
.L_138:


//--------------------- .nv.info._ZN7cutlass13device_kernelIN5flash11enable_sm90INS1_16FlashAttnBwdSm90INS1_25CollectiveMainloopBwdSm90ILi2ELi1ELi1EN4cute5tupleIJNS5_1CILi1EEES8_S8_EEENS6_IJNS7_ILi64EEENS7_ILi80EEENS7_ILi256EEEEEENS_6half_tEfNS_4arch4Sm90ELb0ELb0ELb1ELb0ELb0ELb0ELb1ELb1ELi2ELi1ELi1ELi1ELb0EEENS1_24CollectiveEpilogueBwdGQAISD_fSG_Li256ELb0ELb0EEENS1_19SingleTileSchedulerILb0ELb0ELb0ELi80EEEEEEEEEvNT_6ParamsE --------------------------
	.section	.nv.info._ZN7cutlass13device_kernelIN5flash11enable_sm90INS1_16FlashAttnBwdSm90INS1_25CollectiveMainloopBwdSm90ILi2ELi1ELi1EN4cute5tupleIJNS5_1CILi1EEES8_S8_EEENS6_IJNS7_ILi64EEENS7_ILi80EEENS7_ILi256EEEEEENS_6half_tEfNS_4arch4Sm90ELb0ELb0ELb1ELb0ELb0ELb0ELb1ELb1ELi2ELi1ELi1ELi1ELb0EEENS1_24CollectiveEpilogueBwdGQAISD_fSG_Li256ELb0ELb0EEENS1_19SingleTileSchedulerILb0ELb0ELb0ELi80EEEEEEEEEvNT_6ParamsE,"",@"SHT_CUDA_INFO"
	.sectionflags	@""
	.align	4


	//----- nvinfo : EIATTR_CUDA_API_VERSION
	.align		4
        /*0000*/ 	.byte	0x04, 0x37
        /*0002*/ 	.short	(.L_140 - .L_139)
.L_139:
        /*0004*/ 	.word	0x00000082


	//----- nvinfo : EIATTR_KPARAM_INFO
	.align		4
.L_140:
        /*0008*/ 	.byte	0x04, 0x17
        /*000a*/ 	.short	(.L_142 - .L_141)
.L_141:
        /*000c*/ 	.word	0x00000000
        /*0010*/ 	.short	0x0000
        /*0012*/ 	.short	0x0070
        /*0014*/ 	.byte	0x00, 0xf0, 0x01, 0x1a


	//----- nvinfo : EIATTR_SPARSE_MMA_MASK
	.align		4
.L_142:
        /*0018*/ 	.byte	0x03, 0x50
        /*001a*/ 	.short	0x0000


	//----- nvinfo : EIATTR_MAXREG_COUNT
	.align		4
        /*001c*/ 	.byte	0x03, 0x1b
        /*001e*/ 	.short	0x00a8


	//----- nvinfo : EIATTR_NUM_BARRIERS
	.align		4
        /*0020*/ 	.byte	0x02, 0x4c
        /*0022*/ 	.byte	0x0a
	.zero		1


	//----- nvinfo : EIATTR_ANNOTATIONS
	.align		4
        /*0024*/ 	.byte	0x04, 0x55
        /*0026*/ 	.short	(.L_144 - .L_143)


	//   ....[0]....
.L_143:
        /*0028*/ 	.word	0x00000001
        /*002c*/ 	.byte	0xf0, 0x97, 0x00, 0x00, 0x01, 0x00, 0x00, 0x00, 0x50, 0x98, 0x00, 0x00


	//----- nvinfo : EIATTR_MERCURY_ISA_VERSION
	.align		4
.L_144:
        /*0038*/ 	.byte	0x03, 0x5f
        /*003a*/ 	.short	0x0101


	//----- nvinfo : EIATTR_INT_WARP_WIDE_INSTR_OFFSETS
	.align		4
        /*003c*/ 	.byte	0x04, 0x31
        /*003e*/ 	.short	(.L_146 - .L_145)


	//   ....[0]....
.L_145:
        /*0040*/ 	.word	0x00000180


	//   ....[1]....
        /*0044*/ 	.word	0x00000230


	//----- nvinfo : EIATTR_COOP_GROUP_MASK_REGIDS
	.align		4
.L_146:
        /*0048*/ 	.byte	0x04, 0x29
        /*004a*/ 	.short	(.L_148 - .L_147)


	//   ....[0]....
.L_147:
        /*004c*/ 	.word	0xffffffff


	//   ....[1]....
        /*0050*/ 	.word	0xffffffff


	//   ....[2]....
        /*0054*/ 	.word	0xffffffff


	//   ....[3]....
        /*0058*/ 	.word	0xffffffff


	//   ....[4]....
        /*005c*/ 	.word	0xffffffff


	//   ....[5]....
        /*0060*/ 	.word	0xffffffff


	//----- nvinfo : EIATTR_COOP_GROUP_INSTR_OFFSETS
	.align		4
.L_148:
        /*0064*/ 	.byte	0x04, 0x28
        /*0066*/ 	.short	(.L_150 - .L_149)


	//   ....[0]....
.L_149:
        /*0068*/ 	.word	0x00000060


	//   ....[1]....
        /*006c*/ 	.word	0x00000190


	//   ....[2]....
        /*0070*/ 	.word	0x00000240


	//   ....[3]....
        /*0074*/ 	.word	0x000003a0


	//   ....[4]....
        /*0078*/ 	.word	0x00000680


	//   ....[5]....
        /*007c*/ 	.word	0x00008ca0


	//----- nvinfo : EIATTR_REG_RECONFIG
	.align		4
.L_150:
        /*0080*/ 	.byte	0x01, 0x54
	.zero		2


	//----- nvinfo : EIATTR_MBARRIER_INSTR_OFFSETS
	.align		4
        /*0084*/ 	.byte	0x04, 0x39
        /*0086*/ 	.short	(.L_152 - .L_151)


	//   ....[0]....
.L_151:
        /*0088*/ 	.word	0x00000260
        /*008c*/ 	.word	0x000000ff
        /*0090*/ 	.word	0x00031800
        /*0094*/ 	.short	0x0100
        /*0096*/ 	.byte	0x06
	.zero		1


	//   ....[1]....
        /*0098*/ 	.word	0x00000350
        /*009c*/ 	.word	0x000000ff
        /*00a0*/ 	.word	0x00031810
        /*00a4*/ 	.short	0x0100
        /*00a6*/ 	.byte	0x08
	.zero		1


	//   ....[2]....
        /*00a8*/ 	.word	0x00000360
        /*00ac*/ 	.word	0x000000ff
        /*00b0*/ 	.word	0x00031820
        /*00b4*/ 	.short	0x0100
        /*00b6*/ 	.byte	0x08
	.zero		1


	//   ....[3]....
        /*00b8*/ 	.word	0x00000370
        /*00bc*/ 	.word	0x000000ff
        /*00c0*/ 	.word	0x00031818
        /*00c4*/ 	.short	0x0100
        /*00c6*/ 	.byte	0x08
	.zero		1


	//   ....[4]....
        /*00c8*/ 	.word	0x00000380
        /*00cc*/ 	.word	0x000000ff
        /*00d0*/ 	.word	0x00031828
        /*00d4*/ 	.short	0x0100
        /*00d6*/ 	.byte	0x08
	.zero		1


	//   ....[5]....
        /*00d8*/ 	.word	0x000004b0
        /*00dc*/ 	.word	0x000000ff
        /*00e0*/ 	.word	0x00031830
        /*00e4*/ 	.short	0x0100
        /*00e6*/ 	.byte	0x08
	.zero		1


	//   ....[6]....
        /*00e8*/ 	.word	0x000004c0
        /*00ec*/ 	.word	0x000000ff
        /*00f0*/ 	.word	0x00031838
        /*00f4*/ 	.short	0x0100
        /*00f6*/ 	.byte	0x08
	.zero		1


	//   ....[7]....
        /*00f8*/ 	.word	0x00000630
        /*00fc*/ 	.word	0x000000ff
        /*0100*/ 	.word	0x00031800
        /*0104*/ 	.short	0x010a
        /*0106*/ 	.byte	0x3c
	.zero		1


	//   ....[8]....
        /*0108*/ 	.word	0x00000770
        /*010c*/ 	.word	0x000000ff
        /*0110*/ 	.word	0x00031800
        /*0114*/ 	.short	0x010a
        /*0116*/ 	.byte	0x3c
	.zero		1


	//   ....[9]....
        /*0118*/ 	.word	0x00001430
        /*011c*/ 	.word	0x00000010
        /*0120*/ 	.word	0x00031810
        /*0124*/ 	.short	0x010a
        /*0126*/ 	.byte	0x3f
	.zero		1


	//   ....[10]....
        /*0128*/ 	.word	0x00001500
        /*012c*/ 	.word	0x00000010
        /*0130*/ 	.word	0x00031810
        /*0134*/ 	.short	0x010a
        /*0136*/ 	.byte	0x3f
	.zero		1


	//   ....[11]....
        /*0138*/ 	.word	0x00003090
        /*013c*/ 	.word	0x000000ff
        /*0140*/ 	.word	0x00031830
        /*0144*/ 	.short	0x010a
        /*0146*/ 	.byte	0x3c
	.zero		1


	//   ....[12]....
        /*0148*/ 	.word	0x00003150
        /*014c*/ 	.word	0x000000ff
        /*0150*/ 	.word	0x00031830
        /*0154*/ 	.short	0x010a
        /*0156*/ 	.byte	0x3c
	.zero		1


	//   ....[13]....
        /*0158*/ 	.word	0x00007840
        /*015c*/ 	.word	0x000000ff
        /*0160*/ 	.word	0x00000000
        /*0164*/ 	.short	0x0101
        /*0166*/ 	.byte	0x04
	.zero		1


	//   ....[14]....
        /*0168*/ 	.word	0x00007f30
        /*016c*/ 	.word	0x00000010
        /*0170*/ 	.word	0x00000000
        /*0174*/ 	.short	0x0101
        /*0176*/ 	.byte	0x3f
	.zero		1


	//   ....[15]....
        /*0178*/ 	.word	0x00008fb0
        /*017c*/ 	.word	0x00000007
        /*0180*/ 	.word	0x00031820
        /*0184*/ 	.short	0x010a
        /*0186*/ 	.byte	0x3f
	.zero		1


	//   ....[16]....
        /*0188*/ 	.word	0x00009770
        /*018c*/ 	.word	0x00000007
        /*0190*/ 	.word	0x00031838
        /*0194*/ 	.short	0x010a
        /*0196*/ 	.byte	0x3f
	.zero		1


	//   ....[17]....
        /*0198*/ 	.word	0x00009af0
        /*019c*/ 	.word	0x00000012
        /*01a0*/ 	.word	0x00031820
        /*01a4*/ 	.short	0x010a
        /*01a6*/ 	.byte	0x3f
	.zero		1


	//   ....[18]....
        /*01a8*/ 	.word	0x00009ee0
        /*01ac*/ 	.word	0x00000007
        /*01b0*/ 	.word	0x00031838
        /*01b4*/ 	.short	0x010a
        /*01b6*/ 	.byte	0x3f
	.zero		1


	//   ....[19]....
        /*01b8*/ 	.word	0x0000a360
        /*01bc*/ 	.word	0x00000004
        /*01c0*/ 	.word	0x00000000
        /*01c4*/ 	.short	0x010a
        /*01c6*/ 	.byte	0x3f
	.zero		1


	//   ....[20]....
        /*01c8*/ 	.word	0x0000a3f0
        /*01cc*/ 	.word	0x00000011
        /*01d0*/ 	.word	0x00000000
        /*01d4*/ 	.short	0x010a
        /*01d6*/ 	.byte	0x3f
	.zero		1


	//   ....[21]....
        /*01d8*/ 	.word	0x0000a440
        /*01dc*/ 	.word	0x00000005
        /*01e0*/ 	.word	0x00031838
        /*01e4*/ 	.short	0x010a
        /*01e6*/ 	.byte	0x3f
	.zero		1


	//   ....[22]....
        /*01e8*/ 	.word	0x0000a4b0
        /*01ec*/ 	.word	0x00000002
        /*01f0*/ 	.word	0x00031800
        /*01f4*/ 	.short	0x010a
        /*01f6*/ 	.byte	0x3f
	.zero		1


	//   ....[23]....
        /*01f8*/ 	.word	0x0000a500
        /*01fc*/ 	.word	0x00000010
        /*0200*/ 	.word	0x00031810
        /*0204*/ 	.short	0x010a
        /*0206*/ 	.byte	0x3f
	.zero		1


	//   ....[24]....
        /*0208*/ 	.word	0x0000a550
        /*020c*/ 	.word	0x00000005
        /*0210*/ 	.word	0x00031830
        /*0214*/ 	.short	0x010a
        /*0216*/ 	.byte	0x3f
	.zero		1


	//   ....[25]....
        /*0218*/ 	.word	0x0000a5a0
        /*021c*/ 	.word	0x00000007
        /*0220*/ 	.word	0x00031820
        /*0224*/ 	.short	0x010a
        /*0226*/ 	.byte	0x3f
	.zero		1


	//   ....[26]....
        /*0228*/ 	.word	0x0000a5f0
        /*022c*/ 	.word	0x00000007
        /*0230*/ 	.word	0x00031838
        /*0234*/ 	.short	0x010a
        /*0236*/ 	.byte	0x3f
	.zero		1


	//   ....[27]....
        /*0238*/ 	.word	0x0000a650
        /*023c*/ 	.word	0x00000012
        /*0240*/ 	.word	0x00031820
        /*0244*/ 	.short	0x010a
        /*0246*/ 	.byte	0x3f
	.zero		1


	//   ....[28]....
        /*0248*/ 	.word	0x0000a6a0
        /*024c*/ 	.word	0x00000007
        /*0250*/ 	.word	0x00031838
        /*0254*/ 	.short	0x010a
        /*0256*/ 	.byte	0x3f
	.zero		1


	//   ....[29]....
        /*0258*/ 	.word	0x0000a6f0
        /*025c*/ 	.word	0x00000004
        /*0260*/ 	.word	0x00000000
        /*0264*/ 	.short	0x010a
        /*0266*/ 	.byte	0x3f
	.zero		1


	//   ....[30]....
        /*0268*/ 	.word	0x0000a740
        /*026c*/ 	.word	0x00000011
        /*0270*/ 	.word	0x00000000
        /*0274*/ 	.short	0x010a
        /*0276*/ 	.byte	0x3f
	.zero		1


	//----- nvinfo : EIATTR_NUM_MBARRIERS
	.align		4
.L_152:
        /*0278*/ 	.byte	0x03, 0x38
        /*027a*/ 	.short	0x0007


	//----- nvinfo : EIATTR_EXIT_INSTR_OFFSETS
	.align		4
        /*027c*/ 	.byte	0x04, 0x1c
        /*027e*/ 	.short	(.L_154 - .L_153)


	//   ....[0]....
.L_153:
        /*0280*/ 	.word	0x0000a490


	//----- nvinfo : EIATTR_MAX_THREADS
	.align		4
.L_154:
        /*0284*/ 	.byte	0x04, 0x05
        /*0286*/ 	.short	(.L_156 - .L_155)
.L_155:
        /*0288*/ 	.word	0x00000180
        /*028c*/ 	.word	0x00000001
        /*0290*/ 	.word	0x00000001


	//----- nvinfo : EIATTR_CRS_STACK_SIZE
	.align		4
.L_156:
        /*0294*/ 	.byte	0x04, 0x1e
        /*0296*/ 	.short	(.L_158 - .L_157)
.L_157:
        /*0298*/ 	.word	0x00000000


	//----- nvinfo : EIATTR_CBANK_PARAM_SIZE
	.align		4
.L_158:
        /*029c*/ 	.byte	0x03, 0x19
        /*029e*/ 	.short	0x06f0


	//----- nvinfo : EIATTR_PARAM_CBANK
	.align		4
        /*02a0*/ 	.byte	0x04, 0x0a
        /*02a2*/ 	.short	(.L_160 - .L_159)
	.align		4
.L_159:
        /*02a4*/ 	.word	index@(.nv.constant0._ZN7cutlass13device_kernelIN5flash11enable_sm90INS1_16FlashAttnBwdSm90INS1_25CollectiveMainloopBwdSm90ILi2ELi1ELi1EN4cute5tupleIJNS5_1CILi1EEES8_S8_EEENS6_IJNS7_ILi64EEENS7_ILi80EEENS7_ILi256EEEEEENS_6half_tEfNS_4arch4Sm90ELb0ELb0ELb1ELb0ELb0ELb0ELb1ELb1ELi2ELi1ELi1ELi1ELb0EEENS1_24CollectiveEpilogueBwdGQAISD_fSG_Li256ELb0ELb0EEENS1_19SingleTileSchedulerILb0ELb0ELb0ELi80EEEEEEEEEvNT_6ParamsE)
        /*02a8*/ 	.short	0x0210
        /*02aa*/ 	.short	0x06f0


	//----- nvinfo : EIATTR_SW_WAR
	.align		4
.L_160:
        /*02ac*/ 	.byte	0x04, 0x36
        /*02ae*/ 	.short	(.L_162 - .L_161)
.L_161:
        /*02b0*/ 	.word	0x00000008
.L_162:


//--------------------- .nv.info._ZN7cutlass13device_kernelIN5flash11enable_sm90INS1_16FlashAttnBwdSm90INS1_25CollectiveMainloopBwdSm90ILi2ELi1ELi1EN4cute5tupleIJNS5_1CILi1EEES8_S8_EEENS6_IJNS7_ILi64EEENS7_ILi80EEENS7_ILi256EEEEEENS_6half_tEfNS_4arch4Sm90ELb0ELb0ELb1ELb1ELb0ELb0ELb1ELb1ELi2ELi1ELi1ELi1ELb0EEENS1_21CollectiveEpilogueBwdISD_SE_SG_Li256ELb1ELb1ELi2EEENS1_19SingleTileSchedulerILb1ELb0ELb0ELi80EEEEEEEEEvNT_6ParamsE --------------------------
	.section	.nv.info._ZN7cutlass13device_kernelIN5flash11enable_sm90INS1_16FlashAttnBwdSm90INS1_25CollectiveMainloopBwdSm90ILi2ELi1ELi1EN4cute5tupleIJNS5_1CILi1EEES8_S8_EEENS6_IJNS7_ILi64EEENS7_ILi80EEENS7_ILi256EEEEEENS_6half_tEfNS_4arch4Sm90ELb0ELb0ELb1ELb1ELb0ELb0ELb1ELb1ELi2ELi1ELi1ELi1ELb0EEENS1_21CollectiveEpilogueBwdISD_SE_SG_Li256ELb1ELb1ELi2EEENS1_19SingleTileSchedulerILb1ELb0ELb0ELi80EEEEEEEEEvNT_6ParamsE,"",@"SHT_CUDA_INFO"
	.sectionflags	@""
	.align	4


	//----- nvinfo : EIATTR_CUDA_API_VERSION
	.align		4
        /*0000*/ 	.byte	0x04, 0x37
        /*0002*/ 	.short	(.L_164 - .L_163)
.L_163:
        /*0004*/ 	.word	0x00000082


	//----- nvinfo : EIATTR_KPARAM_INFO
	.align		4
.L_164:
        /*0008*/ 	.byte	0x04, 0x17
        /*000a*/ 	.short	(.L_166 - .L_165)
.L_165:
        /*000c*/ 	.word	0x00000000
        /*0010*/ 	.short	0x0000
        /*0012*/ 	.short	0x0070
        /*0014*/ 	.byte	0x00, 0xf0, 0x01, 0x1a


	//----- nvinfo : EIATTR_SPARSE_MMA_MASK
	.align		4
.L_166:
        /*0018*/ 	.byte	0x03, 0x50
        /*001a*/ 	.short	0x0000


	//----- nvinfo : EIATTR_MAXREG_COUNT
	.align		4
        /*001c*/ 	.byte	0x03, 0x1b
        /*001e*/ 	.short	0x00a8


	//----- nvinfo : EIATTR_NUM_BARRIERS
	.align		4
        /*0020*/ 	.byte	0x02, 0x4c
        /*0022*/ 	.byte	0x0a
	.zero		1


	//----- nvinfo : EIATTR_ANNOTATIONS
	.align		4
        /*0024*/ 	.byte	0x04, 0x55
        /*0026*/ 	.short	(.L_168 - .L_167)


	//   ....[0]....
.L_167:
        /*0028*/ 	.word	0x00000001
        /*002c*/ 	.byte	0xc0, 0xde, 0x00, 0x00, 0x01, 0x00, 0x00, 0x00, 0x20, 0xdf, 0x00, 0x00


	//----- nvinfo : EIATTR_MERCURY_ISA_VERSION
	.align		4
.L_168:
        /*0038*/ 	.byte	0x03, 0x5f
        /*003a*/ 	.short	0x0101


	//----- nvinfo : EIATTR_INT_WARP_WIDE_INSTR_OFFSETS
	.align		4
        /*003c*/ 	.byte	0x04, 0x31
        /*003e*/ 	.short	(.L_170 - .L_169)


	//   ....[0]....
.L_169:
        /*0040*/ 	.word	0x00000180


	//   ....[1]....
        /*0044*/ 	.word	0x00000230


	//   ....[2]....
        /*0048*/ 	.word	0x0000d090


	//----- nvinfo : EIATTR_COOP_GROUP_MASK_REGIDS
	.align		4
.L_170:
        /*004c*/ 	.byte	0x04, 0x29
        /*004e*/ 	.short	(.L_172 - .L_171)


	//   ....[0]....
.L_171:
        /*0050*/ 	.word	0xffffffff


	//   ....[1]....
        /*0054*/ 	.word	0xffffffff


	//   ....[2]....
        /*0058*/ 	.word	0xffffffff


	//   ....[3]....
        /*005c*/ 	.word	0xffffffff


	//   ....[4]....
        /*0060*/ 	.word	0xffffffff


	//   ....[5]....
        /*0064*/ 	.word	0xffffffff


	//----- nvinfo : EIATTR_COOP_GROUP_INSTR_OFFSETS
	.align		4
.L_172:
        /*0068*/ 	.byte	0x04, 0x28
        /*006a*/ 	.short	(.L_174 - .L_173)


	//   ....[0]....
.L_173:
        /*006c*/ 	.word	0x00000060


	//   ....[1]....
        /*0070*/ 	.word	0x00000190


	//   ....[2]....
        /*0074*/ 	.word	0x00000240


	//   ....[3]....
        /*0078*/ 	.word	0x000003a0


	//   ....[4]....
        /*007c*/ 	.word	0x00001070


	//   ....[5]....
        /*0080*/ 	.word	0x0000cd00


	//----- nvinfo : EIATTR_REG_RECONFIG
	.align		4
.L_174:
        /*0084*/ 	.byte	0x01, 0x54
	.zero		2


	//----- nvinfo : EIATTR_MBARRIER_INSTR_OFFSETS
	.align		4
        /*0088*/ 	.byte	0x04, 0x39
        /*008a*/ 	.short	(.L_176 - .L_175)


	//   ....[0]....
.L_175:
        /*008c*/ 	.word	0x00000260
        /*0090*/ 	.word	0x000000ff
        /*0094*/ 	.word	0x00031600
        /*0098*/ 	.short	0x0100
        /*009a*/ 	.byte	0x06
	.zero		1


	//   ....[1]....
        /*009c*/ 	.word	0x00000350
        /*00a0*/ 	.word	0x000000ff
        /*00a4*/ 	.word	0x00031610
        /*00a8*/ 	.short	0x0100
        /*00aa*/ 	.byte	0x08
	.zero		1


	//   ....[2]....
        /*00ac*/ 	.word	0x00000360
        /*00b0*/ 	.word	0x000000ff
        /*00b4*/ 	.word	0x00031620
        /*00b8*/ 	.short	0x0100
        /*00ba*/ 	.byte	0x08
	.zero		1


	//   ....[3]....
        /*00bc*/ 	.word	0x00000370
        /*00c0*/ 	.word	0x000000ff
        /*00c4*/ 	.word	0x00031618
        /*00c8*/ 	.short	0x0100
        /*00ca*/ 	.byte	0x08
	.zero		1


	//   ....[4]....
        /*00cc*/ 	.word	0x00000380
        /*00d0*/ 	.word	0x000000ff
        /*00d4*/ 	.word	0x00031628
        /*00d8*/ 	.short	0x0100
        /*00da*/ 	.byte	0x08
	.zero		1


	//   ....[5]....
        /*00dc*/ 	.word	0x000004b0
        /*00e0*/ 	.word	0x000000ff
        /*00e4*/ 	.word	0x00031630
        /*00e8*/ 	.short	0x0100
        /*00ea*/ 	.byte	0x08
	.zero		1


	//   ....[6]....
        /*00ec*/ 	.word	0x000004c0
        /*00f0*/ 	.word	0x000000ff
        /*00f4*/ 	.word	0x00031638
        /*00f8*/ 	.short	0x0100
        /*00fa*/ 	.byte	0x08
	.zero		1


	//   ....[7]....
        /*00fc*/ 	.word	0x00001000
        /*0100*/ 	.word	0x00000012
        /*0104*/ 	.word	0x00031600
        /*0108*/ 	.short	0x010a
        /*010a*/ 	.byte	0x3f
	.zero		1


	//   ....[8]....
        /*010c*/ 	.word	0x00001090
        /*0110*/ 	.word	0x00000012
        /*0114*/ 	.word	0x00031600
        /*0118*/ 	.short	0x010a
        /*011a*/ 	.byte	0x3f
	.zero		1


	//   ....[9]....
        /*011c*/ 	.word	0x000019d0
        /*0120*/ 	.word	0x00000011
        /*0124*/ 	.word	0x00031610
        /*0128*/ 	.short	0x010a
        /*012a*/ 	.byte	0x3f
	.zero		1


	//   ....[10]....
        /*012c*/ 	.word	0x00001a90
        /*0130*/ 	.word	0x00000011
        /*0134*/ 	.word	0x00031610
        /*0138*/ 	.short	0x010a
        /*013a*/ 	.byte	0x3f
	.zero		1


	//   ....[11]....
        /*013c*/ 	.word	0x00003620
        /*0140*/ 	.word	0x00000012
        /*0144*/ 	.word	0x00031630
        /*0148*/ 	.short	0x010a
        /*014a*/ 	.byte	0x3f
	.zero		1


	//   ....[12]....
        /*014c*/ 	.word	0x000036e0
        /*0150*/ 	.word	0x00000012
        /*0154*/ 	.word	0x00031630
        /*0158*/ 	.short	0x010a
        /*015a*/ 	.byte	0x3f
	.zero		1


	//   ....[13]....
        /*015c*/ 	.word	0x00007da0
        /*0160*/ 	.word	0x00000018
        /*0164*/ 	.word	0x00000000
        /*0168*/ 	.short	0x0101
        /*016a*/ 	.byte	0x3f
	.zero		1


	//   ....[14]....
        /*016c*/ 	.word	0x00008490
        /*0170*/ 	.word	0x00000011
        /*0174*/ 	.word	0x00000000
        /*0178*/ 	.short	0x0101
        /*017a*/ 	.byte	0x3f
	.zero		1


	//   ....[15]....
        /*017c*/ 	.word	0x0000d400
        /*0180*/ 	.word	0x00000000
        /*0184*/ 	.word	0x00031620
        /*0188*/ 	.short	0x010a
        /*018a*/ 	.byte	0x3f
	.zero		1


	//   ....[16]....
        /*018c*/ 	.word	0x0000de40
        /*0190*/ 	.word	0x00000000
        /*0194*/ 	.word	0x00031638
        /*0198*/ 	.short	0x010a
        /*019a*/ 	.byte	0x3f
	.zero		1


	//   ....[17]....
        /*019c*/ 	.word	0x0000e1f0
        /*01a0*/ 	.word	0x00000013
        /*01a4*/ 	.word	0x00031620
        /*01a8*/ 	.short	0x010a
        /*01aa*/ 	.byte	0x3f
	.zero		1


	//   ....[18]....
        /*01ac*/ 	.word	0x0000e620
        /*01b0*/ 	.word	0x00000000
        /*01b4*/ 	.word	0x00031638
        /*01b8*/ 	.short	0x010a
        /*01ba*/ 	.byte	0x3f
	.zero		1


	//   ....[19]....
        /*01bc*/ 	.word	0x0000eb50
        /*01c0*/ 	.word	0x00000006
        /*01c4*/ 	.word	0x00000000
        /*01c8*/ 	.short	0x010a
        /*01ca*/ 	.byte	0x3f
	.zero		1


	//   ....[20]....
        /*01cc*/ 	.word	0x0000ebe0
        /*01d0*/ 	.word	0x00000005
        /*01d4*/ 	.word	0x00000000
        /*01d8*/ 	.short	0x010a
        /*01da*/ 	.byte	0x3f
	.zero		1


	//   ....[21]....
        /*01dc*/ 	.word	0x0000ec30
        /*01e0*/ 	.word	0x00000007
        /*01e4*/ 	.word	0x00031638
        /*01e8*/ 	.short	0x010a
        /*01ea*/ 	.byte	0x3f
	.zero		1


	//   ....[22]....
        /*01ec*/ 	.word	0x0000ec90
        /*01f0*/ 	.word	0x00000012
        /*01f4*/ 	.word	0x00031600
        /*01f8*/ 	.short	0x010a
        /*01fa*/ 	.byte	0x3f
	.zero		1


	//   ....[23]....
        /*01fc*/ 	.word	0x0000ece0
        /*0200*/ 	.word	0x00000011
        /*0204*/ 	.word	0x00031610
        /*0208*/ 	.short	0x010a
        /*020a*/ 	.byte	0x3f
	.zero		1


	//   ....[24]....
        /*020c*/ 	.word	0x0000ed30
        /*0210*/ 	.word	0x00000012
        /*0214*/ 	.word	0x00031630
        /*0218*/ 	.short	0x010a
        /*021a*/ 	.byte	0x3f
	.zero		1


	//   ....[25]....
        /*021c*/ 	.word	0x0000ed80
        /*0220*/ 	.word	0x00000000
        /*0224*/ 	.word	0x00031620
        /*0228*/ 	.short	0x010a
        /*022a*/ 	.byte	0x3f
	.zero		1


	//   ....[26]....
        /*022c*/ 	.word	0x0000edd0
        /*0230*/ 	.word	0x00000000
        /*0234*/ 	.word	0x00031638
        /*0238*/ 	.short	0x010a
        /*023a*/ 	.byte	0x3f
	.zero		1


	//   ....[27]....
        /*023c*/ 	.word	0x0000ee30
        /*0240*/ 	.word	0x00000013
        /*0244*/ 	.word	0x00031620
        /*0248*/ 	.short	0x010a
        /*024a*/ 	.byte	0x3f
	.zero		1


	//   ....[28]....
        /*024c*/ 	.word	0x0000ee80
        /*0250*/ 	.word	0x00000000
        /*0254*/ 	.word	0x00031638
        /*0258*/ 	.short	0x010a
        /*025a*/ 	.byte	0x3f
	.zero		1


	//   ....[29]....
        /*025c*/ 	.word	0x0000eed0
        /*0260*/ 	.word	0x00000006
        /*0264*/ 	.word	0x00000000
        /*0268*/ 	.short	0x010a
        /*026a*/ 	.byte	0x3f
	.zero		1


	//   ....[30]....
        /*026c*/ 	.word	0x0000ef20
        /*0270*/ 	.word	0x00000005
        /*0274*/ 	.word	0x00000000
        /*0278*/ 	.short	0x010a
        /*027a*/ 	.byte	0x3f
	.zero		1


	//----- nvinfo : EIATTR_NUM_MBARRIERS
	.align		4
.L_176:
        /*027c*/ 	.byte	0x03, 0x38
        /*027e*/ 	.short	0x0007


	//----- nvinfo : EIATTR_EXIT_INSTR_OFFSETS
	.align		4
        /*0280*/ 	.byte	0x04, 0x1c
        /*0282*/ 	.short	(.L_178 - .L_177)


	//   ....[0]....
.L_177:
        /*0284*/ 	.word	0x0000ec80


	//----- nvinfo : EIATTR_MAX_THREADS
	.align		4
.L_178:
        /*0288*/ 	.byte	0x04, 0x05
        /*028a*/ 	.short	(.L_180 - .L_179)
.L_179:
        /*028c*/ 	.word	0x00000180
        /*0290*/ 	.word	0x00000001
        /*0294*/ 	.word	0x00000001


	//----- nvinfo : EIATTR_CRS_STACK_SIZE
	.align		4
.L_180:
        /*0298*/ 	.byte	0x04, 0x1e
        /*029a*/ 	.short	(.L_182 - .L_181)
.L_181:
        /*029c*/ 	.word	0x00000000


	//----- nvinfo : EIATTR_CBANK_PARAM_SIZE
	.align		4
.L_182:
        /*02a0*/ 	.byte	0x03, 0x19
        /*02a2*/ 	.short	0x06f0


	//----- nvinfo : EIATTR_PARAM_CBANK
	.align		4
        /*02a4*/ 	.byte	0x04, 0x0a
        /*02a6*/ 	.short	(.L_184 - .L_183)
	.align		4
.L_183:
        /*02a8*/ 	.word	index@(.nv.constant0._ZN7cutlass13device_kernelIN5flash11enable_sm90INS1_16FlashAttnBwdSm90INS1_25CollectiveMainloopBwdSm90ILi2ELi1ELi1EN4cute5tupleIJNS5_1CILi1EEES8_S8_EEENS6_IJNS7_ILi64EEENS7_ILi80EEENS7_ILi256EEEEEENS_6half_tEfNS_4arch4Sm90ELb0ELb0ELb1ELb1ELb0ELb0ELb1ELb1ELi2ELi1ELi1ELi1ELb0EEENS1_21CollectiveEpilogueBwdISD_SE_SG_Li256ELb1ELb1ELi2EEENS1_19SingleTileSchedulerILb1ELb0ELb0ELi80EEEEEEEEEvNT_6ParamsE)
        /*02ac*/ 	.short	0x0210
        /*02ae*/ 	.short	0x06f0


	//----- nvinfo : EIATTR_SW_WAR
	.align		4
.L_184:
        /*02b0*/ 	.byte	0x04, 0x36
        /*02b2*/ 	.short	(.L_186 - .L_185)
.L_185:
        /*02b4*/ 	.word	0x00000008
.L_186:


//--------------------- .nv.info._ZN7cutlass13device_kernelIN5flash11enable_sm90INS1_16FlashAttnBwdSm90INS1_25CollectiveMainloopBwdSm90ILi2ELi1ELi1EN4cute5tupleIJNS5_1CILi1EEES8_S8_EEENS6_IJNS7_ILi64EEENS7_ILi80EEENS7_ILi256EEEEEENS_6half_tEfNS_4arch4Sm90ELb0ELb0ELb1ELb1ELb0ELb0ELb1ELb1ELi2ELi1ELi1ELi1ELb0EEENS1_24CollectiveEpilogueBwdGQAISD_fSG_Li256ELb1ELb0EEENS1_19SingleTileSchedulerILb1ELb0ELb0ELi80EEEEEEEEEvNT_6ParamsE --------------------------
	.section	.nv.info._ZN7cutlass13device_kernelIN5flash11enable_sm90INS1_16FlashAttnBwdSm90INS1_25CollectiveMainloopBwdSm90ILi2ELi1ELi1EN4cute5tupleIJNS5_1CILi1EEES8_S8_EEENS6_IJNS7_ILi64EEENS7_ILi80EEENS7_ILi256EEEEEENS_6half_tEfNS_4arch4Sm90ELb0ELb0ELb1ELb1ELb0ELb0ELb1ELb1ELi2ELi1ELi1ELi1ELb0EEENS1_24CollectiveEpilogueBwdGQAISD_fSG_Li256ELb1ELb0EEENS1_19SingleTileSchedulerILb1ELb0ELb0ELi80EEEEEEEEEvNT_6ParamsE,"",@"SHT_CUDA_INFO"
	.sectionflags	@""
	.align	4


	//----- nvinfo : EIATTR_CUDA_API_VERSION
	.align		4
        /*0000*/ 	.byte	0x04, 0x37
        /*0002*/ 	.short	(.L_188 - .L_187)
.L_187:
        /*0004*/ 	.word	0x00000082


	//----- nvinfo : EIATTR_KPARAM_INFO
	.align		4
.L_188:
        /*0008*/ 	.byte	0x04, 0x17
        /*000a*/ 	.short	(.L_190 - .L_189)
.L_189:
        /*000c*/ 	.word	0x00000000
        /*0010*/ 	.short	0x0000
        /*0012*/ 	.short	0x0070
        /*0014*/ 	.byte	0x00, 0xf0, 0x01, 0x1a


	//----- nvinfo : EIATTR_SPARSE_MMA_MASK
	.align		4
.L_190:
        /*0018*/ 	.byte	0x03, 0x50
        /*001a*/ 	.short	0x0000


	//----- nvinfo : EIATTR_MAXREG_COUNT
	.align		4
        /*001c*/ 	.byte	0x03, 0x1b
        /*001e*/ 	.short	0x00a8


	//----- nvinfo : EIATTR_NUM_BARRIERS
	.align		4
        /*0020*/ 	.byte	0x02, 0x4c
        /*0022*/ 	.byte	0x0a
	.zero		1


	//----- nvinfo : EIATTR_ANNOTATIONS
	.align		4
        /*0024*/ 	.byte	0x04, 0x55
        /*0026*/ 	.short	(.L_192 - .L_191)


	//   ....[0]....
.L_191:
        /*0028*/ 	.word	0x00000001
        /*002c*/ 	.byte	0x60, 0xa5, 0x00, 0x00, 0x01, 0x00, 0x00, 0x00, 0xc0, 0xa5, 0x00, 0x00


	//----- nvinfo : EIATTR_MERCURY_ISA_VERSION
	.align		4
.L_192:
        /*0038*/ 	.byte	0x03, 0x5f
        /*003a*/ 	.short	0x0101


	//----- nvinfo : EIATTR_INT_WARP_WIDE_INSTR_OFFSETS
	.align		4
        /*003c*/ 	.byte	0x04, 0x31
        /*003e*/ 	.short	(.L_194 - .L_193)


	//   ....[0]....
.L_193:
        /*0040*/ 	.word	0x00000180


	//   ....[1]....
        /*0044*/ 	.word	0x00000230


	//   ....[2]....
        /*0048*/ 	.word	0x00009730


	//----- nvinfo : EIATTR_COOP_GROUP_MASK_REGIDS
	.align		4
.L_194:
        /*004c*/ 	.byte	0x04, 0x29
        /*004e*/ 	.short	(.L_196 - .L_195)


	//   ....[0]....
.L_195:
        /*0050*/ 	.word	0xffffffff


	//   ....[1]....
        /*0054*/ 	.word	0xffffffff


	//   ....[2]....
        /*0058*/ 	.word	0xffffffff


	//   ....[3]....
        /*005c*/ 	.word	0xffffffff


	//   ....[4]....
        /*0060*/ 	.word	0xffffffff


	//   ....[5]....
        /*0064*/ 	.word	0xffffffff


	//----- nvinfo : EIATTR_COOP_GROUP_INSTR_OFFSETS
	.align		4
.L_196:
        /*0068*/ 	.byte	0x04, 0x28
        /*006a*/ 	.short	(.L_198 - .L_197)


	//   ....[0]....
.L_197:
        /*006c*/ 	.word	0x00000060


	//   ....[1]....
        /*0070*/ 	.word	0x00000190


	//   ....[2]....
        /*0074*/ 	.word	0x00000240


	//   ....[3]....
        /*0078*/ 	.word	0x000003a0


	//   ....[4]....
        /*007c*/ 	.word	0x000010a0


	//   ....[5]....
        /*0080*/ 	.word	0x000093a0


	//----- nvinfo : EIATTR_REG_RECONFIG
	.align		4
.L_198:
        /*0084*/ 	.byte	0x01, 0x54
	.zero		2


	//----- nvinfo : EIATTR_MBARRIER_INSTR_OFFSETS
	.align		4
        /*0088*/ 	.byte	0x04, 0x39
        /*008a*/ 	.short	(.L_200 - .L_199)


	//   ....[0]....
.L_199:
        /*008c*/ 	.word	0x00000260
        /*0090*/ 	.word	0x000000ff
        /*0094*/ 	.word	0x00031800
        /*0098*/ 	.short	0x0100
        /*009a*/ 	.byte	0x06
	.zero		1


	//   ....[1]....
        /*009c*/ 	.word	0x00000350
        /*00a0*/ 	.word	0x000000ff
        /*00a4*/ 	.word	0x00031810
        /*00a8*/ 	.short	0x0100
        /*00aa*/ 	.byte	0x08
	.zero		1


	//   ....[2]....
        /*00ac*/ 	.word	0x00000360
        /*00b0*/ 	.word	0x000000ff
        /*00b4*/ 	.word	0x00031820
        /*00b8*/ 	.short	0x0100
        /*00ba*/ 	.byte	0x08
	.zero		1


	//   ....[3]....
        /*00bc*/ 	.word	0x00000370
        /*00c0*/ 	.word	0x000000ff
        /*00c4*/ 	.word	0x00031818
        /*00c8*/ 	.short	0x0100
        /*00ca*/ 	.byte	0x08
	.zero		1


	//   ....[4]....
        /*00cc*/ 	.word	0x00000380
        /*00d0*/ 	.word	0x000000ff
        /*00d4*/ 	.word	0x00031828
        /*00d8*/ 	.short	0x0100
        /*00da*/ 	.byte	0x08
	.zero		1


	//   ....[5]....
        /*00dc*/ 	.word	0x000004b0
        /*00e0*/ 	.word	0x000000ff
        /*00e4*/ 	.word	0x00031830
        /*00e8*/ 	.short	0x0100
        /*00ea*/ 	.byte	0x08
	.zero		1


	//   ....[6]....
        /*00ec*/ 	.word	0x000004c0
        /*00f0*/ 	.word	0x000000ff
        /*00f4*/ 	.word	0x00031838
        /*00f8*/ 	.short	0x0100
        /*00fa*/ 	.byte	0x08
	.zero		1


	//   ....[7]....
        /*00fc*/ 	.word	0x00001030
        /*0100*/ 	.word	0x00000012
        /*0104*/ 	.word	0x00031800
        /*0108*/ 	.short	0x010a
        /*010a*/ 	.byte	0x3f
	.zero		1


	//   ....[8]....
        /*010c*/ 	.word	0x000010c0
        /*0110*/ 	.word	0x00000012
        /*0114*/ 	.word	0x00031800
        /*0118*/ 	.short	0x010a
        /*011a*/ 	.byte	0x3f
	.zero		1


	//   ....[9]....
        /*011c*/ 	.word	0x000019f0
        /*0120*/ 	.word	0x00000011
        /*0124*/ 	.word	0x00031810
        /*0128*/ 	.short	0x010a
        /*012a*/ 	.byte	0x3f
	.zero		1


	//   ....[10]....
        /*012c*/ 	.word	0x00001ab0
        /*0130*/ 	.word	0x00000011
        /*0134*/ 	.word	0x00031810
        /*0138*/ 	.short	0x010a
        /*013a*/ 	.byte	0x3f
	.zero		1


	//   ....[11]....
        /*013c*/ 	.word	0x00003640
        /*0140*/ 	.word	0x00000012
        /*0144*/ 	.word	0x00031830
        /*0148*/ 	.short	0x010a
        /*014a*/ 	.byte	0x3f
	.zero		1


	//   ....[12]....
        /*014c*/ 	.word	0x00003700
        /*0150*/ 	.word	0x00000012
        /*0154*/ 	.word	0x00031830
        /*0158*/ 	.short	0x010a
        /*015a*/ 	.byte	0x3f
	.zero		1


	//   ....[13]....
        /*015c*/ 	.word	0x00007dc0
        /*0160*/ 	.word	0x00000018
        /*0164*/ 	.word	0x00000000
        /*0168*/ 	.short	0x0101
        /*016a*/ 	.byte	0x3f
	.zero		1


	//   ....[14]....
        /*016c*/ 	.word	0x000084b0
        /*0170*/ 	.word	0x00000011
        /*0174*/ 	.word	0x00000000
        /*0178*/ 	.short	0x0101
        /*017a*/ 	.byte	0x3f
	.zero		1


	//   ....[15]....
        /*017c*/ 	.word	0x00009aa0
        /*0180*/ 	.word	0x00000000
        /*0184*/ 	.word	0x00031820
        /*0188*/ 	.short	0x010a
        /*018a*/ 	.byte	0x3f
	.zero		1


	//   ....[16]....
        /*018c*/ 	.word	0x0000a4e0
        /*0190*/ 	.word	0x00000000
        /*0194*/ 	.word	0x00031838
        /*0198*/ 	.short	0x010a
        /*019a*/ 	.byte	0x3f
	.zero		1


	//   ....[17]....
        /*019c*/ 	.word	0x0000a890
        /*01a0*/ 	.word	0x00000013
        /*01a4*/ 	.word	0x00031820
        /*01a8*/ 	.short	0x010a
        /*01aa*/ 	.byte	0x3f
	.zero		1


	//   ....[18]....
        /*01ac*/ 	.word	0x0000acc0
        /*01b0*/ 	.word	0x00000000
        /*01b4*/ 	.word	0x00031838
        /*01b8*/ 	.short	0x010a
        /*01ba*/ 	.byte	0x3f
	.zero		1


	//   ....[19]....
        /*01bc*/ 	.word	0x0000b1f0
        /*01c0*/ 	.word	0x00000006
        /*01c4*/ 	.word	0x00000000
        /*01c8*/ 	.short	0x010a
        /*01ca*/ 	.byte	0x3f
	.zero		1


	//   ....[20]....
        /*01cc*/ 	.word	0x0000b280
        /*01d0*/ 	.word	0x00000005
        /*01d4*/ 	.word	0x00000000
        /*01d8*/ 	.short	0x010a
        /*01da*/ 	.byte	0x3f
	.zero		1


	//   ....[21]....
        /*01dc*/ 	.word	0x0000b2d0
        /*01e0*/ 	.word	0x00000007
        /*01e4*/ 	.word	0x00031838
        /*01e8*/ 	.short	0x010a
        /*01ea*/ 	.byte	0x3f
	.zero		1


	//   ....[22]....
        /*01ec*/ 	.word	0x0000b330
        /*01f0*/ 	.word	0x00000012
        /*01f4*/ 	.word	0x00031800
        /*01f8*/ 	.short	0x010a
        /*01fa*/ 	.byte	0x3f
	.zero		1


	//   ....[23]....
        /*01fc*/ 	.word	0x0000b380
        /*0200*/ 	.word	0x00000011
        /*0204*/ 	.word	0x00031810
        /*0208*/ 	.short	0x010a
        /*020a*/ 	.byte	0x3f
	.zero		1


	//   ....[24]....
        /*020c*/ 	.word	0x0000b3d0
        /*0210*/ 	.word	0x00000012
        /*0214*/ 	.word	0x00031830
        /*0218*/ 	.short	0x010a
        /*021a*/ 	.byte	0x3f
	.zero		1


	//   ....[25]....
        /*021c*/ 	.word	0x0000b420
        /*0220*/ 	.word	0x00000000
        /*0224*/ 	.word	0x00031820
        /*0228*/ 	.short	0x010a
        /*022a*/ 	.byte	0x3f
	.zero		1


	//   ....[26]....
        /*022c*/ 	.word	0x0000b470
        /*0230*/ 	.word	0x00000000
        /*0234*/ 	.word	0x00031838
        /*0238*/ 	.short	0x010a
        /*023a*/ 	.byte	0x3f
	.zero		1


	//   ....[27]....
        /*023c*/ 	.word	0x0000b4d0
        /*0240*/ 	.word	0x00000013
        /*0244*/ 	.word	0x00031820
        /*0248*/ 	.short	0x010a
        /*024a*/ 	.byte	0x3f
	.zero		1


	//   ....[28]....
        /*024c*/ 	.word	0x0000b520
        /*0250*/ 	.word	0x00000000
        /*0254*/ 	.word	0x00031838
        /*0258*/ 	.short	0x010a
        /*025a*/ 	.byte	0x3f
	.zero		1


	//   ....[29]....
        /*025c*/ 	.word	0x0000b570
        /*0260*/ 	.word	0x00000006
        /*0264*/ 	.word	0x00000000
        /*0268*/ 	.short	0x010a
        /*026a*/ 	.byte	0x3f
	.zero		1


	//   ....[30]....
        /*026c*/ 	.word	0x0000b5c0
        /*0270*/ 	.word	0x00000005
        /*0274*/ 	.word	0x00000000
        /*0278*/ 	.short	0x010a
        /*027a*/ 	.byte	0x3f
	.zero		1


	//----- nvinfo : EIATTR_NUM_MBARRIERS
	.align		4
.L_200:
        /*027c*/ 	.byte	0x03, 0x38
        /*027e*/ 	.short	0x0007


	//----- nvinfo : EIATTR_EXIT_INSTR_OFFSETS
	.align		4
        /*0280*/ 	.byte	0x04, 0x1c
        /*0282*/ 	.short	(.L_202 - .L_201)


	//   ....[0]....
.L_201:
        /*0284*/ 	.word	0x0000b320


	//----- nvinfo : EIATTR_MAX_THREADS
	.align		4
.L_202:
        /*0288*/ 	.byte	0x04, 0x05
        /*028a*/ 	.short	(.L_204 - .L_203)
.L_203:
        /*028c*/ 	.word	0x00000180
        /*0290*/ 	.word	0x00000001
        /*0294*/ 	.word	0x00000001


	//----- nvinfo : EIATTR_CRS_STACK_SIZE
	.align		4
.L_204:
        /*0298*/ 	.byte	0x04, 0x1e
        /*029a*/ 	.short	(.L_206 - .L_205)
.L_205:
        /*029c*/ 	.word	0x00000000


	//----- nvinfo : EIATTR_CBANK_PARAM_SIZE
	.align		4
.L_206:
        /*02a0*/ 	.byte	0x03, 0x19
        /*02a2*/ 	.short	0x06f0


	//----- nvinfo : EIATTR_PARAM_CBANK
	.align		4
        /*02a4*/ 	.byte	0x04, 0x0a
        /*02a6*/ 	.short	(.L_208 - .L_207)
	.align		4
.L_207:
        /*02a8*/ 	.word	index@(.nv.constant0._ZN7cutlass13device_kernelIN5flash11enable_sm90INS1_16FlashAttnBwdSm90INS1_25CollectiveMainloopBwdSm90ILi2ELi1ELi1EN4cute5tupleIJNS5_1CILi1EEES8_S8_EEENS6_IJNS7_ILi64EEENS7_ILi80EEENS7_ILi256EEEEEENS_6half_tEfNS_4arch4Sm90ELb0ELb0ELb1ELb1ELb0ELb0ELb1ELb1ELi2ELi1ELi1ELi1ELb0EEENS1_24CollectiveEpilogueBwdGQAISD_fSG_Li256ELb1ELb0EEENS1_19SingleTileSchedulerILb1ELb0ELb0ELi80EEEEEEEEEvNT_6ParamsE)
        /*02ac*/ 	.short	0x0210
        /*02ae*/ 	.short	0x06f0


	//----- nvinfo : EIATTR_SW_WAR
	.align		4
.L_208:
        /*02b0*/ 	.byte	0x04, 0x36
        /*02b2*/ 	.short	(.L_210 - .L_209)
.L_209:
        /*02b4*/ 	.word	0x00000008
.L_210:


//--------------------- .nv.info._ZN7cutlass13device_kernelIN5flash11enable_sm90INS1_16FlashAttnBwdSm90INS1_25CollectiveMainloopBwdSm90ILi2ELi1ELi1EN4cute5tupleIJNS5_1CILi1EEES8_S8_EEENS6_IJNS7_ILi64EEENS7_ILi80EEENS7_ILi256EEEEEENS_6half_tEfNS_4arch4Sm90ELb0ELb1ELb1ELb0ELb0ELb0ELb1ELb1ELi2ELi1ELi1ELi1ELb0EEENS1_21CollectiveEpilogueBwdISD_SE_SG_Li256ELb0ELb1ELi2EEENS1_19SingleTileSchedulerILb0ELb0ELb0ELi80EEEEEEEEEvNT_6ParamsE --------------------------
	.section	.nv.info._ZN7cutlass13device_kernelIN5flash11enable_sm90INS1_16FlashAttnBwdSm90INS1_25CollectiveMainloopBwdSm90ILi2ELi1ELi1EN4cute5tupleIJNS5_1CILi1EEES8_S8_EEENS6_IJNS7_ILi64EEENS7_ILi80EEENS7_ILi256EEEEEENS_6half_tEfNS_4arch4Sm90ELb0ELb1ELb1ELb0ELb0ELb0ELb1ELb1ELi2ELi1ELi1ELi1ELb0EEENS1_21CollectiveEpilogueBwdISD_SE_SG_Li256ELb0ELb1ELi2EEENS1_19SingleTileSchedulerILb0ELb0ELb0ELi80EEEEEEEEEvNT_6ParamsE,"",@"SHT_CUDA_INFO"
	.sectionflags	@""
	.align	4


	//----- nvinfo : EIATTR_CUDA_API_VERSION
	.align		4
        /*0000*/ 	.byte	0x04, 0x37
        /*0002*/ 	.short	(.L_212 - .L_211)
.L_211:
        /*0004*/ 	.word	0x00000082


	//----- nvinfo : EIATTR_KPARAM_INFO
	.align		4
.L_212:
        /*0008*/ 	.byte	0x04, 0x17
        /*000a*/ 	.short	(.L_214 - .L_213)
.L_213:
        /*000c*/ 	.word	0x00000000
        /*0010*/ 	.short	0x0000
        /*0012*/ 	.short	0x0070
        /*0014*/ 	.byte	0x00, 0xf0, 0x01, 0x24


	//----- nvinfo : EIATTR_SPARSE_MMA_MASK
	.align		4
.L_214:
        /*0018*/ 	.byte	0x03, 0x50
        /*001a*/ 	.short	0x0000


	//----- nvinfo : EIATTR_MAXREG_COUNT
	.align		4
        /*001c*/ 	.byte	0x03, 0x1b
        /*001e*/ 	.short	0x00a8


	//----- nvinfo : EIATTR_NUM_BARRIERS
	.align		4
        /*0020*/ 	.byte	0x02, 0x4c
        /*0022*/ 	.byte	0x0a
	.zero		1


	//----- nvinfo : EIATTR_EXTERNS
	.align		4
        /*0024*/ 	.byte	0x04, 0x0f
        /*0026*/ 	.short	(.L_216 - .L_215)


	//   ....[0]....
	.align		4
.L_215:
        /*0028*/ 	.word	index@(__assertfail)


	//----- nvinfo : EIATTR_ANNOTATIONS
	.align		4
.L_216:
        /*002c*/ 	.byte	0x04, 0x55
        /*002e*/ 	.short	(.L_218 - .L_217)


	//   ....[0]....
.L_217:
        /*0030*/ 	.word	0x00000001
        /*0034*/ 	.byte	0x20, 0x03, 0x00, 0x00, 0x01, 0x00, 0x00, 0x00, 0x40, 0x0e, 0x00, 0x00, 0x01, 0x00, 0x00, 0x00
        /*0044*/ 	.byte	0x50, 0xf4, 0x00, 0x00


	//----- nvinfo : EIATTR_MERCURY_ISA_VERSION
	.align		4
.L_218:
        /*0048*/ 	.byte	0x03, 0x5f
        /*004a*/ 	.short	0x0101


	//----- nvinfo : EIATTR_INT_WARP_WIDE_INSTR_OFFSETS
	.align		4
        /*004c*/ 	.byte	0x04, 0x31
        /*004e*/ 	.short	(.L_220 - .L_219)


	//   ....[0]....
.L_219:
        /*0050*/ 	.word	0x000001f0


	//   ....[1]....
        /*0054*/ 	.word	0x00000220


	//----- nvinfo : EIATTR_COOP_GROUP_MASK_REGIDS
	.align		4
.L_220:
        /*0058*/ 	.byte	0x04, 0x29
        /*005a*/ 	.short	(.L_222 - .L_221)


	//   ....[0]....
.L_221:
        /*005c*/ 	.word	0xffffffff


	//   ....[1]....
        /*0060*/ 	.word	0xffffffff


	//   ....[2]....
        /*0064*/ 	.word	0xffffffff


	//   ....[3]....
        /*0068*/ 	.word	0xffffffff


	//   ....[4]....
        /*006c*/ 	.word	0xffffffff


	//   ....[5]....
        /*0070*/ 	.word	0xffffffff


	//   ....[6]....
        /*0074*/ 	.word	0xffffffff


	//----- nvinfo : EIATTR_COOP_GROUP_INSTR_OFFSETS
	.align		4
.L_222:
        /*0078*/ 	.byte	0x04, 0x28
        /*007a*/ 	.short	(.L_224 - .L_223)


	//   ....[0]....
.L_223:
        /*007c*/ 	.word	0x00000060


	//   ....[1]....
        /*0080*/ 	.word	0x00000200


	//   ....[2]....
        /*0084*/ 	.word	0x00000280


	//   ....[3]....
        /*0088*/ 	.word	0x00000460


	//   ....[4]....
        /*008c*/ 	.word	0x00000e00


	//   ....[5]....
        /*0090*/ 	.word	0x0000b8b0


	//   ....[6]....
        /*0094*/ 	.word	0x0000db60


	//----- nvinfo : EIATTR_REG_RECONFIG
	.align		4
.L_224:
        /*0098*/ 	.byte	0x01, 0x54
	.zero		2


	//----- nvinfo : EIATTR_SYSCALL_OFFSETS
	.align		4
        /*009c*/ 	.byte	0x04, 0x46
        /*009e*/ 	.short	(.L_226 - .L_225)


	//   ....[0]....
.L_225:
        /*00a0*/ 	.word	0x0000b2d0


	//   ....[1]....
        /*00a4*/ 	.word	0x0000b410


	//   ....[2]....
        /*00a8*/ 	.word	0x0000b530


	//   ....[3]....
        /*00ac*/ 	.word	0x0000b650


	//----- nvinfo : EIATTR_MBARRIER_INSTR_OFFSETS
	.align		4
.L_226:
        /*00b0*/ 	.byte	0x04, 0x39
        /*00b2*/ 	.short	(.L_228 - .L_227)


	//   ....[0]....
.L_227:
        /*00b4*/ 	.word	0x000002f0
        /*00b8*/ 	.word	0x000000ff
        /*00bc*/ 	.word	0x00031800
        /*00c0*/ 	.short	0x0100
        /*00c2*/ 	.byte	0x06
	.zero		1


	//   ....[1]....
        /*00c4*/ 	.word	0x00000410
        /*00c8*/ 	.word	0x000000ff
        /*00cc*/ 	.word	0x00031810
        /*00d0*/ 	.short	0x0100
        /*00d2*/ 	.byte	0x08
	.zero		1


	//   ....[2]....
        /*00d4*/ 	.word	0x00000420
        /*00d8*/ 	.word	0x000000ff
        /*00dc*/ 	.word	0x00031820
        /*00e0*/ 	.short	0x0100
        /*00e2*/ 	.byte	0x08
	.zero		1


	//   ....[3]....
        /*00e4*/ 	.word	0x00000430
        /*00e8*/ 	.word	0x000000ff
        /*00ec*/ 	.word	0x00031818
        /*00f0*/ 	.short	0x0100
        /*00f2*/ 	.byte	0x08
	.zero		1


	//   ....[4]....
        /*00f4*/ 	.word	0x00000440
        /*00f8*/ 	.word	0x000000ff
        /*00fc*/ 	.word	0x00031828
        /*0100*/ 	.short	0x0100
        /*0102*/ 	.byte	0x08
	.zero		1


	//   ....[5]....
        /*0104*/ 	.word	0x00000570
        /*0108*/ 	.word	0x000000ff
        /*010c*/ 	.word	0x00031830
        /*0110*/ 	.short	0x0100
        /*0112*/ 	.byte	0x08
	.zero		1


	//   ....[6]....
        /*0114*/ 	.word	0x00000580
        /*0118*/ 	.word	0x000000ff
        /*011c*/ 	.word	0x00031838
        /*0120*/ 	.short	0x0100
        /*0122*/ 	.byte	0x08
	.zero		1


	//   ....[7]....
        /*0124*/ 	.word	0x00000d90
        /*0128*/ 	.word	0x00000011
        /*012c*/ 	.word	0x00031800
        /*0130*/ 	.short	0x010a
        /*0132*/ 	.byte	0x3f
	.zero		1


	//   ....[8]....
        /*0134*/ 	.word	0x00000e20
        /*0138*/ 	.word	0x00000011
        /*013c*/ 	.word	0x00031800
        /*0140*/ 	.short	0x010a
        /*0142*/ 	.byte	0x3f
	.zero		1


	//   ....[9]....
        /*0144*/ 	.word	0x00001790
        /*0148*/ 	.word	0x00000010
        /*014c*/ 	.word	0x00031810
        /*0150*/ 	.short	0x010a
        /*0152*/ 	.byte	0x3f
	.zero		1


	//   ....[10]....
        /*0154*/ 	.word	0x00001860
        /*0158*/ 	.word	0x00000010
        /*015c*/ 	.word	0x00031810
        /*0160*/ 	.short	0x010a
        /*0162*/ 	.byte	0x3f
	.zero		1


	//   ....[11]....
        /*0164*/ 	.word	0x00003e10
        /*0168*/ 	.word	0x00000011
        /*016c*/ 	.word	0x00031830
        /*0170*/ 	.short	0x010a
        /*0172*/ 	.byte	0x3f
	.zero		1


	//   ....[12]....
        /*0174*/ 	.word	0x00003ed0
        /*0178*/ 	.word	0x00000011
        /*017c*/ 	.word	0x00031830
        /*0180*/ 	.short	0x010a
        /*0182*/ 	.byte	0x3f
	.zero		1


	//   ....[13]....
        /*0184*/ 	.word	0x0000a210
        /*0188*/ 	.word	0x00000018
        /*018c*/ 	.word	0x00000000
        /*0190*/ 	.short	0x0101
        /*0192*/ 	.byte	0x3f
	.zero		1


	//   ....[14]....
        /*0194*/ 	.word	0x0000ac00
        /*0198*/ 	.word	0x00000010
        /*019c*/ 	.word	0x00000000
        /*01a0*/ 	.short	0x0101
        /*01a2*/ 	.byte	0x3f
	.zero		1


	//   ....[15]....
        /*01a4*/ 	.word	0x0000e050
        /*01a8*/ 	.word	0x00000005
        /*01ac*/ 	.word	0x00031820
        /*01b0*/ 	.short	0x010a
        /*01b2*/ 	.byte	0x3f
	.zero		1


	//   ....[16]....
        /*01b4*/ 	.word	0x0000e920
        /*01b8*/ 	.word	0x00000005
        /*01bc*/ 	.word	0x00031838
        /*01c0*/ 	.short	0x010a
        /*01c2*/ 	.byte	0x3f
	.zero		1


	//   ....[17]....
        /*01c4*/ 	.word	0x0000ec80
        /*01c8*/ 	.word	0x00000013
        /*01cc*/ 	.word	0x00031820
        /*01d0*/ 	.short	0x010a
        /*01d2*/ 	.byte	0x3f
	.zero		1


	//   ....[18]....
        /*01d4*/ 	.word	0x0000f060
        /*01d8*/ 	.word	0x00000005
        /*01dc*/ 	.word	0x00031838
        /*01e0*/ 	.short	0x010a
        /*01e2*/ 	.byte	0x3f
	.zero		1


	//   ....[19]....
        /*01e4*/ 	.word	0x0000f520
        /*01e8*/ 	.word	0x00000005
        /*01ec*/ 	.word	0x00000000
        /*01f0*/ 	.short	0x010a
        /*01f2*/ 	.byte	0x3f
	.zero		1


	//   ....[20]....
        /*01f4*/ 	.word	0x0000f5b0
        /*01f8*/ 	.word	0x00000003
        /*01fc*/ 	.word	0x00000000
        /*0200*/ 	.short	0x010a
        /*0202*/ 	.byte	0x3f
	.zero		1


	//   ....[21]....
        /*0204*/ 	.word	0x0000f600
        /*0208*/ 	.word	0x00000004
        /*020c*/ 	.word	0x00031838
        /*0210*/ 	.short	0x010a
        /*0212*/ 	.byte	0x3f
	.zero		1


	//   ....[22]....
        /*0214*/ 	.word	0x0000f660
        /*0218*/ 	.word	0x00000011
        /*021c*/ 	.word	0x00031800
        /*0220*/ 	.short	0x010a
        /*0222*/ 	.byte	0x3f
	.zero		1


	//   ....[23]....
        /*0224*/ 	.word	0x0000f6b0
        /*0228*/ 	.word	0x00000010
        /*022c*/ 	.word	0x00031810
        /*0230*/ 	.short	0x010a
        /*0232*/ 	.byte	0x3f
	.zero		1


	//   ....[24]....
        /*0234*/ 	.word	0x0000f700
        /*0238*/ 	.word	0x00000011
        /*023c*/ 	.word	0x00031830
        /*0240*/ 	.short	0x010a
        /*0242*/ 	.byte	0x3f
	.zero		1


	//   ....[25]....
        /*0244*/ 	.word	0x0000f750
        /*0248*/ 	.word	0x00000005
        /*024c*/ 	.word	0x00031820
        /*0250*/ 	.short	0x010a
        /*0252*/ 	.byte	0x3f
	.zero		1


	//   ....[26]....
        /*0254*/ 	.word	0x0000f7a0
        /*0258*/ 	.word	0x00000005
        /*025c*/ 	.word	0x00031838
        /*0260*/ 	.short	0x010a
        /*0262*/ 	.byte	0x3f
	.zero		1


	//   ....[27]....
        /*0264*/ 	.word	0x0000f800
        /*0268*/ 	.word	0x00000013
        /*026c*/ 	.word	0x00031820
        /*0270*/ 	.short	0x010a
        /*0272*/ 	.byte	0x3f
	.zero		1


	//   ....[28]....
        /*0274*/ 	.word	0x0000f850
        /*0278*/ 	.word	0x00000005
        /*027c*/ 	.word	0x00031838
        /*0280*/ 	.short	0x010a
        /*0282*/ 	.byte	0x3f
	.zero		1


	//   ....[29]....
        /*0284*/ 	.word	0x0000f920
        /*0288*/ 	.word	0x00000005
        /*028c*/ 	.word	0x00000000
        /*0290*/ 	.short	0x010a
        /*0292*/ 	.byte	0x3f
	.zero		1


	//   ....[30]....
        /*0294*/ 	.word	0x0000f970
        /*0298*/ 	.word	0x00000003
        /*029c*/ 	.word	0x00000000
        /*02a0*/ 	.short	0x010a
        /*02a2*/ 	.byte	0x3f
	.zero		1


	//----- nvinfo : EIATTR_NUM_MBARRIERS
	.align		4
.L_228:
        /*02a4*/ 	.byte	0x03, 0x38
        /*02a6*/ 	.short	0x0007


	//----- nvinfo : EIATTR_EXIT_INSTR_OFFSETS
	.align		4
        /*02a8*/ 	.byte	0x04, 0x1c
        /*02aa*/ 	.short	(.L_230 - .L_229)


	//   ....[0]....
.L_229:
        /*02ac*/ 	.word	0x00000650


	//   ....[1]....
        /*02b0*/ 	.word	0x0000c1f0


	//   ....[2]....
        /*02b4*/ 	.word	0x0000db10


	//   ....[3]....
        /*02b8*/ 	.word	0x0000f650


	//----- nvinfo : EIATTR_MAX_THREADS
	.align		4
.L_230:
        /*02bc*/ 	.byte	0x04, 0x05
        /*02be*/ 	.short	(.L_232 - .L_231)
.L_231:
        /*02c0*/ 	.word	0x00000180
        /*02c4*/ 	.word	0x00000001
        /*02c8*/ 	.word	0x00000001


	//----- nvinfo : EIATTR_CRS_STACK_SIZE
	.align		4
.L_232:
        /*02cc*/ 	.byte	0x04, 0x1e
        /*02ce*/ 	.short	(.L_234 - .L_233)
.L_233:
        /*02d0*/ 	.word	0x00000000


	//----- nvinfo : EIATTR_CBANK_PARAM_SIZE
	.align		4
.L_234:
        /*02d4*/ 	.byte	0x03, 0x19
        /*02d6*/ 	.short	0x0970


	//----- nvinfo : EIATTR_PARAM_CBANK
	.align		4
        /*02d8*/ 	.byte	0x04, 0x0a
        /*02da*/ 	.short	(.L_236 - .L_235)
	.align		4
.L_235:
        /*02dc*/ 	.word	index@(.nv.constant0._ZN7cutlass13device_kernelIN5flash11enable_sm90INS1_16FlashAttnBwdSm90INS1_25CollectiveMainloopBwdSm90ILi2ELi1ELi1EN4cute5tupleIJNS5_1CILi1EEES8_S8_EEENS6_IJNS7_ILi64EEENS7_ILi80EEENS7_ILi256EEEEEENS_6half_tEfNS_4arch4Sm90ELb0ELb1ELb1ELb0ELb0ELb0ELb1ELb1ELi2ELi1ELi1ELi1ELb0EEENS1_21CollectiveEpilogueBwdISD_SE_SG_Li256ELb0ELb1ELi2EEENS1_19SingleTileSchedulerILb0ELb0ELb0ELi80EEEEEEEEEvNT_6ParamsE)
        /*02e0*/ 	.short	0x0210
        /*02e2*/ 	.short	0x0970


	//----- nvinfo : EIATTR_SW_WAR
	.align		4
.L_236:
        /*02e4*/ 	.byte	0x04, 0x36
        /*02e6*/ 	.short	(.L_238 - .L_237)
.L_237:
        /*02e8*/ 	.word	0x00000008
.L_238:


//--------------------- .nv.info._ZN7cutlass13device_kernelIN5flash11enable_sm90INS1_16FlashAttnBwdSm90INS1_25CollectiveMainloopBwdSm90ILi2ELi1ELi1EN4cute5tupleIJNS5_1CILi1EEES8_S8_EEENS6_IJNS7_ILi64EEENS7_ILi80EEENS7_ILi256EEEEEENS_6half_tEfNS_4arch4Sm90ELb0ELb1ELb1ELb0ELb0ELb0ELb1ELb1ELi2ELi1ELi1ELi1ELb0EEENS1_24CollectiveEpilogueBwdGQAISD_fSG_Li256ELb0ELb0EEENS1_19SingleTileSchedulerILb0ELb0ELb0ELi80EEEEEEEEEvNT_6ParamsE --------------------------
	.section	.nv.info._ZN7cutlass13device_kernelIN5flash11enable_sm90INS1_16FlashAttnBwdSm90INS1_25CollectiveMainloopBwdSm90ILi2ELi1ELi1EN4cute5tupleIJNS5_1CILi1EEES8_S8_EEENS6_IJNS7_ILi64EEENS7_ILi80EEENS7_ILi256EEEEEENS_6half_tEfNS_4arch4Sm90ELb0ELb1ELb1ELb0ELb0ELb0ELb1ELb1ELi2ELi1ELi1ELi1ELb0EEENS1_24CollectiveEpilogueBwdGQAISD_fSG_Li256ELb0ELb0EEENS1_19SingleTileSchedulerILb0ELb0ELb0ELi80EEEEEEEEEvNT_6ParamsE,"",@"SHT_CUDA_INFO"
	.sectionflags	@""
	.align	4


	//----- nvinfo : EIATTR_CUDA_API_VERSION
	.align		4
        /*0000*/ 	.byte	0x04, 0x37
        /*0002*/ 	.short	(.L_240 - .L_239)
.L_239:
        /*0004*/ 	.word	0x00000082


	//----- nvinfo : EIATTR_KPARAM_INFO
	.align		4
.L_240:
        /*0008*/ 	.byte	0x04, 0x17
        /*000a*/ 	.short	(.L_242 - .L_241)
.L_241:
        /*000c*/ 	.word	0x00000000
        /*0010*/ 	.short	0x0000
        /*0012*/ 	.short	0x0070
        /*0014*/ 	.byte	0x00, 0xf0, 0x01, 0x1a


	//----- nvinfo : EIATTR_SPARSE_MMA_MASK
	.align		4
.L_242:
        /*0018*/ 	.byte	0x03, 0x50
        /*001a*/ 	.short	0x0000


	//----- nvinfo : EIATTR_MAXREG_COUNT
	.align		4
        /*001c*/ 	.byte	0x03, 0x1b
        /*001e*/ 	.short	0x00a8


	//----- nvinfo : EIATTR_NUM_BARRIERS
	.align		4
        /*0020*/ 	.byte	0x02, 0x4c
        /*0022*/ 	.byte	0x0a
	.zero		1


	//----- nvinfo : EIATTR_ANNOTATIONS
	.align		4
        /*0024*/ 	.byte	0x04, 0x55
        /*0026*/ 	.short	(.L_244 - .L_243)


	//   ....[0]....
.L_243:
        /*0028*/ 	.word	0x00000001
        /*002c*/ 	.byte	0xc0, 0x02, 0x00, 0x00, 0x01, 0x00, 0x00, 0x00, 0xe0, 0x0d, 0x00, 0x00, 0x01, 0x00, 0x00, 0x00
        /*003c*/ 	.byte	0xb0, 0xb1, 0x00, 0x00


	//----- nvinfo : EIATTR_MERCURY_ISA_VERSION
	.align		4
.L_244:
        /*0040*/ 	.byte	0x03, 0x5f
        /*0042*/ 	.short	0x0101


	//----- nvinfo : EIATTR_INT_WARP_WIDE_INSTR_OFFSETS
	.align		4
        /*0044*/ 	.byte	0x04, 0x31
        /*0046*/ 	.short	(.L_246 - .L_245)


	//   ....[0]....
.L_245:
        /*0048*/ 	.word	0x00000190


	//   ....[1]....
        /*004c*/ 	.word	0x000001c0


	//----- nvinfo : EIATTR_COOP_GROUP_MASK_REGIDS
	.align		4
.L_246:
        /*0050*/ 	.byte	0x04, 0x29
        /*0052*/ 	.short	(.L_248 - .L_247)


	//   ....[0]....
.L_247:
        /*0054*/ 	.word	0xffffffff


	//   ....[1]....
        /*0058*/ 	.word	0xffffffff


	//   ....[2]....
        /*005c*/ 	.word	0xffffffff


	//   ....[3]....
        /*0060*/ 	.word	0xffffffff


	//   ....[4]....
        /*0064*/ 	.word	0xffffffff


	//   ....[5]....
        /*0068*/ 	.word	0xffffffff


	//----- nvinfo : EIATTR_COOP_GROUP_INSTR_OFFSETS
	.align		4
.L_248:
        /*006c*/ 	.byte	0x04, 0x28
        /*006e*/ 	.short	(.L_250 - .L_249)


	//   ....[0]....
.L_249:
        /*0070*/ 	.word	0x00000060


	//   ....[1]....
        /*0074*/ 	.word	0x000001a0


	//   ....[2]....
        /*0078*/ 	.word	0x00000220


	//   ....[3]....
        /*007c*/ 	.word	0x00000400


	//   ....[4]....
        /*0080*/ 	.word	0x00000da0


	//   ....[5]....
        /*0084*/ 	.word	0x000098f0


	//----- nvinfo : EIATTR_REG_RECONFIG
	.align		4
.L_250:
        /*0088*/ 	.byte	0x01, 0x54
	.zero		2


	//----- nvinfo : EIATTR_MBARRIER_INSTR_OFFSETS
	.align		4
        /*008c*/ 	.byte	0x04, 0x39
        /*008e*/ 	.short	(.L_252 - .L_251)


	//   ....[0]....
.L_251:
        /*0090*/ 	.word	0x00000290
        /*0094*/ 	.word	0x000000ff
        /*0098*/ 	.word	0x00031800
        /*009c*/ 	.short	0x0100
        /*009e*/ 	.byte	0x06
	.zero		1


	//   ....[1]....
        /*00a0*/ 	.word	0x000003b0
        /*00a4*/ 	.word	0x000000ff
        /*00a8*/ 	.word	0x00031810
        /*00ac*/ 	.short	0x0100
        /*00ae*/ 	.byte	0x08
	.zero		1


	//   ....[2]....
        /*00b0*/ 	.word	0x000003c0
        /*00b4*/ 	.word	0x000000ff
        /*00b8*/ 	.word	0x00031820
        /*00bc*/ 	.short	0x0100
        /*00be*/ 	.byte	0x08
	.zero		1


	//   ....[3]....
        /*00c0*/ 	.word	0x000003d0
        /*00c4*/ 	.word	0x000000ff
        /*00c8*/ 	.word	0x00031818
        /*00cc*/ 	.short	0x0100
        /*00ce*/ 	.byte	0x08
	.zero		1


	//   ....[4]....
        /*00d0*/ 	.word	0x000003e0
        /*00d4*/ 	.word	0x000000ff
        /*00d8*/ 	.word	0x00031828
        /*00dc*/ 	.short	0x0100
        /*00de*/ 	.byte	0x08
	.zero		1


	//   ....[5]....
        /*00e0*/ 	.word	0x00000510
        /*00e4*/ 	.word	0x000000ff
        /*00e8*/ 	.word	0x00031830
        /*00ec*/ 	.short	0x0100
        /*00ee*/ 	.byte	0x08
	.zero		1


	//   ....[6]....
        /*00f0*/ 	.word	0x00000520
        /*00f4*/ 	.word	0x000000ff
        /*00f8*/ 	.word	0x00031838
        /*00fc*/ 	.short	0x0100
        /*00fe*/ 	.byte	0x08
	.zero		1


	//   ....[7]....
        /*0100*/ 	.word	0x00000d30
        /*0104*/ 	.word	0x00000011
        /*0108*/ 	.word	0x00031800
        /*010c*/ 	.short	0x010a
        /*010e*/ 	.byte	0x3f
	.zero		1


	//   ....[8]....
        /*0110*/ 	.word	0x00000dc0
        /*0114*/ 	.word	0x00000011
        /*0118*/ 	.word	0x00031800
        /*011c*/ 	.short	0x010a
        /*011e*/ 	.byte	0x3f
	.zero		1


	//   ....[9]....
        /*0120*/ 	.word	0x00001740
        /*0124*/ 	.word	0x00000010
        /*0128*/ 	.word	0x00031810
        /*012c*/ 	.short	0x010a
        /*012e*/ 	.byte	0x3f
	.zero		1


	//   ....[10]....
        /*0130*/ 	.word	0x00001800
        /*0134*/ 	.word	0x00000010
        /*0138*/ 	.word	0x00031810
        /*013c*/ 	.short	0x010a
        /*013e*/ 	.byte	0x3f
	.zero		1


	//   ....[11]....
        /*0140*/ 	.word	0x000033d0
        /*0144*/ 	.word	0x00000011
        /*0148*/ 	.word	0x00031830
        /*014c*/ 	.short	0x010a
        /*014e*/ 	.byte	0x3f
	.zero		1


	//   ....[12]....
        /*0150*/ 	.word	0x00003490
        /*0154*/ 	.word	0x00000011
        /*0158*/ 	.word	0x00031830
        /*015c*/ 	.short	0x010a
        /*015e*/ 	.byte	0x3f
	.zero		1


	//   ....[13]....
        /*0160*/ 	.word	0x000083f0
        /*0164*/ 	.word	0x00000018
        /*0168*/ 	.word	0x00000000
        /*016c*/ 	.short	0x0101
        /*016e*/ 	.byte	0x3f
	.zero		1


	//   ....[14]....
        /*0170*/ 	.word	0x00008b00
        /*0174*/ 	.word	0x00000010
        /*0178*/ 	.word	0x00000000
        /*017c*/ 	.short	0x0101
        /*017e*/ 	.byte	0x3f
	.zero		1


	//   ....[15]....
        /*0180*/ 	.word	0x00009dd0
        /*0184*/ 	.word	0x00000006
        /*0188*/ 	.word	0x00031820
        /*018c*/ 	.short	0x010a
        /*018e*/ 	.byte	0x3f
	.zero		1


	//   ....[16]....
        /*0190*/ 	.word	0x0000a6a0
        /*0194*/ 	.word	0x00000006
        /*0198*/ 	.word	0x00031838
        /*019c*/ 	.short	0x010a
        /*019e*/ 	.byte	0x3f
	.zero		1


	//   ....[17]....
        /*01a0*/ 	.word	0x0000aa00
        /*01a4*/ 	.word	0x00000014
        /*01a8*/ 	.word	0x00031820
        /*01ac*/ 	.short	0x010a
        /*01ae*/ 	.byte	0x3f
	.zero		1


	//   ....[18]....
        /*01b0*/ 	.word	0x0000ade0
        /*01b4*/ 	.word	0x00000006
        /*01b8*/ 	.word	0x00031838
        /*01bc*/ 	.short	0x010a
        /*01be*/ 	.byte	0x3f
	.zero		1


	//   ....[19]....
        /*01c0*/ 	.word	0x0000b280
        /*01c4*/ 	.word	0x00000005
        /*01c8*/ 	.word	0x00000000
        /*01cc*/ 	.short	0x010a
        /*01ce*/ 	.byte	0x3f
	.zero		1


	//   ....[20]....
        /*01d0*/ 	.word	0x0000b310
        /*01d4*/ 	.word	0x00000003
        /*01d8*/ 	.word	0x00000000
        /*01dc*/ 	.short	0x010a
        /*01de*/ 	.byte	0x3f
	.zero		1


	//   ....[21]....
        /*01e0*/ 	.word	0x0000b360
        /*01e4*/ 	.word	0x00000007
        /*01e8*/ 	.word	0x00031838
        /*01ec*/ 	.short	0x010a
        /*01ee*/ 	.byte	0x3f
	.zero		1


	//   ....[22]....
        /*01f0*/ 	.word	0x0000b3c0
        /*01f4*/ 	.word	0x00000011
        /*01f8*/ 	.word	0x00031800
        /*01fc*/ 	.short	0x010a
        /*01fe*/ 	.byte	0x3f
	.zero		1


	//   ....[23]....
        /*0200*/ 	.word	0x0000b410
        /*0204*/ 	.word	0x00000010
        /*0208*/ 	.word	0x00031810
        /*020c*/ 	.short	0x010a
        /*020e*/ 	.byte	0x3f
	.zero		1


	//   ....[24]....
        /*0210*/ 	.word	0x0000b460
        /*0214*/ 	.word	0x00000011
        /*0218*/ 	.word	0x00031830
        /*021c*/ 	.short	0x010a
        /*021e*/ 	.byte	0x3f
	.zero		1


	//   ....[25]....
        /*0220*/ 	.word	0x0000b4b0
        /*0224*/ 	.word	0x00000006
        /*0228*/ 	.word	0x00031820
        /*022c*/ 	.short	0x010a
        /*022e*/ 	.byte	0x3f
	.zero		1


	//   ....[26]....
        /*0230*/ 	.word	0x0000b500
        /*0234*/ 	.word	0x00000006
        /*0238*/ 	.word	0x00031838
        /*023c*/ 	.short	0x010a
        /*023e*/ 	.byte	0x3f
	.zero		1


	//   ....[27]....
        /*0240*/ 	.word	0x0000b560
        /*0244*/ 	.word	0x00000014
        /*0248*/ 	.word	0x00031820
        /*024c*/ 	.short	0x010a
        /*024e*/ 	.byte	0x3f
	.zero		1


	//   ....[28]....
        /*0250*/ 	.word	0x0000b5b0
        /*0254*/ 	.word	0x00000006
        /*0258*/ 	.word	0x00031838
        /*025c*/ 	.short	0x010a
        /*025e*/ 	.byte	0x3f
	.zero		1


	//   ....[29]....
        /*0260*/ 	.word	0x0000b600
        /*0264*/ 	.word	0x00000005
        /*0268*/ 	.word	0x00000000
        /*026c*/ 	.short	0x010a
        /*026e*/ 	.byte	0x3f
	.zero		1


	//   ....[30]....
        /*0270*/ 	.word	0x0000b650
        /*0274*/ 	.word	0x00000003
        /*0278*/ 	.word	0x00000000
        /*027c*/ 	.short	0x010a
        /*027e*/ 	.byte	0x3f
	.zero		1


	//----- nvinfo : EIATTR_NUM_MBARRIERS
	.align		4
.L_252:
        /*0280*/ 	.byte	0x03, 0x38
        /*0282*/ 	.short	0x0007


	//----- nvinfo : EIATTR_EXIT_INSTR_OFFSETS
	.align		4
        /*0284*/ 	.byte	0x04, 0x1c
        /*0286*/ 	.short	(.L_254 - .L_253)


	//   ....[0]....
.L_253:
        /*0288*/ 	.word	0x0000b3b0


	//----- nvinfo : EIATTR_MAX_THREADS
	.align		4
.L_254:
        /*028c*/ 	.byte	0x04, 0x05
        /*028e*/ 	.short	(.L_256 - .L_255)
.L_255:
        /*0290*/ 	.word	0x00000180
        /*0294*/ 	.word	0x00000001
        /*0298*/ 	.word	0x00000001


	//----- nvinfo : EIATTR_CRS_STACK_SIZE
	.align		4
.L_256:
        /*029c*/ 	.byte	0x04, 0x1e
        /*029e*/ 	.short	(.L_258 - .L_257)
.L_257:
        /*02a0*/ 	.word	0x00000000


	//----- nvinfo : EIATTR_CBANK_PARAM_SIZE
	.align		4
.L_258:
        /*02a4*/ 	.byte	0x03, 0x19
        /*02a6*/ 	.short	0x06f0


	//----- nvinfo : EIATTR_PARAM_CBANK
	.align		4
        /*02a8*/ 	.byte	0x04, 0x0a
        /*02aa*/ 	.short	(.L_260 - .L_259)
	.align		4
.L_259:
        /*02ac*/ 	.word	index@(.nv.constant0._ZN7cutlass13device_kernelIN5flash11enable_sm90INS1_16FlashAttnBwdSm90INS1_25CollectiveMainloopBwdSm90ILi2ELi1ELi1EN4cute5tupleIJNS5_1CILi1EEES8_S8_EEENS6_IJNS7_ILi64EEENS7_ILi80EEENS7_ILi256EEEEEENS_6half_tEfNS_4arch4Sm90ELb0ELb1ELb1ELb0ELb0ELb0ELb1ELb1ELi2ELi1ELi1ELi1ELb0EEENS1_24CollectiveEpilogueBwdGQAISD_fSG_Li256ELb0ELb0EEENS1_19SingleTileSchedulerILb0ELb0ELb0ELi80EEEEEEEEEvNT_6ParamsE)
        /*02b0*/ 	.short	0x0210
        /*02b2*/ 	.short	0x06f0


	//----- nvinfo : EIATTR_SW_WAR
	.align		4
.L_260:
        /*02b4*/ 	.byte	0x04, 0x36
        /*02b6*/ 	.short	(.L_262 - .L_261)
.L_261:
        /*02b8*/ 	.word	0x00000008
.L_262:


//--------------------- .nv.info._ZN7cutlass13device_kernelIN5flash11enable_sm90INS1_16FlashAttnBwdSm90INS1_25CollectiveMainloopBwdSm90ILi2ELi1ELi1EN4cute5tupleIJNS5_1CILi1EEES8_S8_EEENS6_IJNS7_ILi64EEENS7_ILi80EEENS7_ILi256EEEEEENS_6half_tEfNS_4arch4Sm90ELb0ELb1ELb1ELb1ELb0ELb0ELb1ELb1ELi2ELi1ELi1ELi1ELb0EEENS1_21CollectiveEpilogueBwdISD_SE_SG_Li256ELb1ELb1ELi2EEENS1_19SingleTileSchedulerILb1ELb0ELb0ELi80EEEEEEEEEvNT_6ParamsE --------------------------
	.section	.nv.info._ZN7cutlass13device_kernelIN5flash11enable_sm90INS1_16FlashAttnBwdSm90INS1_25CollectiveMainloopBwdSm90ILi2ELi1ELi1EN4cute5tupleIJNS5_1CILi1EEES8_S8_EEENS6_IJNS7_ILi64EEENS7_ILi80EEENS7_ILi256EEEEEENS_6half_tEfNS_4arch4Sm90ELb0ELb1ELb1ELb1ELb0ELb0ELb1ELb1ELi2ELi1ELi1ELi1ELb0EEENS1_21CollectiveEpilogueBwdISD_SE_SG_Li256ELb1ELb1ELi2EEENS1_19SingleTileSchedulerILb1ELb0ELb0ELi80EEEEEEEEEvNT_6ParamsE,"",@"SHT_CUDA_INFO"
	.sectionflags	@""
	.align	4


	//----- nvinfo : EIATTR_CUDA_API_VERSION
	.align		4
        /*0000*/ 	.byte	0x04, 0x37
        /*0002*/ 	.short	(.L_264 - .L_263)
.L_263:
        /*0004*/ 	.word	0x00000082


	//----- nvinfo : EIATTR_KPARAM_INFO
	.align		4
.L_264:
        /*0008*/ 	.byte	0x04, 0x17
        /*000a*/ 	.short	(.L_266 - .L_265)
.L_265:
        /*000c*/ 	.word	0x00000000
        /*0010*/ 	.short	0x0000
        /*0012*/ 	.short	0x0070
        /*0014*/ 	.byte	0x00, 0xf0, 0x01, 0x1a


	//----- nvinfo : EIATTR_SPARSE_MMA_MASK
	.align		4
.L_266:
        /*0018*/ 	.byte	0x03, 0x50
        /*001a*/ 	.short	0x0000


	//----- nvinfo : EIATTR_MAXREG_COUNT
	.align		4
        /*001c*/ 	.byte	0x03, 0x1b
        /*001e*/ 	.short	0x00a8


	//----- nvinfo : EIATTR_NUM_BARRIERS
	.align		4
        /*0020*/ 	.byte	0x02, 0x4c
        /*0022*/ 	.byte	0x0a
	.zero		1


	//----- nvinfo : EIATTR_ANNOTATIONS
	.align		4
        /*0024*/ 	.byte	0x04, 0x55
        /*0026*/ 	.short	(.L_268 - .L_267)


	//   ....[0]....
.L_267:
        /*0028*/ 	.word	0x00000001
        /*002c*/ 	.byte	0xc0, 0x02, 0x00, 0x00, 0x01, 0x00, 0x00, 0x00, 0x20, 0x12, 0x00, 0x00, 0x01, 0x00, 0x00, 0x00
        /*003c*/ 	.byte	0x00, 0xf9, 0x00, 0x00


	//----- nvinfo : EIATTR_MERCURY_ISA_VERSION
	.align		4
.L_268:
        /*0040*/ 	.byte	0x03, 0x5f
        /*0042*/ 	.short	0x0101


	//----- nvinfo : EIATTR_INT_WARP_WIDE_INSTR_OFFSETS
	.align		4
        /*0044*/ 	.byte	0x04, 0x31
        /*0046*/ 	.short	(.L_270 - .L_269)


	//   ....[0]....
.L_269:
        /*0048*/ 	.word	0x00000190


	//   ....[1]....
        /*004c*/ 	.word	0x000001c0


	//----- nvinfo : EIATTR_COOP_GROUP_MASK_REGIDS
	.align		4
.L_270:
        /*0050*/ 	.byte	0x04, 0x29
        /*0052*/ 	.short	(.L_272 - .L_271)


	//   ....[0]....
.L_271:
        /*0054*/ 	.word	0xffffffff


	//   ....[1]....
        /*0058*/ 	.word	0xffffffff


	//   ....[2]....
        /*005c*/ 	.word	0xffffffff


	//   ....[3]....
        /*0060*/ 	.word	0xffffffff


	//   ....[4]....
        /*0064*/ 	.word	0xffffffff


	//   ....[5]....
        /*0068*/ 	.word	0xffffffff


	//----- nvinfo : EIATTR_COOP_GROUP_INSTR_OFFSETS
	.align		4
.L_272:
        /*006c*/ 	.byte	0x04, 0x28
        /*006e*/ 	.short	(.L_274 - .L_273)


	//   ....[0]....
.L_273:
        /*0070*/ 	.word	0x00000060


	//   ....[1]....
        /*0074*/ 	.word	0x000001a0


	//   ....[2]....
        /*0078*/ 	.word	0x00000220


	//   ....[3]....
        /*007c*/ 	.word	0x00000400


	//   ....[4]....
        /*0080*/ 	.word	0x000011e0


	//   ....[5]....
        /*0084*/ 	.word	0x0000d7e0


	//----- nvinfo : EIATTR_REG_RECONFIG
	.align		4
.L_274:
        /*0088*/ 	.byte	0x01, 0x54
	.zero		2


	//----- nvinfo : EIATTR_MBARRIER_INSTR_OFFSETS
	.align		4
        /*008c*/ 	.byte	0x04, 0x39
        /*008e*/ 	.short	(.L_276 - .L_275)


	//   ....[0]....
.L_275:
        /*0090*/ 	.word	0x00000290
        /*0094*/ 	.word	0x000000ff
        /*0098*/ 	.word	0x00031600
        /*009c*/ 	.short	0x0100
        /*009e*/ 	.byte	0x06
	.zero		1


	//   ....[1]....
        /*00a0*/ 	.word	0x000003b0
        /*00a4*/ 	.word	0x000000ff
        /*00a8*/ 	.word	0x00031610
        /*00ac*/ 	.short	0x0100
        /*00ae*/ 	.byte	0x08
	.zero		1


	//   ....[2]....
        /*00b0*/ 	.word	0x000003c0
        /*00b4*/ 	.word	0x000000ff
        /*00b8*/ 	.word	0x00031620
        /*00bc*/ 	.short	0x0100
        /*00be*/ 	.byte	0x08
	.zero		1


	//   ....[3]....
        /*00c0*/ 	.word	0x000003d0
        /*00c4*/ 	.word	0x000000ff
        /*00c8*/ 	.word	0x00031618
        /*00cc*/ 	.short	0x0100
        /*00ce*/ 	.byte	0x08
	.zero		1


	//   ....[4]....
        /*00d0*/ 	.word	0x000003e0
        /*00d4*/ 	.word	0x000000ff
        /*00d8*/ 	.word	0x00031628
        /*00dc*/ 	.short	0x0100
        /*00de*/ 	.byte	0x08
	.zero		1


	//   ....[5]....
        /*00e0*/ 	.word	0x00000510
        /*00e4*/ 	.word	0x000000ff
        /*00e8*/ 	.word	0x00031630
        /*00ec*/ 	.short	0x0100
        /*00ee*/ 	.byte	0x08
	.zero		1


	//   ....[6]....
        /*00f0*/ 	.word	0x00000520
        /*00f4*/ 	.word	0x000000ff
        /*00f8*/ 	.word	0x00031638
        /*00fc*/ 	.short	0x0100
        /*00fe*/ 	.byte	0x08
	.zero		1


	//   ....[7]....
        /*0100*/ 	.word	0x00001190
        /*0104*/ 	.word	0x00000011
        /*0108*/ 	.word	0x00031600
        /*010c*/ 	.short	0x010a
        /*010e*/ 	.byte	0x3f
	.zero		1


	//   ....[8]....
        /*0110*/ 	.word	0x00001200
        /*0114*/ 	.word	0x00000011
        /*0118*/ 	.word	0x00031600
        /*011c*/ 	.short	0x010a
        /*011e*/ 	.byte	0x3f
	.zero		1


	//   ....[9]....
        /*0120*/ 	.word	0x00001be0
        /*0124*/ 	.word	0x00000010
        /*0128*/ 	.word	0x00031610
        /*012c*/ 	.short	0x010a
        /*012e*/ 	.byte	0x3f
	.zero		1


	//   ....[10]....
        /*0130*/ 	.word	0x00001ca0
        /*0134*/ 	.word	0x00000010
        /*0138*/ 	.word	0x00031610
        /*013c*/ 	.short	0x010a
        /*013e*/ 	.byte	0x3f
	.zero		1


	//   ....[11]....
        /*0140*/ 	.word	0x00003860
        /*0144*/ 	.word	0x00000011
        /*0148*/ 	.word	0x00031630
        /*014c*/ 	.short	0x010a
        /*014e*/ 	.byte	0x3f
	.zero		1


	//   ....[12]....
        /*0150*/ 	.word	0x00003920
        /*0154*/ 	.word	0x00000011
        /*0158*/ 	.word	0x00031630
        /*015c*/ 	.short	0x010a
        /*015e*/ 	.byte	0x3f
	.zero		1


	//   ....[13]....
        /*0160*/ 	.word	0x00008870
        /*0164*/ 	.word	0x00000018
        /*0168*/ 	.word	0x00000000
        /*016c*/ 	.short	0x0101
        /*016e*/ 	.byte	0x3f
	.zero		1


	//   ....[14]....
        /*0170*/ 	.word	0x00008f70
        /*0174*/ 	.word	0x00000010
        /*0178*/ 	.word	0x00000000
        /*017c*/ 	.short	0x0101
        /*017e*/ 	.byte	0x3f
	.zero		1


	//   ....[15]....
        /*0180*/ 	.word	0x0000e290
        /*0184*/ 	.word	0x00000006
        /*0188*/ 	.word	0x00031620
        /*018c*/ 	.short	0x010a
        /*018e*/ 	.byte	0x3f
	.zero		1


	//   ....[16]....
        /*0190*/ 	.word	0x0000ecd0
        /*0194*/ 	.word	0x00000006
        /*0198*/ 	.word	0x00031638
        /*019c*/ 	.short	0x010a
        /*019e*/ 	.byte	0x3f
	.zero		1


	//   ....[17]....
        /*01a0*/ 	.word	0x0000f020
        /*01a4*/ 	.word	0x00000014
        /*01a8*/ 	.word	0x00031620
        /*01ac*/ 	.short	0x010a
        /*01ae*/ 	.byte	0x3f
	.zero		1


	//   ....[18]....
        /*01b0*/ 	.word	0x0000f460
        /*01b4*/ 	.word	0x00000006
        /*01b8*/ 	.word	0x00031638
        /*01bc*/ 	.short	0x010a
        /*01be*/ 	.byte	0x3f
	.zero		1


	//   ....[19]....
        /*01c0*/ 	.word	0x0000f9d0
        /*01c4*/ 	.word	0x00000005
        /*01c8*/ 	.word	0x00000000
        /*01cc*/ 	.short	0x010a
        /*01ce*/ 	.byte	0x3f
	.zero		1


	//   ....[20]....
        /*01d0*/ 	.word	0x0000fa60
        /*01d4*/ 	.word	0x00000003
        /*01d8*/ 	.word	0x00000000
        /*01dc*/ 	.short	0x010a
        /*01de*/ 	.byte	0x3f
	.zero		1


	//   ....[21]....
        /*01e0*/ 	.word	0x0000fab0
        /*01e4*/ 	.word	0x00000002
        /*01e8*/ 	.word	0x00031638
        /*01ec*/ 	.short	0x010a
        /*01ee*/ 	.byte	0x3f
	.zero		1


	//   ....[22]....
        /*01f0*/ 	.word	0x0000fb10
        /*01f4*/ 	.word	0x00000011
        /*01f8*/ 	.word	0x00031600
        /*01fc*/ 	.short	0x010a
        /*01fe*/ 	.byte	0x3f
	.zero		1


	//   ....[23]....
        /*0200*/ 	.word	0x0000fb60
        /*0204*/ 	.word	0x00000010
        /*0208*/ 	.word	0x00031610
        /*020c*/ 	.short	0x010a
        /*020e*/ 	.byte	0x3f
	.zero		1


	//   ....[24]....
        /*0210*/ 	.word	0x0000fbb0
        /*0214*/ 	.word	0x00000011
        /*0218*/ 	.word	0x00031630
        /*021c*/ 	.short	0x010a
        /*021e*/ 	.byte	0x3f
	.zero		1


	//   ....[25]....
        /*0220*/ 	.word	0x0000fc00
        /*0224*/ 	.word	0x00000006
        /*0228*/ 	.word	0x00031620
        /*022c*/ 	.short	0x010a
        /*022e*/ 	.byte	0x3f
	.zero		1


	//   ....[26]....
        /*0230*/ 	.word	0x0000fc50
        /*0234*/ 	.word	0x00000006
        /*0238*/ 	.word	0x00031638
        /*023c*/ 	.short	0x010a
        /*023e*/ 	.byte	0x3f
	.zero		1


	//   ....[27]....
        /*0240*/ 	.word	0x0000fcb0
        /*0244*/ 	.word	0x00000014
        /*0248*/ 	.word	0x00031620
        /*024c*/ 	.short	0x010a
        /*024e*/ 	.byte	0x3f
	.zero		1


	//   ....[28]....
        /*0250*/ 	.word	0x0000fd00
        /*0254*/ 	.word	0x00000006
        /*0258*/ 	.word	0x00031638
        /*025c*/ 	.short	0x010a
        /*025e*/ 	.byte	0x3f
	.zero		1


	//   ....[29]....
        /*0260*/ 	.word	0x0000fd50
        /*0264*/ 	.word	0x00000005
        /*0268*/ 	.word	0x00000000
        /*026c*/ 	.short	0x010a
        /*026e*/ 	.byte	0x3f
	.zero		1


	//   ....[30]....
        /*0270*/ 	.word	0x0000fda0
        /*0274*/ 	.word	0x00000003
        /*0278*/ 	.word	0x00000000
        /*027c*/ 	.short	0x010a
        /*027e*/ 	.byte	0x3f
	.zero		1


	//----- nvinfo : EIATTR_NUM_MBARRIERS
	.align		4
.L_276:
        /*0280*/ 	.byte	0x03, 0x38
        /*0282*/ 	.short	0x0007


	//----- nvinfo : EIATTR_EXIT_INSTR_OFFSETS
	.align		4
        /*0284*/ 	.byte	0x04, 0x1c
        /*0286*/ 	.short	(.L_278 - .L_277)


	//   ....[0]....
.L_277:
        /*0288*/ 	.word	0x0000fb00


	//----- nvinfo : EIATTR_MAX_THREADS
	.align		4
.L_278:
        /*028c*/ 	.byte	0x04, 0x05
        /*028e*/ 	.short	(.L_280 - .L_279)
.L_279:
        /*0290*/ 	.word	0x00000180
        /*0294*/ 	.word	0x00000001
        /*0298*/ 	.word	0x00000001


	//----- nvinfo : EIATTR_CRS_STACK_SIZE
	.align		4
.L_280:
        /*029c*/ 	.byte	0x04, 0x1e
        /*029e*/ 	.short	(.L_282 - .L_281)
.L_281:
        /*02a0*/ 	.word	0x00000000


	//----- nvinfo : EIATTR_CBANK_PARAM_SIZE
	.align		4
.L_282:
        /*02a4*/ 	.byte	0x03, 0x19
        /*02a6*/ 	.short	0x06f0


	//----- nvinfo : EIATTR_PARAM_CBANK
	.align		4
        /*02a8*/ 	.byte	0x04, 0x0a
        /*02aa*/ 	.short	(.L_284 - .L_283)
	.align		4
.L_283:
        /*02ac*/ 	.word	index@(.nv.constant0._ZN7cutlass13device_kernelIN5flash11enable_sm90INS1_16FlashAttnBwdSm90INS1_25CollectiveMainloopBwdSm90ILi2ELi1ELi1EN4cute5tupleIJNS5_1CILi1EEES8_S8_EEENS6_IJNS7_ILi64EEENS7_ILi80EEENS7_ILi256EEEEEENS_6half_tEfNS_4arch4Sm90ELb0ELb1ELb1ELb1ELb0ELb0ELb1ELb1ELi2ELi1ELi1ELi1ELb0EEENS1_21CollectiveEpilogueBwdISD_SE_SG_Li256ELb1ELb1ELi2EEENS1_19SingleTileSchedulerILb1ELb0ELb0ELi80EEEEEEEEEvNT_6ParamsE)
        /*02b0*/ 	.short	0x0210
        /*02b2*/ 	.short	0x06f0


	//----- nvinfo : EIATTR_SW_WAR
	.align		4
.L_284:
        /*02b4*/ 	.byte	0x04, 0x36
        /*02b6*/ 	.short	(.L_286 - .L_285)
.L_285:
        /*02b8*/ 	.word	0x00000008
.L_286:


//--------------------- .nv.info._ZN7cutlass13device_kernelIN5flash11enable_sm90INS1_16FlashAttnBwdSm90INS1_25CollectiveMainloopBwdSm90ILi2ELi1ELi1EN4cute5tupleIJNS5_1CILi1EEES8_S8_EEENS6_IJNS7_ILi64EEENS7_ILi80EEENS7_ILi256EEEEEENS_6half_tEfNS_4arch4Sm90ELb0ELb1ELb1ELb1ELb0ELb0ELb1ELb1ELi2ELi1ELi1ELi1ELb0EEENS1_24CollectiveEpilogueBwdGQAISD_fSG_Li256ELb1ELb0EEENS1_19SingleTileSchedulerILb1ELb0ELb0ELi80EEEEEEEEEvNT_6ParamsE --------------------------
	.section	.nv.info._ZN7cutlass13device_kernelIN5flash11enable_sm90INS1_16FlashAttnBwdSm90INS1_25CollectiveMainloopBwdSm90ILi2ELi1ELi1EN4cute5tupleIJNS5_1CILi1EEES8_S8_EEENS6_IJNS7_ILi64EEENS7_ILi80EEENS7_ILi256EEEEEENS_6half_tEfNS_4arch4Sm90ELb0ELb1ELb1ELb1ELb0ELb0ELb1ELb1ELi2ELi1ELi1ELi1ELb0EEENS1_24CollectiveEpilogueBwdGQAISD_fSG_Li256ELb1ELb0EEENS1_19SingleTileSchedulerILb1ELb0ELb0ELi80EEEEEEEEEvNT_6ParamsE,"",@"SHT_CUDA_INFO"
	.sectionflags	@""
	.align	4


	//----- nvinfo : EIATTR_CUDA_API_VERSION
	.align		4
        /*0000*/ 	.byte	0x04, 0x37
        /*0002*/ 	.short	(.L_288 - .L_287)
.L_287:
        /*0004*/ 	.word	0x00000082


	//----- nvinfo : EIATTR_KPARAM_INFO
	.align		4
.L_288:
        /*0008*/ 	.byte	0x04, 0x17
        /*000a*/ 	.short	(.L_290 - .L_289)
.L_289:
        /*000c*/ 	.word	0x00000000
        /*0010*/ 	.short	0x0000
        /*0012*/ 	.short	0x0070
        /*0014*/ 	.byte	0x00, 0xf0, 0x01, 0x1a


	//----- nvinfo : EIATTR_SPARSE_MMA_MASK
	.align		4
.L_290:
        /*0018*/ 	.byte	0x03, 0x50
        /*001a*/ 	.short	0x0000


	//----- nvinfo : EIATTR_MAXREG_COUNT
	.align		4
        /*001c*/ 	.byte	0x03, 0x1b
        /*001e*/ 	.short	0x00a8


	//----- nvinfo : EIATTR_NUM_BARRIERS
	.align		4
        /*0020*/ 	.byte	0x02, 0x4c
        /*0022*/ 	.byte	0x0a
	.zero		1


	//----- nvinfo : EIATTR_ANNOTATIONS
	.align		4
        /*0024*/ 	.byte	0x04, 0x55
        /*0026*/ 	.short	(.L_292 - .L_291)


	//   ....[0]....
.L_291:
        /*0028*/ 	.word	0x00000001
        /*002c*/ 	.byte	0xc0, 0x02, 0x00, 0x00, 0x01, 0x00, 0x00, 0x00, 0x50, 0x12, 0x00, 0x00, 0x01, 0x00, 0x00, 0x00
        /*003c*/ 	.byte	0x90, 0xbf, 0x00, 0x00


	//----- nvinfo : EIATTR_MERCURY_ISA_VERSION
	.align		4
.L_292:
        /*0040*/ 	.byte	0x03, 0x5f
        /*0042*/ 	.short	0x0101


	//----- nvinfo : EIATTR_INT_WARP_WIDE_INSTR_OFFSETS
	.align		4
        /*0044*/ 	.byte	0x04, 0x31
        /*0046*/ 	.short	(.L_294 - .L_293)


	//   ....[0]....
.L_293:
        /*0048*/ 	.word	0x00000190


	//   ....[1]....
        /*004c*/ 	.word	0x000001c0


	//----- nvinfo : EIATTR_COOP_GROUP_MASK_REGIDS
	.align		4
.L_294:
        /*0050*/ 	.byte	0x04, 0x29
        /*0052*/ 	.short	(.L_296 - .L_295)


	//   ....[0]....
.L_295:
        /*0054*/ 	.word	0xffffffff


	//   ....[1]....
        /*0058*/ 	.word	0xffffffff


	//   ....[2]....
        /*005c*/ 	.word	0xffffffff


	//   ....[3]....
        /*0060*/ 	.word	0xffffffff


	//   ....[4]....
        /*0064*/ 	.word	0xffffffff


	//   ....[5]....
        /*0068*/ 	.word	0xffffffff


	//----- nvinfo : EIATTR_COOP_GROUP_INSTR_OFFSETS
	.align		4
.L_296:
        /*006c*/ 	.byte	0x04, 0x28
        /*006e*/ 	.short	(.L_298 - .L_297)


	//   ....[0]....
.L_297:
        /*0070*/ 	.word	0x00000060


	//   ....[1]....
        /*0074*/ 	.word	0x000001a0


	//   ....[2]....
        /*0078*/ 	.word	0x00000220


	//   ....[3]....
        /*007c*/ 	.word	0x00000400


	//   ....[4]....
        /*0080*/ 	.word	0x00001210


	//   ....[5]....
        /*0084*/ 	.word	0x00009e70


	//----- nvinfo : EIATTR_REG_RECONFIG
	.align		4
.L_298:
        /*0088*/ 	.byte	0x01, 0x54
	.zero		2


	//----- nvinfo : EIATTR_MBARRIER_INSTR_OFFSETS
	.align		4
        /*008c*/ 	.byte	0x04, 0x39
        /*008e*/ 	.short	(.L_300 - .L_299)


	//   ....[0]....
.L_299:
        /*0090*/ 	.word	0x00000290
        /*0094*/ 	.word	0x000000ff
        /*0098*/ 	.word	0x00031800
        /*009c*/ 	.short	0x0100
        /*009e*/ 	.byte	0x06
	.zero		1


	//   ....[1]....
        /*00a0*/ 	.word	0x000003b0
        /*00a4*/ 	.word	0x000000ff
        /*00a8*/ 	.word	0x00031810
        /*00ac*/ 	.short	0x0100
        /*00ae*/ 	.byte	0x08
	.zero		1


	//   ....[2]....
        /*00b0*/ 	.word	0x000003c0
        /*00b4*/ 	.word	0x000000ff
        /*00b8*/ 	.word	0x00031820
        /*00bc*/ 	.short	0x0100
        /*00be*/ 	.byte	0x08
	.zero		1


	//   ....[3]....
        /*00c0*/ 	.word	0x000003d0
        /*00c4*/ 	.word	0x000000ff
        /*00c8*/ 	.word	0x00031818
        /*00cc*/ 	.short	0x0100
        /*00ce*/ 	.byte	0x08
	.zero		1


	//   ....[4]....
        /*00d0*/ 	.word	0x000003e0
        /*00d4*/ 	.word	0x000000ff
        /*00d8*/ 	.word	0x00031828
        /*00dc*/ 	.short	0x0100
        /*00de*/ 	.byte	0x08
	.zero		1


	//   ....[5]....
        /*00e0*/ 	.word	0x00000510
        /*00e4*/ 	.word	0x000000ff
        /*00e8*/ 	.word	0x00031830
        /*00ec*/ 	.short	0x0100
        /*00ee*/ 	.byte	0x08
	.zero		1


	//   ....[6]....
        /*00f0*/ 	.word	0x00000520
        /*00f4*/ 	.word	0x000000ff
        /*00f8*/ 	.word	0x00031838
        /*00fc*/ 	.short	0x0100
        /*00fe*/ 	.byte	0x08
	.zero		1


	//   ....[7]....
        /*0100*/ 	.word	0x000011f0
        /*0104*/ 	.word	0x00000011
        /*0108*/ 	.word	0x00031800
        /*010c*/ 	.short	0x010a
        /*010e*/ 	.byte	0x3f
	.zero		1


	//   ....[8]....
        /*0110*/ 	.word	0x00001230
        /*0114*/ 	.word	0x00000011
        /*0118*/ 	.word	0x00031800
        /*011c*/ 	.short	0x010a
        /*011e*/ 	.byte	0x3f
	.zero		1


	//   ....[9]....
        /*0120*/ 	.word	0x00001c00
        /*0124*/ 	.word	0x00000010
        /*0128*/ 	.word	0x00031810
        /*012c*/ 	.short	0x010a
        /*012e*/ 	.byte	0x3f
	.zero		1


	//   ....[10]....
        /*0130*/ 	.word	0x00001cc0
        /*0134*/ 	.word	0x00000010
        /*0138*/ 	.word	0x00031810
        /*013c*/ 	.short	0x010a
        /*013e*/ 	.byte	0x3f
	.zero		1


	//   ....[11]....
        /*0140*/ 	.word	0x00003880
        /*0144*/ 	.word	0x00000011
        /*0148*/ 	.word	0x00031830
        /*014c*/ 	.short	0x010a
        /*014e*/ 	.byte	0x3f
	.zero		1


	//   ....[12]....
        /*0150*/ 	.word	0x00003940
        /*0154*/ 	.word	0x00000011
        /*0158*/ 	.word	0x00031830
        /*015c*/ 	.short	0x010a
        /*015e*/ 	.byte	0x3f
	.zero		1


	//   ....[13]....
        /*0160*/ 	.word	0x00008880
        /*0164*/ 	.word	0x00000018
        /*0168*/ 	.word	0x00000000
        /*016c*/ 	.short	0x0101
        /*016e*/ 	.byte	0x3f
	.zero		1


	//   ....[14]....
        /*0170*/ 	.word	0x00008f80
        /*0174*/ 	.word	0x00000010
        /*0178*/ 	.word	0x00000000
        /*017c*/ 	.short	0x0101
        /*017e*/ 	.byte	0x3f
	.zero		1


	//   ....[15]....
        /*0180*/ 	.word	0x0000a920
        /*0184*/ 	.word	0x00000006
        /*0188*/ 	.word	0x00031820
        /*018c*/ 	.short	0x010a
        /*018e*/ 	.byte	0x3f
	.zero		1


	//   ....[16]....
        /*0190*/ 	.word	0x0000b360
        /*0194*/ 	.word	0x00000006
        /*0198*/ 	.word	0x00031838
        /*019c*/ 	.short	0x010a
        /*019e*/ 	.byte	0x3f
	.zero		1


	//   ....[17]....
        /*01a0*/ 	.word	0x0000b6b0
        /*01a4*/ 	.word	0x00000014
        /*01a8*/ 	.word	0x00031820
        /*01ac*/ 	.short	0x010a
        /*01ae*/ 	.byte	0x3f
	.zero		1


	//   ....[18]....
        /*01b0*/ 	.word	0x0000baf0
        /*01b4*/ 	.word	0x00000006
        /*01b8*/ 	.word	0x00031838
        /*01bc*/ 	.short	0x010a
        /*01be*/ 	.byte	0x3f
	.zero		1


	//   ....[19]....
        /*01c0*/ 	.word	0x0000c060
        /*01c4*/ 	.word	0x00000005
        /*01c8*/ 	.word	0x00000000
        /*01cc*/ 	.short	0x010a
        /*01ce*/ 	.byte	0x3f
	.zero		1


	//   ....[20]....
        /*01d0*/ 	.word	0x0000c0f0
        /*01d4*/ 	.word	0x00000003
        /*01d8*/ 	.word	0x00000000
        /*01dc*/ 	.short	0x010a
        /*01de*/ 	.byte	0x3f
	.zero		1


	//   ....[21]....
        /*01e0*/ 	.word	0x0000c140
        /*01e4*/ 	.word	0x00000002
        /*01e8*/ 	.word	0x00031838
        /*01ec*/ 	.short	0x010a
        /*01ee*/ 	.byte	0x3f
	.zero		1


	//   ....[22]....
        /*01f0*/ 	.word	0x0000c1a0
        /*01f4*/ 	.word	0x00000011
        /*01f8*/ 	.word	0x00031800
        /*01fc*/ 	.short	0x010a
        /*01fe*/ 	.byte	0x3f
	.zero		1


	//   ....[23]....
        /*0200*/ 	.word	0x0000c1f0
        /*0204*/ 	.word	0x00000010
        /*0208*/ 	.word	0x00031810
        /*020c*/ 	.short	0x010a
        /*020e*/ 	.byte	0x3f
	.zero		1


	//   ....[24]....
        /*0210*/ 	.word	0x0000c240
        /*0214*/ 	.word	0x00000011
        /*0218*/ 	.word	0x00031830
        /*021c*/ 	.short	0x010a
        /*021e*/ 	.byte	0x3f
	.zero		1


	//   ....[25]....
        /*0220*/ 	.word	0x0000c290
        /*0224*/ 	.word	0x00000006
        /*0228*/ 	.word	0x00031820
        /*022c*/ 	.short	0x010a
        /*022e*/ 	.byte	0x3f
	.zero		1


	//   ....[26]....
        /*0230*/ 	.word	0x0000c2e0
        /*0234*/ 	.word	0x00000006
        /*0238*/ 	.word	0x00031838
        /*023c*/ 	.short	0x010a
        /*023e*/ 	.byte	0x3f
	.zero		1


	//   ....[27]....
        /*0240*/ 	.word	0x0000c340
        /*0244*/ 	.word	0x00000014
        /*0248*/ 	.word	0x00031820
        /*024c*/ 	.short	0x010a
        /*024e*/ 	.byte	0x3f
	.zero		1


	//   ....[28]....
        /*0250*/ 	.word	0x0000c390
        /*0254*/ 	.word	0x00000006
        /*0258*/ 	.word	0x00031838
        /*025c*/ 	.short	0x010a
        /*025e*/ 	.byte	0x3f
	.zero		1


	//   ....[29]....
        /*0260*/ 	.word	0x0000c3e0
        /*0264*/ 	.word	0x00000005
        /*0268*/ 	.word	0x00000000
        /*026c*/ 	.short	0x010a
        /*026e*/ 	.byte	0x3f
	.zero		1


	//   ....[30]....
        /*0270*/ 	.word	0x0000c430
        /*0274*/ 	.word	0x00000003
        /*0278*/ 	.word	0x00000000
        /*027c*/ 	.short	0x010a
        /*027e*/ 	.byte	0x3f
	.zero		1


	//----- nvinfo : EIATTR_NUM_MBARRIERS
	.align		4
.L_300:
        /*0280*/ 	.byte	0x03, 0x38
        /*0282*/ 	.short	0x0007


	//----- nvinfo : EIATTR_EXIT_INSTR_OFFSETS
	.align		4
        /*0284*/ 	.byte	0x04, 0x1c
        /*0286*/ 	.short	(.L_302 - .L_301)


	//   ....[0]....
.L_301:
        /*0288*/ 	.word	0x0000c190


	//----- nvinfo : EIATTR_MAX_THREADS
	.align		4
.L_302:
        /*028c*/ 	.byte	0x04, 0x05
        /*028e*/ 	.short	(.L_304 - .L_303)
.L_303:
        /*0290*/ 	.word	0x00000180
        /*0294*/ 	.word	0x00000001
        /*0298*/ 	.word	0x00000001


	//----- nvinfo : EIATTR_CRS_STACK_SIZE
	.align		4
.L_304:
        /*029c*/ 	.byte	0x04, 0x1e
        /*029e*/ 	.short	(.L_306 - .L_305)
.L_305:
        /*02a0*/ 	.word	0x00000000


	//----- nvinfo : EIATTR_CBANK_PARAM_SIZE
	.align		4
.L_306:
        /*02a4*/ 	.byte	0x03, 0x19
        /*02a6*/ 	.short	0x06f0


	//----- nvinfo : EIATTR_PARAM_CBANK
	.align		4
        /*02a8*/ 	.byte	0x04, 0x0a
        /*02aa*/ 	.short	(.L_308 - .L_307)
	.align		4
.L_307:
        /*02ac*/ 	.word	index@(.nv.constant0._ZN7cutlass13device_kernelIN5flash11enable_sm90INS1_16FlashAttnBwdSm90INS1_25CollectiveMainloopBwdSm90ILi2ELi1ELi1EN4cute5tupleIJNS5_1CILi1EEES8_S8_EEENS6_IJNS7_ILi64EEENS7_ILi80EEENS7_ILi256EEEEEENS_6half_tEfNS_4arch4Sm90ELb0ELb1ELb1ELb1ELb0ELb0ELb1ELb1ELi2ELi1ELi1ELi1ELb0EEENS1_24CollectiveEpilogueBwdGQAISD_fSG_Li256ELb1ELb0EEENS1_19SingleTileSchedulerILb1ELb0ELb0ELi80EEEEEEEEEvNT_6ParamsE)
        /*02b0*/ 	.short	0x0210
        /*02b2*/ 	.short	0x06f0


	//----- nvinfo : EIATTR_SW_WAR
	.align		4
.L_308:
        /*02b4*/ 	.byte	0x04, 0x36
        /*02b6*/ 	.short	(.L_310 - .L_309)
.L_309:
        /*02b8*/ 	.word	0x00000008
.L_310:


//--------------------- .nv.info._ZN7cutlass13device_kernelIN5flash11enable_sm90INS1_16FlashAttnBwdSm90INS1_25CollectiveMainloopBwdSm90ILi2ELi1ELi1EN4cute5tupleIJNS5_1CILi1EEES8_S8_EEENS6_IJNS7_ILi64EEENS7_ILi80EEENS7_ILi256EEEEEENS_6half_tEfNS_4arch4Sm90ELb1ELb0ELb1ELb0ELb0ELb0ELb1ELb1ELi2ELi1ELi1ELi1ELb0EEENS1_21CollectiveEpilogueBwdISD_SE_SG_Li256ELb0ELb1ELi2EEENS1_25SingleTileBwdLPTSchedulerILb0ELi80ELb0EEEEEEEEEvNT_6ParamsE --------------------------
	.section	.nv.info._ZN7cutlass13device_kernelIN5flash11enable_sm90INS1_16FlashAttnBwdSm90INS1_25CollectiveMainloopBwdSm90ILi2ELi1ELi1EN4cute5tupleIJNS5_1CILi1EEES8_S8_EEENS6_IJNS7_ILi64EEENS7_ILi80EEENS7_ILi256EEEEEENS_6half_tEfNS_4arch4Sm90ELb1ELb0ELb1ELb0ELb0ELb0ELb1ELb1ELi2ELi1ELi1ELi1ELb0EEENS1_21CollectiveEpilogueBwdISD_SE_SG_Li256ELb0ELb1ELi2EEENS1_25SingleTileBwdLPTSchedulerILb0ELi80ELb0EEEEEEEEEvNT_6ParamsE,"",@"SHT_CUDA_INFO"
	.sectionflags	@""
	.align	4


	//----- nvinfo : EIATTR_CUDA_API_VERSION
	.align		4
        /*0000*/ 	.byte	0x04, 0x37
        /*0002*/ 	.short	(.L_312 - .L_311)
.L_311:
        /*0004*/ 	.word	0x00000082


	//----- nvinfo : EIATTR_KPARAM_INFO
	.align		4
.L_312:
        /*0008*/ 	.byte	0x04, 0x17
        /*000a*/ 	.short	(.L_314 - .L_313)
.L_313:
        /*000c*/ 	.word	0x00000000
        /*0010*/ 	.short	0x0000
        /*0012*/ 	.short	0x0070
        /*0014*/ 	.byte	0x00, 0xf0, 0x01, 0x24


	//----- nvinfo : EIATTR_SPARSE_MMA_MASK
	.align		4
.L_314:
        /*0018*/ 	.byte	0x03, 0x50
        /*001a*/ 	.short	0x0000


	//----- nvinfo : EIATTR_MAXREG_COUNT
	.align		4
        /*001c*/ 	.byte	0x03, 0x1b
        /*001e*/ 	.short	0x00a8


	//----- nvinfo : EIATTR_NUM_BARRIERS
	.align		4
        /*0020*/ 	.byte	0x02, 0x4c
        /*0022*/ 	.byte	0x0a
	.zero		1


	//----- nvinfo : EIATTR_EXTERNS
	.align		4
        /*0024*/ 	.byte	0x04, 0x0f
        /*0026*/ 	.short	(.L_316 - .L_315)


	//   ....[0]....
	.align		4
.L_315:
        /*0028*/ 	.word	index@(__assertfail)


	//----- nvinfo : EIATTR_ANNOTATIONS
	.align		4
.L_316:
        /*002c*/ 	.byte	0x04, 0x55
        /*002e*/ 	.short	(.L_318 - .L_317)


	//   ....[0]....
.L_317:
        /*0030*/ 	.word	0x00000001
        /*0034*/ 	.byte	0xa0, 0x12, 0x00, 0x00, 0x01, 0x00, 0x00, 0x00, 0x20, 0x13, 0x00, 0x00, 0x01, 0x00, 0x00, 0x00
        /*0044*/ 	.byte	0xb0, 0x41, 0x00, 0x00, 0x01, 0x00, 0x00, 0x00, 0xf0, 0x41, 0x00, 0x00, 0x01, 0x00, 0x00, 0x00
        /*0054*/ 	.byte	0x30, 0x42, 0x00, 0x00, 0x01, 0x00, 0x00, 0x00, 0x30, 0x71, 0x00, 0x00, 0x01, 0x00, 0x00, 0x00
        /*0064*/ 	.byte	0x40, 0x72, 0x00, 0x00, 0x01, 0x00, 0x00, 0x00, 0xa0, 0x74, 0x00, 0x00, 0x01, 0x00, 0x00, 0x00
        /*0074*/ 	.byte	0x70, 0x79, 0x00, 0x00, 0x01, 0x00, 0x00, 0x00, 0xa0, 0x79, 0x00, 0x00, 0x01, 0x00, 0x00, 0x00
        /*0084*/ 	.byte	0xb0, 0xe6, 0x00, 0x00, 0x01, 0x00, 0x00, 0x00, 0x30, 0xe7, 0x00, 0x00


	//----- nvinfo : EIATTR_MERCURY_ISA_VERSION
	.align		4
.L_318:
        /*0090*/ 	.byte	0x03, 0x5f
        /*0092*/ 	.short	0x0101


	//----- nvinfo : EIATTR_INT_WARP_WIDE_INSTR_OFFSETS
	.align		4
        /*0094*/ 	.byte	0x04, 0x31
        /*0096*/ 	.short	(.L_320 - .L_319)


	//   ....[0]....
.L_319:
        /*0098*/ 	.word	0x000001e0


	//   ....[1]....
        /*009c*/ 	.word	0x00000290


	//----- nvinfo : EIATTR_COOP_GROUP_MASK_REGIDS
	.align		4
.L_320:
        /*00a0*/ 	.byte	0x04, 0x29
        /*00a2*/ 	.short	(.L_322 - .L_321)


	//   ....[0]....
.L_321:
        /*00a4*/ 	.word	0xffffffff


	//   ....[1]....
        /*00a8*/ 	.word	0xffffffff


	//   ....[2]....
        /*00ac*/ 	.word	0xffffffff


	//   ....[3]....
        /*00b0*/ 	.word	0xffffffff


	//   ....[4]....
        /*00b4*/ 	.word	0xffffffff


	//   ....[5]....
        /*00b8*/ 	.word	0xffffffff


	//   ....[6]....
        /*00bc*/ 	.word	0xffffffff


	//----- nvinfo : EIATTR_COOP_GROUP_INSTR_OFFSETS
	.align		4
.L_322:
        /*00c0*/ 	.byte	0x04, 0x28
        /*00c2*/ 	.short	(.L_324 - .L_323)


	//   ....[0]....
.L_323:
        /*00c4*/ 	.word	0x00000060


	//   ....[1]....
        /*00c8*/ 	.word	0x000001f0


	//   ....[2]....
        /*00cc*/ 	.word	0x000002a0


	//   ....[3]....
        /*00d0*/ 	.word	0x00000400


	//   ....[4]....
        /*00d4*/ 	.word	0x00000f80


	//   ....[5]....
        /*00d8*/ 	.word	0x0000b4d0


	//   ....[6]....
        /*00dc*/ 	.word	0x0000d710


	//----- nvinfo : EIATTR_REG_RECONFIG
	.align		4
.L_324:
        /*00e0*/ 	.byte	0x01, 0x54
	.zero		2


	//----- nvinfo : EIATTR_SYSCALL_OFFSETS
	.align		4
        /*00e4*/ 	.byte	0x04, 0x46
        /*00e6*/ 	.short	(.L_326 - .L_325)


	//   ....[0]....
.L_325:
        /*00e8*/ 	.word	0x0000aef0


	//   ....[1]....
        /*00ec*/ 	.word	0x0000b030


	//   ....[2]....
        /*00f0*/ 	.word	0x0000b150


	//   ....[3]....
        /*00f4*/ 	.word	0x0000b270


	//----- nvinfo : EIATTR_MBARRIER_INSTR_OFFSETS
	.align		4
.L_326:
        /*00f8*/ 	.byte	0x04, 0x39
        /*00fa*/ 	.short	(.L_328 - .L_327)


	//   ....[0]....
.L_327:
        /*00fc*/ 	.word	0x000002c0
        /*0100*/ 	.word	0x000000ff
        /*0104*/ 	.word	0x00031800
        /*0108*/ 	.short	0x0100
        /*010a*/ 	.byte	0x06
	.zero		1


	//   ....[1]....
        /*010c*/ 	.word	0x000003b0
        /*0110*/ 	.word	0x000000ff
        /*0114*/ 	.word	0x00031810
        /*0118*/ 	.short	0x0100
        /*011a*/ 	.byte	0x08
	.zero		1


	//   ....[2]....
        /*011c*/ 	.word	0x000003c0
        /*0120*/ 	.word	0x000000ff
        /*0124*/ 	.word	0x00031820
        /*0128*/ 	.short	0x0100
        /*012a*/ 	.byte	0x08
	.zero		1


	//   ....[3]....
        /*012c*/ 	.word	0x000003d0
        /*0130*/ 	.word	0x000000ff
        /*0134*/ 	.word	0x00031818
        /*0138*/ 	.short	0x0100
        /*013a*/ 	.byte	0x08
	.zero		1


	//   ....[4]....
        /*013c*/ 	.word	0x000003e0
        /*0140*/ 	.word	0x000000ff
        /*0144*/ 	.word	0x00031828
        /*0148*/ 	.short	0x0100
        /*014a*/ 	.byte	0x08
	.zero		1


	//   ....[5]....
        /*014c*/ 	.word	0x00000510
        /*0150*/ 	.word	0x000000ff
        /*0154*/ 	.word	0x00031830
        /*0158*/ 	.short	0x0100
        /*015a*/ 	.byte	0x08
	.zero		1


	//   ....[6]....
        /*015c*/ 	.word	0x00000520
        /*0160*/ 	.word	0x000000ff
        /*0164*/ 	.word	0x00031838
        /*0168*/ 	.short	0x0100
        /*016a*/ 	.byte	0x08
	.zero		1


	//   ....[7]....
        /*016c*/ 	.word	0x00000f00
        /*0170*/ 	.word	0x00000011
        /*0174*/ 	.word	0x00031800
        /*0178*/ 	.short	0x010a
        /*017a*/ 	.byte	0x3f
	.zero		1


	//   ....[8]....
        /*017c*/ 	.word	0x00001000
        /*0180*/ 	.word	0x00000011
        /*0184*/ 	.word	0x00031800
        /*0188*/ 	.short	0x010a
        /*018a*/ 	.byte	0x3f
	.zero		1


	//   ....[9]....
        /*018c*/ 	.word	0x000018a0
        /*0190*/ 	.word	0x00000010
        /*0194*/ 	.word	0x00031810
        /*0198*/ 	.short	0x010a
        /*019a*/ 	.byte	0x3f
	.zero		1


	//   ....[10]....
        /*019c*/ 	.word	0x00001970
        /*01a0*/ 	.word	0x00000010
        /*01a4*/ 	.word	0x00031810
        /*01a8*/ 	.short	0x010a
        /*01aa*/ 	.byte	0x3f
	.zero		1


	//   ....[11]....
        /*01ac*/ 	.word	0x00003ee0
        /*01b0*/ 	.word	0x00000011
        /*01b4*/ 	.word	0x00031830
        /*01b8*/ 	.short	0x010a
        /*01ba*/ 	.byte	0x3f
	.zero		1


	//   ....[12]....
        /*01bc*/ 	.word	0x00003f20
        /*01c0*/ 	.word	0x00000011
        /*01c4*/ 	.word	0x00031830
        /*01c8*/ 	.short	0x010a
        /*01ca*/ 	.byte	0x3f
	.zero		1


	//   ....[13]....
        /*01cc*/ 	.word	0x00009e60
        /*01d0*/ 	.word	0x00000018
        /*01d4*/ 	.word	0x00000000
        /*01d8*/ 	.short	0x0101
        /*01da*/ 	.byte	0x3f
	.zero		1


	//   ....[14]....
        /*01dc*/ 	.word	0x0000a830
        /*01e0*/ 	.word	0x00000010
        /*01e4*/ 	.word	0x00000000
        /*01e8*/ 	.short	0x0101
        /*01ea*/ 	.byte	0x3f
	.zero		1


	//   ....[15]....
        /*01ec*/ 	.word	0x0000dd90
        /*01f0*/ 	.word	0x00000007
        /*01f4*/ 	.word	0x00031820
        /*01f8*/ 	.short	0x010a
        /*01fa*/ 	.byte	0x3f
	.zero		1


	//   ....[16]....
        /*01fc*/ 	.word	0x0000e630
        /*0200*/ 	.word	0x00000007
        /*0204*/ 	.word	0x00031838
        /*0208*/ 	.short	0x010a
        /*020a*/ 	.byte	0x3f
	.zero		1


	//   ....[17]....
        /*020c*/ 	.word	0x0000e9c0
        /*0210*/ 	.word	0x00000013
        /*0214*/ 	.word	0x00031820
        /*0218*/ 	.short	0x010a
        /*021a*/ 	.byte	0x3f
	.zero		1


	//   ....[18]....
        /*021c*/ 	.word	0x0000eda0
        /*0220*/ 	.word	0x00000007
        /*0224*/ 	.word	0x00031838
        /*0228*/ 	.short	0x010a
        /*022a*/ 	.byte	0x3f
	.zero		1


	//   ....[19]....
        /*022c*/ 	.word	0x0000f260
        /*0230*/ 	.word	0x00000003
        /*0234*/ 	.word	0x00000000
        /*0238*/ 	.short	0x010a
        /*023a*/ 	.byte	0x3f
	.zero		1


	//   ....[20]....
        /*023c*/ 	.word	0x0000f2f0
        /*0240*/ 	.word	0x00000011
        /*0244*/ 	.word	0x00000000
        /*0248*/ 	.short	0x010a
        /*024a*/ 	.byte	0x3f
	.zero		1


	//   ....[21]....
        /*024c*/ 	.word	0x0000f340
        /*0250*/ 	.word	0x00000005
        /*0254*/ 	.word	0x00031838
        /*0258*/ 	.short	0x010a
        /*025a*/ 	.byte	0x3f
	.zero		1


	//   ....[22]....
        /*025c*/ 	.word	0x0000f3a0
        /*0260*/ 	.word	0x00000011
        /*0264*/ 	.word	0x00031800
        /*0268*/ 	.short	0x010a
        /*026a*/ 	.byte	0x3f
	.zero		1


	//   ....[23]....
        /*026c*/ 	.word	0x0000f3f0
        /*0270*/ 	.word	0x00000010
        /*0274*/ 	.word	0x00031810
        /*0278*/ 	.short	0x010a
        /*027a*/ 	.byte	0x3f
	.zero		1


	//   ....[24]....
        /*027c*/ 	.word	0x0000f440
        /*0280*/ 	.word	0x00000011
        /*0284*/ 	.word	0x00031830
        /*0288*/ 	.short	0x010a
        /*028a*/ 	.byte	0x3f
	.zero		1


	//   ....[25]....
        /*028c*/ 	.word	0x0000f490
        /*0290*/ 	.word	0x00000007
        /*0294*/ 	.word	0x00031820
        /*0298*/ 	.short	0x010a
        /*029a*/ 	.byte	0x3f
	.zero		1


	//   ....[26]....
        /*029c*/ 	.word	0x0000f4e0
        /*02a0*/ 	.word	0x00000007
        /*02a4*/ 	.word	0x00031838
        /*02a8*/ 	.short	0x010a
        /*02aa*/ 	.byte	0x3f
	.zero		1


	//   ....[27]....
        /*02ac*/ 	.word	0x0000f540
        /*02b0*/ 	.word	0x00000013
        /*02b4*/ 	.word	0x00031820
        /*02b8*/ 	.short	0x010a
        /*02ba*/ 	.byte	0x3f
	.zero		1


	//   ....[28]....
        /*02bc*/ 	.word	0x0000f590
        /*02c0*/ 	.word	0x00000007
        /*02c4*/ 	.word	0x00031838
        /*02c8*/ 	.short	0x010a
        /*02ca*/ 	.byte	0x3f
	.zero		1


	//   ....[29]....
        /*02cc*/ 	.word	0x0000f660
        /*02d0*/ 	.word	0x00000003
        /*02d4*/ 	.word	0x00000000
        /*02d8*/ 	.short	0x010a
        /*02da*/ 	.byte	0x3f
	.zero		1


	//   ....[30]....
        /*02dc*/ 	.word	0x0000f6b0
        /*02e0*/ 	.word	0x00000011
        /*02e4*/ 	.word	0x00000000
        /*02e8*/ 	.short	0x010a
        /*02ea*/ 	.byte	0x3f
	.zero		1


	//----- nvinfo : EIATTR_NUM_MBARRIERS
	.align		4
.L_328:
        /*02ec*/ 	.byte	0x03, 0x38
        /*02ee*/ 	.short	0x0007


	//----- nvinfo : EIATTR_EXIT_INSTR_OFFSETS
	.align		4
        /*02f0*/ 	.byte	0x04, 0x1c
        /*02f2*/ 	.short	(.L_330 - .L_329)


	//   ....[0]....
.L_329:
        /*02f4*/ 	.word	0x00000880


	//   ....[1]....
        /*02f8*/ 	.word	0x0000bdc0


	//   ....[2]....
        /*02fc*/ 	.word	0x0000d6c0


	//   ....[3]....
        /*0300*/ 	.word	0x0000f390


	//----- nvinfo : EIATTR_MAX_THREADS
	.align		4
.L_330:
        /*0304*/ 	.byte	0x04, 0x05
        /*0306*/ 	.short	(.L_332 - .L_331)
.L_331:
        /*0308*/ 	.word	0x00000180
        /*030c*/ 	.word	0x00000001
        /*0310*/ 	.word	0x00000001


	//----- nvinfo : EIATTR_CRS_STACK_SIZE
	.align		4
.L_332:
        /*0314*/ 	.byte	0x04, 0x1e
        /*0316*/ 	.short	(.L_334 - .L_333)
.L_333:
        /*0318*/ 	.word	0x00000000


	//----- nvinfo : EIATTR_CBANK_PARAM_SIZE
	.align		4
.L_334:
        /*031c*/ 	.byte	0x03, 0x19
        /*031e*/ 	.short	0x0970


	//----- nvinfo : EIATTR_PARAM_CBANK
	.align		4
        /*0320*/ 	.byte	0x04, 0x0a
        /*0322*/ 	.short	(.L_336 - .L_335)
	.align		4
.L_335:
        /*0324*/ 	.word	index@(.nv.constant0._ZN7cutlass13device_kernelIN5flash11enable_sm90INS1_16FlashAttnBwdSm90INS1_25CollectiveMainloopBwdSm90ILi2ELi1ELi1EN4cute5tupleIJNS5_1CILi1EEES8_S8_EEENS6_IJNS7_ILi64EEENS7_ILi80EEENS7_ILi256EEEEEENS_6half_tEfNS_4arch4Sm90ELb1ELb0ELb1ELb0ELb0ELb0ELb1ELb1ELi2ELi1ELi1ELi1ELb0EEENS1_21CollectiveEpilogueBwdISD_SE_SG_Li256ELb0ELb1ELi2EEENS1_25SingleTileBwdLPTSchedulerILb0ELi80ELb0EEEEEEEEEvNT_6ParamsE)
        /*0328*/ 	.short	0x0210
        /*032a*/ 	.short	0x0970


	//----- nvinfo : EIATTR_SW_WAR
	.align		4
.L_336:
        /*032c*/ 	.byte	0x04, 0x36
        /*032e*/ 	.short	(.L_338 - .L_337)
.L_337:
        /*0330*/ 	.word	0x00000008
.L_338:


//--------------------- .nv.info._ZN7cutlass13device_kernelIN5flash11enable_sm90INS1_16FlashAttnBwdSm90INS1_25CollectiveMainloopBwdSm90ILi2ELi1ELi1EN4cute5tupleIJNS5_1CILi1EEES8_S8_EEENS6_IJNS7_ILi64EEENS7_ILi80EEENS7_ILi256EEEEEENS_6half_tEfNS_4arch4Sm90ELb1ELb0ELb1ELb0ELb0ELb0ELb1ELb1ELi2ELi1ELi1ELi1ELb0EEENS1_24CollectiveEpilogueBwdGQAISD_fSG_Li256ELb0ELb0EEENS1_25SingleTileBwdLPTSchedulerILb0ELi80ELb0EEEEEEEEEvNT_6ParamsE --------------------------
	.section	.nv.info._ZN7cutlass13device_kernelIN5flash11enable_sm90INS1_16FlashAttnBwdSm90INS1_25CollectiveMainloopBwdSm90ILi2ELi1ELi1EN4cute5tupleIJNS5_1CILi1EEES8_S8_EEENS6_IJNS7_ILi64EEENS7_ILi80EEENS7_ILi256EEEEEENS_6half_tEfNS_4arch4Sm90ELb1ELb0ELb1ELb0ELb0ELb0ELb1ELb1ELi2ELi1ELi1ELi1ELb0EEENS1_24CollectiveEpilogueBwdGQAISD_fSG_Li256ELb0ELb0EEENS1_25SingleTileBwdLPTSchedulerILb0ELi80ELb0EEEEEEEEEvNT_6ParamsE,"",@"SHT_CUDA_INFO"
	.sectionflags	@""
	.align	4


	//----- nvinfo : EIATTR_CUDA_API_VERSION
	.align		4
        /*0000*/ 	.byte	0x04, 0x37
        /*0002*/ 	.short	(.L_340 - .L_339)
.L_339:
        /*0004*/ 	.word	0x00000082


	//----- nvinfo : EIATTR_KPARAM_INFO
	.align		4
.L_340:
        /*0008*/ 	.byte	0x04, 0x17
        /*000a*/ 	.short	(.L_342 - .L_341)
.L_341:
        /*000c*/ 	.word	0x00000000
        /*0010*/ 	.short	0x0000
        /*0012*/ 	.short	0x0070
        /*0014*/ 	.byte	0x00, 0xf0, 0x01, 0x1c


	//----- nvinfo : EIATTR_SPARSE_MMA_MASK
	.align		4
.L_342:
        /*0018*/ 	.byte	0x03, 0x50
        /*001a*/ 	.short	0x0000


	//----- nvinfo : EIATTR_MAXREG_COUNT
	.align		4
        /*001c*/ 	.byte	0x03, 0x1b
        /*001e*/ 	.short	0x00a8


	//----- nvinfo : EIATTR_NUM_BARRIERS
	.align		4
        /*0020*/ 	.byte	0x02, 0x4c
        /*0022*/ 	.byte	0x0a
	.zero		1


	//----- nvinfo : EIATTR_ANNOTATIONS
	.align		4
        /*0024*/ 	.byte	0x04, 0x55
        /*0026*/ 	.short	(.L_344 - .L_343)


	//   ....[0]....
.L_343:
        /*0028*/ 	.word	0x00000001
        /*002c*/ 	.byte	0xf0, 0x06, 0x00, 0x00, 0x01, 0x00, 0x00, 0x00, 0x90, 0x07, 0x00, 0x00, 0x01, 0x00, 0x00, 0x00
        /* <DEDUP_REMOVED lines=8> */
        /*00bc*/ 	.byte	0xb0, 0xa4, 0x00, 0x00, 0x01, 0x00, 0x00, 0x00, 0x30, 0xa5, 0x00, 0x00


	//----- nvinfo : EIATTR_MERCURY_ISA_VERSION
	.align		4
.L_344:
        /*00c8*/ 	.byte	0x03, 0x5f
        /*00ca*/ 	.short	0x0101


	//----- nvinfo : EIATTR_INT_WARP_WIDE_INSTR_OFFSETS
	.align		4
        /*00cc*/ 	.byte	0x04, 0x31
        /*00ce*/ 	.short	(.L_346 - .L_345)


	//   ....[0]....
.L_345:
        /*00d0*/ 	.word	0x00000180


	//   ....[1]....
        /*00d4*/ 	.word	0x00000230


	//----- nvinfo : EIATTR_COOP_GROUP_MASK_REGIDS
	.align		4
.L_346:
        /*00d8*/ 	.byte	0x04, 0x29
        /*00da*/ 	.short	(.L_348 - .L_347)


	//   ....[0]....
.L_347:
        /*00dc*/ 	.word	0xffffffff


	//   ....[1]....
        /*00e0*/ 	.word	0xffffffff


	//   ....[2]....
        /*00e4*/ 	.word	0xffffffff


	//   ....[3]....
        /*00e8*/ 	.word	0xffffffff


	//   ....[4]....
        /*00ec*/ 	.word	0xffffffff


	//   ....[5]....
        /*00f0*/ 	.word	0xffffffff


	//----- nvinfo : EIATTR_COOP_GROUP_INSTR_OFFSETS
	.align		4
.L_348:
        /*00f4*/ 	.byte	0x04, 0x28
        /*00f6*/ 	.short	(.L_350 - .L_349)


	//   ....[0]....
.L_349:
        /*00f8*/ 	.word	0x00000060


	//   ....[1]....
        /*00fc*/ 	.word	0x00000190


	//   ....[2]....
        /*0100*/ 	.word	0x00000240


	//   ....[3]....
        /*0104*/ 	.word	0x000003a0


	//   ....[4]....
        /*0108*/ 	.word	0x00000fe0


	//   ....[5]....
        /*010c*/ 	.word	0x00009520


	//----- nvinfo : EIATTR_REG_RECONFIG
	.align		4
.L_350:
        /*0110*/ 	.byte	0x01, 0x54
	.zero		2


	//----- nvinfo : EIATTR_MBARRIER_INSTR_OFFSETS
	.align		4
        /*0114*/ 	.byte	0x04, 0x39
        /*0116*/ 	.short	(.L_352 - .L_351)


	//   ....[0]....
.L_351:
        /*0118*/ 	.word	0x00000260
        /*011c*/ 	.word	0x000000ff
        /*0120*/ 	.word	0x00031800
        /*0124*/ 	.short	0x0100
        /*0126*/ 	.byte	0x06
	.zero		1


	//   ....[1]....
        /*0128*/ 	.word	0x00000350
        /*012c*/ 	.word	0x000000ff
        /*0130*/ 	.word	0x00031810
        /*0134*/ 	.short	0x0100
        /*0136*/ 	.byte	0x08
	.zero		1


	//   ....[2]....
        /*0138*/ 	.word	0x00000360
        /*013c*/ 	.word	0x000000ff
        /*0140*/ 	.word	0x00031820
        /*0144*/ 	.short	0x0100
        /*0146*/ 	.byte	0x08
	.zero		1


	//   ....[3]....
        /*0148*/ 	.word	0x00000370
        /*014c*/ 	.word	0x000000ff
        /*0150*/ 	.word	0x00031818
        /*0154*/ 	.short	0x0100
        /*0156*/ 	.byte	0x08
	.zero		1


	//   ....[4]....
        /*0158*/ 	.word	0x00000380
        /*015c*/ 	.word	0x000000ff
        /*0160*/ 	.word	0x00031828
        /*0164*/ 	.short	0x0100
        /*0166*/ 	.byte	0x08
	.zero		1


	//   ....[5]....
        /*0168*/ 	.word	0x000004b0
        /*016c*/ 	.word	0x000000ff
        /*0170*/ 	.word	0x00031830
        /*0174*/ 	.short	0x0100
        /*0176*/ 	.byte	0x08
	.zero		1


	//   ....[6]....
        /*0178*/ 	.word	0x000004c0
        /*017c*/ 	.word	0x000000ff
        /*0180*/ 	.word	0x00031838
        /*0184*/ 	.short	0x0100
        /*0186*/ 	.byte	0x08
	.zero		1


	//   ....[7]....
        /*0188*/ 	.word	0x00000f60
        /*018c*/ 	.word	0x00000011
        /*0190*/ 	.word	0x00031800
        /*0194*/ 	.short	0x010a
        /*0196*/ 	.byte	0x3f
	.zero		1


	//   ....[8]....
        /*0198*/ 	.word	0x00001060
        /*019c*/ 	.word	0x00000011
        /*01a0*/ 	.word	0x00031800
        /*01a4*/ 	.short	0x010a
        /*01a6*/ 	.byte	0x3f
	.zero		1


	//   ....[9]....
        /*01a8*/ 	.word	0x00001960
        /*01ac*/ 	.word	0x00000010
        /*01b0*/ 	.word	0x00031810
        /*01b4*/ 	.short	0x010a
        /*01b6*/ 	.byte	0x3f
	.zero		1


	//   ....[10]....
        /*01b8*/ 	.word	0x00001a20
        /*01bc*/ 	.word	0x00000010
        /*01c0*/ 	.word	0x00031810
        /*01c4*/ 	.short	0x010a
        /*01c6*/ 	.byte	0x3f
	.zero		1


	//   ....[11]....
        /*01c8*/ 	.word	0x000035b0
        /*01cc*/ 	.word	0x00000011
        /*01d0*/ 	.word	0x00031830
        /*01d4*/ 	.short	0x010a
        /*01d6*/ 	.byte	0x3f
	.zero		1


	//   ....[12]....
        /*01d8*/ 	.word	0x00003670
        /*01dc*/ 	.word	0x00000011
        /*01e0*/ 	.word	0x00031830
        /*01e4*/ 	.short	0x010a
        /*01e6*/ 	.byte	0x3f
	.zero		1


	//   ....[13]....
        /*01e8*/ 	.word	0x00007fe0
        /*01ec*/ 	.word	0x00000018
        /*01f0*/ 	.word	0x00000000
        /*01f4*/ 	.short	0x0101
        /*01f6*/ 	.byte	0x3f
	.zero		1


	//   ....[14]....
        /*01f8*/ 	.word	0x000086d0
        /*01fc*/ 	.word	0x00000010
        /*0200*/ 	.word	0x00000000
        /*0204*/ 	.short	0x0101
        /*0206*/ 	.byte	0x3f
	.zero		1


	//   ....[15]....
        /*0208*/ 	.word	0x00009b90
        /*020c*/ 	.word	0x00000007
        /*0210*/ 	.word	0x00031820
        /*0214*/ 	.short	0x010a
        /*0216*/ 	.byte	0x3f
	.zero		1


	//   ....[16]....
        /*0218*/ 	.word	0x0000a430
        /*021c*/ 	.word	0x00000007
        /*0220*/ 	.word	0x00031838
        /*0224*/ 	.short	0x010a
        /*0226*/ 	.byte	0x3f
	.zero		1


	//   ....[17]....
        /*0228*/ 	.word	0x0000a7c0
        /*022c*/ 	.word	0x00000013
        /*0230*/ 	.word	0x00031820
        /*0234*/ 	.short	0x010a
        /*0236*/ 	.byte	0x3f
	.zero		1


	//   ....[18]....
        /*0238*/ 	.word	0x0000aba0
        /*023c*/ 	.word	0x00000007
        /*0240*/ 	.word	0x00031838
        /*0244*/ 	.short	0x010a
        /*0246*/ 	.byte	0x3f
	.zero		1


	//   ....[19]....
        /*0248*/ 	.word	0x0000b040
        /*024c*/ 	.word	0x00000003
        /*0250*/ 	.word	0x00000000
        /*0254*/ 	.short	0x010a
        /*0256*/ 	.byte	0x3f
	.zero		1


	//   ....[20]....
        /*0258*/ 	.word	0x0000b0d0
        /*025c*/ 	.word	0x00000011
        /*0260*/ 	.word	0x00000000
        /*0264*/ 	.short	0x010a
        /*0266*/ 	.byte	0x3f
	.zero		1


	//   ....[21]....
        /*0268*/ 	.word	0x0000b120
        /*026c*/ 	.word	0x00000004
        /*0270*/ 	.word	0x00031838
        /*0274*/ 	.short	0x010a
        /*0276*/ 	.byte	0x3f
	.zero		1


	//   ....[22]....
        /*0278*/ 	.word	0x0000b180
        /*027c*/ 	.word	0x00000011
        /*0280*/ 	.word	0x00031800
        /*0284*/ 	.short	0x010a
        /*0286*/ 	.byte	0x3f
	.zero		1


	//   ....[23]....
        /*0288*/ 	.word	0x0000b1d0
        /*028c*/ 	.word	0x00000010
        /*0290*/ 	.word	0x00031810
        /*0294*/ 	.short	0x010a
        /*0296*/ 	.byte	0x3f
	.zero		1


	//   ....[24]....
        /*0298*/ 	.word	0x0000b220
        /*029c*/ 	.word	0x00000011
        /*02a0*/ 	.word	0x00031830
        /*02a4*/ 	.short	0x010a
        /*02a6*/ 	.byte	0x3f
	.zero		1


	//   ....[25]....
        /*02a8*/ 	.word	0x0000b270
        /*02ac*/ 	.word	0x00000007
        /*02b0*/ 	.word	0x00031820
        /*02b4*/ 	.short	0x010a
        /*02b6*/ 	.byte	0x3f
	.zero		1


	//   ....[26]....
        /*02b8*/ 	.word	0x0000b2c0
        /*02bc*/ 	.word	0x00000007
        /*02c0*/ 	.word	0x00031838
        /*02c4*/ 	.short	0x010a
        /*02c6*/ 	.byte	0x3f
	.zero		1


	//   ....[27]....
        /*02c8*/ 	.word	0x0000b320
        /*02cc*/ 	.word	0x00000013
        /*02d0*/ 	.word	0x00031820
        /*02d4*/ 	.short	0x010a
        /*02d6*/ 	.byte	0x3f
	.zero		1


	//   ....[28]....
        /*02d8*/ 	.word	0x0000b370
        /*02dc*/ 	.word	0x00000007
        /*02e0*/ 	.word	0x00031838
        /*02e4*/ 	.short	0x010a
        /*02e6*/ 	.byte	0x3f
	.zero		1


	//   ....[29]....
        /*02e8*/ 	.word	0x0000b3c0
        /*02ec*/ 	.word	0x00000003
        /*02f0*/ 	.word	0x00000000
        /*02f4*/ 	.short	0x010a
        /*02f6*/ 	.byte	0x3f
	.zero		1


	//   ....[30]....
        /*02f8*/ 	.word	0x0000b410
        /*02fc*/ 	.word	0x00000011
        /*0300*/ 	.word	0x00000000
        /*0304*/ 	.short	0x010a
        /*0306*/ 	.byte	0x3f
	.zero		1


	//----- nvinfo : EIATTR_NUM_MBARRIERS
	.align		4
.L_352:
        /*0308*/ 	.byte	0x03, 0x38
        /*030a*/ 	.short	0x0007


	//----- nvinfo : EIATTR_EXIT_INSTR_OFFSETS
	.align		4
        /*030c*/ 	.byte	0x04, 0x1c
        /*030e*/ 	.short	(.L_354 - .L_353)


	//   ....[0]....
.L_353:
        /*0310*/ 	.word	0x0000b170


	//----- nvinfo : EIATTR_MAX_THREADS
	.align		4
.L_354:
        /*0314*/ 	.byte	0x04, 0x05
        /*0316*/ 	.short	(.L_356 - .L_355)
.L_355:
        /*0318*/ 	.word	0x00000180
        /*031c*/ 	.word	0x00000001
        /*0320*/ 	.word	0x00000001


	//----- nvinfo : EIATTR_CRS_STACK_SIZE
	.align		4
.L_356:
        /*0324*/ 	.byte	0x04, 0x1e
        /*0326*/ 	.short	(.L_358 - .L_357)
.L_357:
        /*0328*/ 	.word	0x00000000


	//----- nvinfo : EIATTR_CBANK_PARAM_SIZE
	.align		4
.L_358:
        /*032c*/ 	.byte	0x03, 0x19
        /*032e*/ 	.short	0x0770


	//----- nvinfo : EIATTR_PARAM_CBANK
	.align		4
        /*0330*/ 	.byte	0x04, 0x0a
        /*0332*/ 	.short	(.L_360 - .L_359)
	.align		4
.L_359:
        /*0334*/ 	.word	index@(.nv.constant0._ZN7cutlass13device_kernelIN5flash11enable_sm90INS1_16FlashAttnBwdSm90INS1_25CollectiveMainloopBwdSm90ILi2ELi1ELi1EN4cute5tupleIJNS5_1CILi1EEES8_S8_EEENS6_IJNS7_ILi64EEENS7_ILi80EEENS7_ILi256EEEEEENS_6half_tEfNS_4arch4Sm90ELb1ELb0ELb1ELb0ELb0ELb0ELb1ELb1ELi2ELi1ELi1ELi1ELb0EEENS1_24CollectiveEpilogueBwdGQAISD_fSG_Li256ELb0ELb0EEENS1_25SingleTileBwdLPTSchedulerILb0ELi80ELb0EEEEEEEEEvNT_6ParamsE)
        /*0338*/ 	.short	0x0210
        /*033a*/ 	.short	0x0770


	//----- nvinfo : EIATTR_SW_WAR
	.align		4
.L_360:
        /*033c*/ 	.byte	0x04, 0x36
        /*033e*/ 	.short	(.L_362 - .L_361)
.L_361:
        /*0340*/ 	.word	0x00000008
.L_362:


//--------------------- .nv.info._ZN7cutlass13device_kernelIN5flash22FlashAttnBwdPreprocessIN4cute5tupleIJNS3_1CILi64EEENS5_ILi256EEEEEENS_6half_tEfNS_4arch4Sm90ELb1ELb0EEEEEvNT_6ParamsE --------------------------
	.section	.nv.info._ZN7cutlass13device_kernelIN5flash22FlashAttnBwdPreprocessIN4cute5tupleIJNS3_1CILi64EEENS5_ILi256EEEEEENS_6half_tEfNS_4arch4Sm90ELb1ELb0EEEEEvNT_6ParamsE,"",@"SHT_CUDA_INFO"
	.sectionflags	@""
	.align	4


	//----- nvinfo : EIATTR_CUDA_API_VERSION
	.align		4
        /*0000*/ 	.byte	0x04, 0x37
        /*0002*/ 	.short	(.L_364 - .L_363)
.L_363:
        /*0004*/ 	.word	0x00000082


	//----- nvinfo : EIATTR_KPARAM_INFO
	.align		4
.L_364:
        /*0008*/ 	.byte	0x04, 0x17
        /*000a*/ 	.short	(.L_366 - .L_365)
.L_365:
        /*000c*/ 	.word	0x00000000
        /*0010*/ 	.short	0x0000
        /*0012*/ 	.short	0x0000
        /*0014*/ 	.byte	0x00, 0xf0, 0xc1, 0x03


	//----- nvinfo : EIATTR_SPARSE_MMA_MASK
	.align		4
.L_366:
        /*0018*/ 	.byte	0x03, 0x50
        /*001a*/ 	.short	0x0000


	//----- nvinfo : EIATTR_MAXREG_COUNT
	.align		4
        /*001c*/ 	.byte	0x03, 0x1b
        /*001e*/ 	.short	0x0080


	//----- nvinfo : EIATTR_MERCURY_ISA_VERSION
	.align		4
        /*0020*/ 	.byte	0x03, 0x5f
        /*0022*/ 	.short	0x0101


	//----- nvinfo : EIATTR_COOP_GROUP_MASK_REGIDS
	.align		4
        /*0024*/ 	.byte	0x04, 0x29
        /*0026*/ 	.short	(.L_368 - .L_367)


	//   ....[0]....
.L_367:
        /*0028*/ 	.word	0xffffffff


	//   ....[1]....
        /*002c*/ 	.word	0xffffffff


	//   ....[2]....
        /*0030*/ 	.word	0xffffffff


	//   ....[3]....
        /*0034*/ 	.word	0xffffffff


	//   ....[4]....
        /*0038*/ 	.word	0xffffffff


	//   ....[5]....
        /*003c*/ 	.word	0xffffffff


	//   ....[6]....
        /*0040*/ 	.word	0xffffffff


	//   ....[7]....
        /*0044*/ 	.word	0xffffffff


	//   ....[8]....
        /*0048*/ 	.word	0xffffffff


	//   ....[9]....
        /*004c*/ 	.word	0xffffffff


	//   ....[10]....
        /*0050*/ 	.word	0xffffffff


	//   ....[11]....
        /*0054*/ 	.word	0xffffffff


	//   ....[12]....
        /*0058*/ 	.word	0xffffffff


	//   ....[13]....
        /*005c*/ 	.word	0xffffffff


	//   ....[14]....
        /*0060*/ 	.word	0xffffffff


	//   ....[15]....
        /*0064*/ 	.word	0xffffffff


	//----- nvinfo : EIATTR_COOP_GROUP_INSTR_OFFSETS
	.align		4
.L_368:
        /*0068*/ 	.byte	0x04, 0x28
        /*006a*/ 	.short	(.L_370 - .L_369)


	//   ....[0]....
.L_369:
        /*006c*/ 	.word	0x00002010


	//   ....[1]....
        /*0070*/ 	.word	0x00002020


	//   ....[2]....
        /*0074*/ 	.word	0x00002030


	//   ....[3]....
        /*0078*/ 	.word	0x00002040


	//   ....[4]....
        /*007c*/ 	.word	0x00002070


	//   ....[5]....
        /*0080*/ 	.word	0x000020a0


	//   ....[6]....
        /*0084*/ 	.word	0x000020d0


	//   ....[7]....
        /*0088*/ 	.word	0x000020f0


	//   ....[8]....
        /*008c*/ 	.word	0x00002140


	//   ....[9]....
        /*0090*/ 	.word	0x00002160


	//   ....[10]....
        /*0094*/ 	.word	0x00002190


	//   ....[11]....
        /*0098*/ 	.word	0x000021b0


	//   ....[12]....
        /*009c*/ 	.word	0x00002260


	//   ....[13]....
        /*00a0*/ 	.word	0x000022a0


	//   ....[14]....
        /*00a4*/ 	.word	0x000022d0


	//   ....[15]....
        /*00a8*/ 	.word	0x000022f0


	//----- nvinfo : EIATTR_EXIT_INSTR_OFFSETS
	.align		4
.L_370:
        /*00ac*/ 	.byte	0x04, 0x1c
        /*00ae*/ 	.short	(.L_372 - .L_371)


	//   ....[0]....
.L_371:
        /*00b0*/ 	.word	0x000028e0


	//   ....[1]....
        /*00b4*/ 	.word	0x00002960


	//----- nvinfo : EIATTR_MAX_THREADS
	.align		4
.L_372:
        /*00b8*/ 	.byte	0x04, 0x05
        /*00ba*/ 	.short	(.L_374 - .L_373)
.L_373:
        /*00bc*/ 	.word	0x00000100
        /*00c0*/ 	.word	0x00000001
        /*00c4*/ 	.word	0x00000001


	//----- nvinfo : EIATTR_CRS_STACK_SIZE
	.align		4
.L_374:
        /*00c8*/ 	.byte	0x04, 0x1e
        /*00ca*/ 	.short	(.L_376 - .L_375)
.L_375:
        /*00cc*/ 	.word	0x00000000


	//----- nvinfo : EIATTR_CBANK_PARAM_SIZE
	.align		4
.L_376:
        /*00d0*/ 	.byte	0x03, 0x19
        /*00d2*/ 	.short	0x00f0


	//----- nvinfo : EIATTR_PARAM_CBANK
	.align		4
        /*00d4*/ 	.byte	0x04, 0x0a
        /*00d6*/ 	.short	(.L_378 - .L_377)
	.align		4
.L_377:
        /*00d8*/ 	.word	index@(.nv.constant0._ZN7cutlass13device_kernelIN5flash22FlashAttnBwdPreprocessIN4cute5tupleIJNS3_1CILi64EEENS5_ILi256EEEEEENS_6half_tEfNS_4arch4Sm90ELb1ELb0EEEEEvNT_6ParamsE)
        /*00dc*/ 	.short	0x0210
        /*00de*/ 	.short	0x00f0


	//----- nvinfo : EIATTR_SW_WAR
	.align		4
.L_378:
        /*00e0*/ 	.byte	0x04, 0x36
        /*00e2*/ 	.short	(.L_380 - .L_379)
.L_379:
        /*00e4*/ 	.word	0x00000008
.L_380:


//--------------------- .nv.info._ZN7cutlass13device_kernelIN5flash11enable_sm90INS1_16FlashAttnBwdSm90INS1_25CollectiveMainloopBwdSm90ILi2ELi1ELi1EN4cute5tupleIJNS5_1CILi1EEES8_S8_EEENS6_IJNS7_ILi64EEENS7_ILi80EEENS7_ILi256EEEEEENS_6half_tEfNS_4arch4Sm90ELb1ELb0ELb1ELb1ELb0ELb0ELb1ELb1ELi2ELi1ELi1ELi1ELb0EEENS1_21CollectiveEpilogueBwdISD_SE_SG_Li256ELb1ELb1ELi2EEENS1_25SingleTileBwdLPTSchedulerILb1ELi80ELb0EEEEEEEEEvNT_6ParamsE --------------------------
	.section	.nv.info._ZN7cutlass13device_kernelIN5flash11enable_sm90INS1_16FlashAttnBwdSm90INS1_25CollectiveMainloopBwdSm90ILi2ELi1ELi1EN4cute5tupleIJNS5_1CILi1EEES8_S8_EEENS6_IJNS7_ILi64EEENS7_ILi80EEENS7_ILi256EEEEEENS_6half_tEfNS_4arch4Sm90ELb1ELb0ELb1ELb1ELb0ELb0ELb1ELb1ELi2ELi1ELi1ELi1ELb0EEENS1_21CollectiveEpilogueBwdISD_SE_SG_Li256ELb1ELb1ELi2EEENS1_25SingleTileBwdLPTSchedulerILb1ELi80ELb0EEEEEEEEEvNT_6ParamsE,"",@"SHT_CUDA_INFO"
	.sectionflags	@""
	.align	4


	//----- nvinfo : EIATTR_CUDA_API_VERSION
	.align		4
        /*0000*/ 	.byte	0x04, 0x37
        /*0002*/ 	.short	(.L_382 - .L_381)
.L_381:
        /*0004*/ 	.word	0x00000082


	//----- nvinfo : EIATTR_KPARAM_INFO
	.align		4
.L_382:
        /*0008*/ 	.byte	0x04, 0x17
        /*000a*/ 	.short	(.L_384 - .L_383)
.L_383:
        /*000c*/ 	.word	0x00000000
        /*0010*/ 	.short	0x0000
        /*0012*/ 	.short	0x0070
        /*0014*/ 	.byte	0x00, 0xf0, 0x01, 0x1a


	//----- nvinfo : EIATTR_SPARSE_MMA_MASK
	.align		4
.L_384:
        /*0018*/ 	.byte	0x03, 0x50
        /*001a*/ 	.short	0x0000


	//----- nvinfo : EIATTR_MAXREG_COUNT
	.align		4
        /*001c*/ 	.byte	0x03, 0x1b
        /*001e*/ 	.short	0x00a8


	//----- nvinfo : EIATTR_NUM_BARRIERS
	.align		4
        /*0020*/ 	.byte	0x02, 0x4c
        /*0022*/ 	.byte	0x0a
	.zero		1


	//----- nvinfo : EIATTR_ANNOTATIONS
	.align		4
        /*0024*/ 	.byte	0x04, 0x55
        /*0026*/ 	.short	(.L_386 - .L_385)


	//   ....[0]....
.L_385:
        /* <DEDUP_REMOVED lines=11> */
        /*00cc*/ 	.byte	0xc0, 0xf8, 0x00, 0x00


	//----- nvinfo : EIATTR_MERCURY_ISA_VERSION
	.align		4
.L_386:
        /*00d0*/ 	.byte	0x03, 0x5f
        /*00d2*/ 	.short	0x0101


	//----- nvinfo : EIATTR_INT_WARP_WIDE_INSTR_OFFSETS
	.align		4
        /*00d4*/ 	.byte	0x04, 0x31
        /*00d6*/ 	.short	(.L_388 - .L_387)


	//   ....[0]....
.L_387:
        /*00d8*/ 	.word	0x00000190


	//   ....[1]....
        /*00dc*/ 	.word	0x000001c0


	//----- nvinfo : EIATTR_COOP_GROUP_MASK_REGIDS
	.align		4
.L_388:
        /*00e0*/ 	.byte	0x04, 0x29
        /*00e2*/ 	.short	(.L_390 - .L_389)


	//   ....[0]....
.L_389:
        /*00e4*/ 	.word	0xffffffff


	//   ....[1]....
        /*00e8*/ 	.word	0xffffffff


	//   ....[2]....
        /*00ec*/ 	.word	0xffffffff


	//   ....[3]....
        /*00f0*/ 	.word	0xffffffff


	//   ....[4]....
        /*00f4*/ 	.word	0xffffffff


	//   ....[5]....
        /*00f8*/ 	.word	0xffffffff


	//----- nvinfo : EIATTR_COOP_GROUP_INSTR_OFFSETS
	.align		4
.L_390:
        /*00fc*/ 	.byte	0x04, 0x28
        /*00fe*/ 	.short	(.L_392 - .L_391)


	//   ....[0]....
.L_391:
        /*0100*/ 	.word	0x00000060


	//   ....[1]....
        /*0104*/ 	.word	0x000001a0


	//   ....[2]....
        /*0108*/ 	.word	0x00000220


	//   ....[3]....
        /*010c*/ 	.word	0x00000400


	//   ....[4]....
        /*0110*/ 	.word	0x00001540


	//   ....[5]....
        /*0114*/ 	.word	0x0000d5c0


	//----- nvinfo : EIATTR_REG_RECONFIG
	.align		4
.L_392:
        /*0118*/ 	.byte	0x01, 0x54
	.zero		2


	//----- nvinfo : EIATTR_MBARRIER_INSTR_OFFSETS
	.align		4
        /*011c*/ 	.byte	0x04, 0x39
        /*011e*/ 	.short	(.L_394 - .L_393)


	//   ....[0]....
.L_393:
        /*0120*/ 	.word	0x00000290
        /*0124*/ 	.word	0x000000ff
        /*0128*/ 	.word	0x00031600
        /*012c*/ 	.short	0x0100
        /*012e*/ 	.byte	0x06
	.zero		1


	//   ....[1]....
        /*0130*/ 	.word	0x000003b0
        /*0134*/ 	.word	0x000000ff
        /*0138*/ 	.word	0x00031610
        /*013c*/ 	.short	0x0100
        /*013e*/ 	.byte	0x08
	.zero		1


	//   ....[2]....
        /*0140*/ 	.word	0x000003c0
        /*0144*/ 	.word	0x000000ff
        /*0148*/ 	.word	0x00031620
        /*014c*/ 	.short	0x0100
        /*014e*/ 	.byte	0x08
	.zero		1


	//   ....[3]....
        /*0150*/ 	.word	0x000003d0
        /*0154*/ 	.word	0x000000ff
        /*0158*/ 	.word	0x00031618
        /*015c*/ 	.short	0x0100
        /*015e*/ 	.byte	0x08
	.zero		1


	//   ....[4]....
        /*0160*/ 	.word	0x000003e0
        /*0164*/ 	.word	0x000000ff
        /*0168*/ 	.word	0x00031628
        /*016c*/ 	.short	0x0100
        /*016e*/ 	.byte	0x08
	.zero		1


	//   ....[5]....
        /*0170*/ 	.word	0x00000510
        /*0174*/ 	.word	0x000000ff
        /*0178*/ 	.word	0x00031630
        /*017c*/ 	.short	0x0100
        /*017e*/ 	.byte	0x08
	.zero		1


	//   ....[6]....
        /*0180*/ 	.word	0x00000520
        /*0184*/ 	.word	0x000000ff
        /*0188*/ 	.word	0x00031638
        /*018c*/ 	.short	0x0100
        /*018e*/ 	.byte	0x08
	.zero		1


	//   ....[7]....
        /*0190*/ 	.word	0x00001520
        /*0194*/ 	.word	0x000000e1
        /*0198*/ 	.word	0x00031600
        /*019c*/ 	.short	0x010a
        /*019e*/ 	.byte	0x3f
	.zero		1


	//   ....[8]....
        /*01a0*/ 	.word	0x00001640
        /*01a4*/ 	.word	0x000000e1
        /*01a8*/ 	.word	0x00031600
        /*01ac*/ 	.short	0x010a
        /*01ae*/ 	.byte	0x3f
	.zero		1


	//   ....[9]....
        /*01b0*/ 	.word	0x00001ef0
        /*01b4*/ 	.word	0x000000e0
        /*01b8*/ 	.word	0x00031610
        /*01bc*/ 	.short	0x010a
        /*01be*/ 	.byte	0x3f
	.zero		1


	//   ....[10]....
        /*01c0*/ 	.word	0x00001fb0
        /*01c4*/ 	.word	0x000000e0
        /*01c8*/ 	.word	0x00031610
        /*01cc*/ 	.short	0x010a
        /*01ce*/ 	.byte	0x3f
	.zero		1


	//   ....[11]....
        /*01d0*/ 	.word	0x00003b40
        /*01d4*/ 	.word	0x000000e1
        /*01d8*/ 	.word	0x00031630
        /*01dc*/ 	.short	0x010a
        /*01de*/ 	.byte	0x3f
	.zero		1


	//   ....[12]....
        /*01e0*/ 	.word	0x00003c00
        /*01e4*/ 	.word	0x000000e1
        /*01e8*/ 	.word	0x00031630
        /*01ec*/ 	.short	0x010a
        /*01ee*/ 	.byte	0x3f
	.zero		1


	//   ....[13]....
        /*01f0*/ 	.word	0x000085d0
        /*01f4*/ 	.word	0x00000018
        /*01f8*/ 	.word	0x00000000
        /*01fc*/ 	.short	0x0101
        /*01fe*/ 	.byte	0x3f
	.zero		1


	//   ....[14]....
        /*0200*/ 	.word	0x00008cd0
        /*0204*/ 	.word	0x000000e0
        /*0208*/ 	.word	0x00000000
        /*020c*/ 	.short	0x0101
        /*020e*/ 	.byte	0x3f
	.zero		1


	//   ....[15]....
        /*0210*/ 	.word	0x0000e220
        /*0214*/ 	.word	0x00000006
        /*0218*/ 	.word	0x00031620
        /*021c*/ 	.short	0x010a
        /*021e*/ 	.byte	0x3f
	.zero		1


	//   ....[16]....
        /*0220*/ 	.word	0x0000ec90
        /*0224*/ 	.word	0x00000006
        /*0228*/ 	.word	0x00031638
        /*022c*/ 	.short	0x010a
        /*022e*/ 	.byte	0x3f
	.zero		1


	//   ....[17]....
        /*0230*/ 	.word	0x0000efe0
        /*0234*/ 	.word	0x00000014
        /*0238*/ 	.word	0x00031620
        /*023c*/ 	.short	0x010a
        /*023e*/ 	.byte	0x3f
	.zero		1


	//   ....[18]....
        /*0240*/ 	.word	0x0000f420
        /*0244*/ 	.word	0x00000006
        /*0248*/ 	.word	0x00031638
        /*024c*/ 	.short	0x010a
        /*024e*/ 	.byte	0x3f
	.zero		1


	//   ....[19]....
        /*0250*/ 	.word	0x0000f990
        /*0254*/ 	.word	0x00000005
        /*0258*/ 	.word	0x00000000
        /*025c*/ 	.short	0x010a
        /*025e*/ 	.byte	0x3f
	.zero		1


	//   ....[20]....
        /*0260*/ 	.word	0x0000fa20
        /*0264*/ 	.word	0x00000003
        /*0268*/ 	.word	0x00000000
        /*026c*/ 	.short	0x010a
        /*026e*/ 	.byte	0x3f
	.zero		1


	//   ....[21]....
        /*0270*/ 	.word	0x0000fa70
        /*0274*/ 	.word	0x00000002
        /*0278*/ 	.word	0x00031638
        /*027c*/ 	.short	0x010a
        /*027e*/ 	.byte	0x3f
	.zero		1


	//   ....[22]....
        /*0280*/ 	.word	0x0000fad0
        /*0284*/ 	.word	0x000000e1
        /*0288*/ 	.word	0x00031600
        /*028c*/ 	.short	0x010a
        /*028e*/ 	.byte	0x3f
	.zero		1


	//   ....[23]....
        /*0290*/ 	.word	0x0000fb20
        /*0294*/ 	.word	0x000000e0
        /*0298*/ 	.word	0x00031610
        /*029c*/ 	.short	0x010a
        /*029e*/ 	.byte	0x3f
	.zero		1


	//   ....[24]....
        /*02a0*/ 	.word	0x0000fb70
        /*02a4*/ 	.word	0x000000e1
        /*02a8*/ 	.word	0x00031630
        /*02ac*/ 	.short	0x010a
        /*02ae*/ 	.byte	0x3f
	.zero		1


	//   ....[25]....
        /*02b0*/ 	.word	0x0000fbc0
        /*02b4*/ 	.word	0x00000006
        /*02b8*/ 	.word	0x00031620
        /*02bc*/ 	.short	0x010a
        /*02be*/ 	.byte	0x3f
	.zero		1


	//   ....[26]....
        /*02c0*/ 	.word	0x0000fc10
        /*02c4*/ 	.word	0x00000006
        /*02c8*/ 	.word	0x00031638
        /*02cc*/ 	.short	0x010a
        /*02ce*/ 	.byte	0x3f
	.zero		1


	//   ....[27]....
        /*02d0*/ 	.word	0x0000fc70
        /*02d4*/ 	.word	0x00000014
        /*02d8*/ 	.word	0x00031620
        /*02dc*/ 	.short	0x010a
        /*02de*/ 	.byte	0x3f
	.zero		1


	//   ....[28]....
        /*02e0*/ 	.word	0x0000fcc0
        /*02e4*/ 	.word	0x00000006
        /*02e8*/ 	.word	0x00031638
        /*02ec*/ 	.short	0x010a
        /*02ee*/ 	.byte	0x3f
	.zero		1


	//   ....[29]....
        /*02f0*/ 	.word	0x0000fd10
        /*02f4*/ 	.word	0x00000005
        /*02f8*/ 	.word	0x00000000
        /*02fc*/ 	.short	0x010a
        /*02fe*/ 	.byte	0x3f
	.zero		1


	//   ....[30]....
        /*0300*/ 	.word	0x0000fd60
        /*0304*/ 	.word	0x00000003
        /*0308*/ 	.word	0x00000000
        /*030c*/ 	.short	0x010a
        /*030e*/ 	.byte	0x3f
	.zero		1


	//----- nvinfo : EIATTR_NUM_MBARRIERS
	.align		4
.L_394:
        /*0310*/ 	.byte	0x03, 0x38
        /*0312*/ 	.short	0x0007


	//----- nvinfo : EIATTR_EXIT_INSTR_OFFSETS
	.align		4
        /*0314*/ 	.byte	0x04, 0x1c
        /*0316*/ 	.short	(.L_396 - .L_395)


	//   ....[0]....
.L_395:
        /*0318*/ 	.word	0x0000fac0


	//----- nvinfo : EIATTR_MAX_THREADS
	.align		4
.L_396:
        /*031c*/ 	.byte	0x04, 0x05
        /*031e*/ 	.short	(.L_398 - .L_397)
.L_397:
        /*0320*/ 	.word	0x00000180
        /*0324*/ 	.word	0x00000001
        /*0328*/ 	.word	0x00000001


	//----- nvinfo : EIATTR_CRS_STACK_SIZE
	.align		4
.L_398:
        /*032c*/ 	.byte	0x04, 0x1e
        /*032e*/ 	.short	(.L_400 - .L_399)
.L_399:
        /*0330*/ 	.word	0x00000000


	//----- nvinfo : EIATTR_CBANK_PARAM_SIZE
	.align		4
.L_400:
        /*0334*/ 	.byte	0x03, 0x19
        /*0336*/ 	.short	0x06f0


	//----- nvinfo : EIATTR_PARAM_CBANK
	.align		4
        /*0338*/ 	.byte	0x04, 0x0a
        /*033a*/ 	.short	(.L_402 - .L_401)
	.align		4
.L_401:
        /*033c*/ 	.word	index@(.nv.constant0._ZN7cutlass13device_kernelIN5flash11enable_sm90INS1_16FlashAttnBwdSm90INS1_25CollectiveMainloopBwdSm90ILi2ELi1ELi1EN4cute5tupleIJNS5_1CILi1EEES8_S8_EEENS6_IJNS7_ILi64EEENS7_ILi80EEENS7_ILi256EEEEEENS_6half_tEfNS_4arch4Sm90ELb1ELb0ELb1ELb1ELb0ELb0ELb1ELb1ELi2ELi1ELi1ELi1ELb0EEENS1_21CollectiveEpilogueBwdISD_SE_SG_Li256ELb1ELb1ELi2EEENS1_25SingleTileBwdLPTSchedulerILb1ELi80ELb0EEEEEEEEEvNT_6ParamsE)
        /*0340*/ 	.short	0x0210
        /*0342*/ 	.short	0x06f0


	//----- nvinfo : EIATTR_SW_WAR
	.align		4
.L_402:
        /*0344*/ 	.byte	0x04, 0x36
        /*0346*/ 	.short	(.L_404 - .L_403)
.L_403:
        /*0348*/ 	.word	0x00000008
.L_404:


//--------------------- .nv.info._ZN7cutlass13device_kernelIN5flash32FlashAttnBwdPostprocessConvertdQIN4cute5tupleIJNS3_1CILi80EEENS5_ILi256EEEEEENS_6half_tEfNS_4arch4Sm90ELi256ENS3_8TiledMMAINS3_8MMA_AtomIJNS3_4SM904GMMA25MMA_64x16x16_F32F16F16_SSILNSF_5MajorE1ELSH_1ELNSF_7ScaleInE1ELSI_1EEEEEENS3_6LayoutINS4_IJNS5_ILi2EEENS5_ILi1EEESN_EEENS4_IJSN_NS5_ILi0EEESP_EEEEENS4_IJNS3_10UnderscoreESS_SS_EEEEELb1EEEEEvNT_6ParamsE --------------------------
	.section	.nv.info._ZN7cutlass13device_kernelIN5flash32FlashAttnBwdPostprocessConvertdQIN4cute5tupleIJNS3_1CILi80EEENS5_ILi256EEEEEENS_6half_tEfNS_4arch4Sm90ELi256ENS3_8TiledMMAINS3_8MMA_AtomIJNS3_4SM904GMMA25MMA_64x16x16_F32F16F16_SSILNSF_5MajorE1ELSH_1ELNSF_7ScaleInE1ELSI_1EEEEEENS3_6LayoutINS4_IJNS5_ILi2EEENS5_ILi1EEESN_EEENS4_IJSN_NS5_ILi0EEESP_EEEEENS4_IJNS3_10UnderscoreESS_SS_EEEEELb1EEEEEvNT_6ParamsE,"",@"SHT_CUDA_INFO"
	.sectionflags	@""
	.align	4


	//----- nvinfo : EIATTR_CUDA_API_VERSION
	.align		4
        /*0000*/ 	.byte	0x04, 0x37
        /*0002*/ 	.short	(.L_406 - .L_405)
.L_405:
        /*0004*/ 	.word	0x00000082


	//----- nvinfo : EIATTR_KPARAM_INFO
	.align		4
.L_406:
        /*0008*/ 	.byte	0x04, 0x17
        /*000a*/ 	.short	(.L_408 - .L_407)
.L_407:
        /*000c*/ 	.word	0x00000000
        /*0010*/ 	.short	0x0000
        /*0012*/ 	.short	0x0000
        /*0014*/ 	.byte	0x00, 0xf0, 0xc1, 0x01


	//----- nvinfo : EIATTR_SPARSE_MMA_MASK
	.align		4
.L_408:
        /*0018*/ 	.byte	0x03, 0x50
        /*001a*/ 	.short	0x0000


	//----- nvinfo : EIATTR_MAXREG_COUNT
	.align		4
        /*001c*/ 	.byte	0x03, 0x1b
        /*001e*/ 	.short	0x0080


	//----- nvinfo : EIATTR_NUM_BARRIERS
	.align		4
        /*0020*/ 	.byte	0x02, 0x4c
        /*0022*/ 	.byte	0x01
	.zero		1


	//----- nvinfo : EIATTR_MERCURY_ISA_VERSION
	.align		4
        /*0024*/ 	.byte	0x03, 0x5f
        /*0026*/ 	.short	0x0101


	//----- nvinfo : EIATTR_MBARRIER_INSTR_OFFSETS
	.align		4
        /*0028*/ 	.byte	0x04, 0x39
        /*002a*/ 	.short	(.L_410 - .L_409)


	//   ....[0]....
.L_409:
        /*002c*/ 	.word	0x00000490
        /*0030*/ 	.word	0x000000ff
        /*0034*/ 	.word	0x0001e000
        /*0038*/ 	.short	0x0100
        /*003a*/ 	.byte	0x06
	.zero		1


	//   ....[1]....
        /*003c*/ 	.word	0x000005a0
        /*0040*/ 	.word	0x00000002
        /*0044*/ 	.word	0x0001e000
        /*0048*/ 	.short	0x010a
        /*004a*/ 	.byte	0x3f
	.zero		1


	//----- nvinfo : EIATTR_NUM_MBARRIERS
	.align		4
.L_410:
        /*004c*/ 	.byte	0x03, 0x38
        /*004e*/ 	.short	0x0001


	//----- nvinfo : EIATTR_EXIT_INSTR_OFFSETS
	.align		4
        /*0050*/ 	.byte	0x04, 0x1c
        /*0052*/ 	.short	(.L_412 - .L_411)


	//   ....[0]....
.L_411:
        /*0054*/ 	.word	0x000001a0


	//   ....[1]....
        /*0058*/ 	.word	0x00001e40


	//   ....[2]....
        /*005c*/ 	.word	0x00001f10


	//----- nvinfo : EIATTR_MAX_THREADS
	.align		4
.L_412:
        /*0060*/ 	.byte	0x04, 0x05
        /*0062*/ 	.short	(.L_414 - .L_413)
.L_413:
        /*0064*/ 	.word	0x00000100
        /*0068*/ 	.word	0x00000001
        /*006c*/ 	.word	0x00000001


	//----- nvinfo : EIATTR_CRS_STACK_SIZE
	.align		4
.L_414:
        /*0070*/ 	.byte	0x04, 0x1e
        /*0072*/ 	.short	(.L_416 - .L_415)
.L_415:
        /*0074*/ 	.word	0x00000000


	//----- nvinfo : EIATTR_CBANK_PARAM_SIZE
	.align		4
.L_416:
        /*0078*/ 	.byte	0x03, 0x19
        /*007a*/ 	.short	0x0070


	//----- nvinfo : EIATTR_PARAM_CBANK
	.align		4
        /*007c*/ 	.byte	0x04, 0x0a
        /*007e*/ 	.short	(.L_418 - .L_417)
	.align		4
.L_417:
        /*0080*/ 	.word	index@(.nv.constant0._ZN7cutlass13device_kernelIN5flash32FlashAttnBwdPostprocessConvertdQIN4cute5tupleIJNS3_1CILi80EEENS5_ILi256EEEEEENS_6half_tEfNS_4arch4Sm90ELi256ENS3_8TiledMMAINS3_8MMA_AtomIJNS3_4SM904GMMA25MMA_64x16x16_F32F16F16_SSILNSF_5MajorE1ELSH_1ELNSF_7ScaleInE1ELSI_1EEEEEENS3_6LayoutINS4_IJNS5_ILi2EEENS5_ILi1EEESN_EEENS4_IJSN_NS5_ILi0EEESP_EEEEENS4_IJNS3_10UnderscoreESS_SS_EEEEELb1EEEEEvNT_6ParamsE)
        /*0084*/ 	.short	0x0210
        /*0086*/ 	.short	0x0070


	//----- nvinfo : EIATTR_SW_WAR
	.align		4
.L_418:
        /*0088*/ 	.byte	0x04, 0x36
        /*008a*/ 	.short	(.L_420 - .L_419)
.L_419:
        /*008c*/ 	.word	0x00000008
.L_420:


//--------------------- .nv.info._ZN7cutlass13device_kernelIN5flash32FlashAttnBwdPostprocessConvertdQIN4cute5tupleIJNS3_1CILi64EEENS5_ILi256EEEEEENS_6half_tEfNS_4arch4Sm90ELi256ENS3_8TiledMMAINS3_8MMA_AtomIJNS3_4SM904GMMA25MMA_64x64x16_F32F16F16_SSILNSF_5MajorE1ELSH_0ELNSF_7ScaleInE1ELSI_1EEEEEENS3_6LayoutINS4_IJNS5_ILi2EEENS5_ILi1EEESN_EEENS4_IJSN_NS5_ILi0EEESP_EEEEENS4_IJNS3_10UnderscoreESS_SS_EEEEELb1EEEEEvNT_6ParamsE --------------------------
	.section	.nv.info._ZN7cutlass13device_kernelIN5flash32FlashAttnBwdPostprocessConvertdQIN4cute5tupleIJNS3_1CILi64EEENS5_ILi256EEEEEENS_6half_tEfNS_4arch4Sm90ELi256ENS3_8TiledMMAINS3_8MMA_AtomIJNS3_4SM904GMMA25MMA_64x64x16_F32F16F16_SSILNSF_5MajorE1ELSH_0ELNSF_7ScaleInE1ELSI_1EEEEEENS3_6LayoutINS4_IJNS5_ILi2EEENS5_ILi1EEESN_EEENS4_IJSN_NS5_ILi0EEESP_EEEEENS4_IJNS3_10UnderscoreESS_SS_EEEEELb1EEEEEvNT_6ParamsE,"",@"SHT_CUDA_INFO"
	.sectionflags	@""
	.align	4


	//----- nvinfo : EIATTR_CUDA_API_VERSION
	.align		4
        /*0000*/ 	.byte	0x04, 0x37
        /*0002*/ 	.short	(.L_422 - .L_421)
.L_421:
        /*0004*/ 	.word	0x00000082


	//----- nvinfo : EIATTR_KPARAM_INFO
	.align		4
.L_422:
        /*0008*/ 	.byte	0x04, 0x17
        /*000a*/ 	.short	(.L_424 - .L_423)
.L_423:
        /*000c*/ 	.word	0x00000000
        /*0010*/ 	.short	0x0000
        /*0012*/ 	.short	0x0000
        /*0014*/ 	.byte	0x00, 0xf0, 0xc1, 0x01


	//----- nvinfo : EIATTR_SPARSE_MMA_MASK
	.align		4
.L_424:
        /*0018*/ 	.byte	0x03, 0x50
        /*001a*/ 	.short	0x0000


	//----- nvinfo : EIATTR_MAXREG_COUNT
	.align		4
        /*001c*/ 	.byte	0x03, 0x1b
        /*001e*/ 	.short	0x0080


	//----- nvinfo : EIATTR_NUM_BARRIERS
	.align		4
        /*0020*/ 	.byte	0x02, 0x4c
        /*0022*/ 	.byte	0x01
	.zero		1


	//----- nvinfo : EIATTR_MERCURY_ISA_VERSION
	.align		4
        /*0024*/ 	.byte	0x03, 0x5f
        /*0026*/ 	.short	0x0101


	//----- nvinfo : EIATTR_MBARRIER_INSTR_OFFSETS
	.align		4
        /*0028*/ 	.byte	0x04, 0x39
        /*002a*/ 	.short	(.L_426 - .L_425)


	//   ....[0]....
.L_425:
        /*002c*/ 	.word	0x000004a0
        /*0030*/ 	.word	0x000000ff
        /*0034*/ 	.word	0x00018000
        /*0038*/ 	.short	0x0100
        /*003a*/ 	.byte	0x06
	.zero		1


	//   ....[1]....
        /*003c*/ 	.word	0x000005b0
        /*0040*/ 	.word	0x00000002
        /*0044*/ 	.word	0x00018000
        /*0048*/ 	.short	0x010a
        /*004a*/ 	.byte	0x3f
	.zero		1


	//----- nvinfo : EIATTR_NUM_MBARRIERS
	.align		4
.L_426:
        /*004c*/ 	.byte	0x03, 0x38
        /*004e*/ 	.short	0x0001


	//----- nvinfo : EIATTR_EXIT_INSTR_OFFSETS
	.align		4
        /*0050*/ 	.byte	0x04, 0x1c
        /*0052*/ 	.short	(.L_428 - .L_427)


	//   ....[0]....
.L_427:
        /*0054*/ 	.word	0x000001b0


	//   ....[1]....
        /*0058*/ 	.word	0x00001970


	//   ....[2]....
        /*005c*/ 	.word	0x00001a40


	//----- nvinfo : EIATTR_MAX_THREADS
	.align		4
.L_428:
        /*0060*/ 	.byte	0x04, 0x05
        /*0062*/ 	.short	(.L_430 - .L_429)
.L_429:
        /*0064*/ 	.word	0x00000100
        /*0068*/ 	.word	0x00000001
        /*006c*/ 	.word	0x00000001


	//----- nvinfo : EIATTR_CRS_STACK_SIZE
	.align		4
.L_430:
        /*0070*/ 	.byte	0x04, 0x1e
        /*0072*/ 	.short	(.L_432 - .L_431)
.L_431:
        /*0074*/ 	.word	0x00000000


	//----- nvinfo : EIATTR_CBANK_PARAM_SIZE
	.align		4
.L_432:
        /*0078*/ 	.byte	0x03, 0x19
        /*007a*/ 	.short	0x0070


	//----- nvinfo : EIATTR_PARAM_CBANK
	.align		4
        /*007c*/ 	.byte	0x04, 0x0a
        /*007e*/ 	.short	(.L_434 - .L_433)
	.align		4
.L_433:
        /*0080*/ 	.word	index@(.nv.constant0._ZN7cutlass13device_kernelIN5flash32FlashAttnBwdPostprocessConvertdQIN4cute5tupleIJNS3_1CILi64EEENS5_ILi256EEEEEENS_6half_tEfNS_4arch4Sm90ELi256ENS3_8TiledMMAINS3_8MMA_AtomIJNS3_4SM904GMMA25MMA_64x64x16_F32F16F16_SSILNSF_5MajorE1ELSH_0ELNSF_7ScaleInE1ELSI_1EEEEEENS3_6LayoutINS4_IJNS5_ILi2EEENS5_ILi1EEESN_EEENS4_IJSN_NS5_ILi0EEESP_EEEEENS4_IJNS3_10UnderscoreESS_SS_EEEEELb1EEEEEvNT_6ParamsE)
        /*0084*/ 	.short	0x0210
        /*0086*/ 	.short	0x0070


	//----- nvinfo : EIATTR_SW_WAR
	.align		4
.L_434:
        /*0088*/ 	.byte	0x04, 0x36
        /*008a*/ 	.short	(.L_436 - .L_435)
.L_435:
        /*008c*/ 	.word	0x00000008
.L_436:


//--------------------- .nv.info._ZN7cutlass13device_kernelIN5flash11enable_sm90INS1_16FlashAttnBwdSm90INS1_25CollectiveMainloopBwdSm90ILi2ELi1ELi1EN4cute5tupleIJNS5_1CILi1EEES8_S8_EEENS6_IJNS7_ILi64EEENS7_ILi80EEENS7_ILi256EEEEEENS_6half_tEfNS_4arch4Sm90ELb1ELb0ELb1ELb1ELb0ELb0ELb1ELb1ELi2ELi1ELi1ELi1ELb0EEENS1_24CollectiveEpilogueBwdGQAISD_fSG_Li256ELb1ELb0EEENS1_25SingleTileBwdLPTSchedulerILb1ELi80ELb0EEEEEEEEEvNT_6ParamsE --------------------------
	.section	.nv.info._ZN7cutlass13device_kernelIN5flash11enable_sm90INS1_16FlashAttnBwdSm90INS1_25CollectiveMainloopBwdSm90ILi2ELi1ELi1EN4cute5tupleIJNS5_1CILi1EEES8_S8_EEENS6_IJNS7_ILi64EEENS7_ILi80EEENS7_ILi256EEEEEENS_6half_tEfNS_4arch4Sm90ELb1ELb0ELb1ELb1ELb0ELb0ELb1ELb1ELi2ELi1ELi1ELi1ELb0EEENS1_24CollectiveEpilogueBwdGQAISD_fSG_Li256ELb1ELb0EEENS1_25SingleTileBwdLPTSchedulerILb1ELi80ELb0EEEEEEEEEvNT_6ParamsE,"",@"SHT_CUDA_INFO"
	.sectionflags	@""
	.align	4


	//----- nvinfo : EIATTR_CUDA_API_VERSION
	.align		4
        /*0000*/ 	.byte	0x04, 0x37
        /*0002*/ 	.short	(.L_438 - .L_437)
.L_437:
        /*0004*/ 	.word	0x00000082


	//----- nvinfo : EIATTR_KPARAM_INFO
	.align		4
.L_438:
        /*0008*/ 	.byte	0x04, 0x17
        /*000a*/ 	.short	(.L_440 - .L_439)
.L_439:
        /*000c*/ 	.word	0x00000000
        /*0010*/ 	.short	0x0000
        /*0012*/ 	.short	0x0070
        /*0014*/ 	.byte	0x00, 0xf0, 0x01, 0x1c


	//----- nvinfo : EIATTR_SPARSE_MMA_MASK
	.align		4
.L_440:
        /*0018*/ 	.byte	0x03, 0x50
        /*001a*/ 	.short	0x0000


	//----- nvinfo : EIATTR_MAXREG_COUNT
	.align		4
        /*001c*/ 	.byte	0x03, 0x1b
        /*001e*/ 	.short	0x00a8


	//----- nvinfo : EIATTR_NUM_BARRIERS
	.align		4
        /*0020*/ 	.byte	0x02, 0x4c
        /*0022*/ 	.byte	0x0a
	.zero		1


	//----- nvinfo : EIATTR_ANNOTATIONS
	.align		4
        /*0024*/ 	.byte	0x04, 0x55
        /*0026*/ 	.short	(.L_442 - .L_441)


	//   ....[0]....
.L_441:
        /* <DEDUP_REMOVED lines=11> */


	//----- nvinfo : EIATTR_MERCURY_ISA_VERSION
	.align		4
.L_442:
        /*00c0*/ 	.byte	0x03, 0x5f
        /*00c2*/ 	.short	0x0101


	//----- nvinfo : EIATTR_INT_WARP_WIDE_INSTR_OFFSETS
	.align		4
        /*00c4*/ 	.byte	0x04, 0x31
        /*00c6*/ 	.short	(.L_444 - .L_443)


	//   ....[0]....
.L_443:
        /*00c8*/ 	.word	0x00000190


	//   ....[1]....
        /*00cc*/ 	.word	0x000001c0


	//----- nvinfo : EIATTR_COOP_GROUP_MASK_REGIDS
	.align		4
.L_444:
        /*00d0*/ 	.byte	0x04, 0x29
        /*00d2*/ 	.short	(.L_446 - .L_445)


	//   ....[0]....
.L_445:
        /*00d4*/ 	.word	0xffffffff


	//   ....[1]....
        /*00d8*/ 	.word	0xffffffff


	//   ....[2]....
        /*00dc*/ 	.word	0xffffffff


	//   ....[3]....
        /*00e0*/ 	.word	0xffffffff


	//   ....[4]....
        /*00e4*/ 	.word	0xffffffff


	//   ....[5]....
        /*00e8*/ 	.word	0xffffffff


	//----- nvinfo : EIATTR_COOP_GROUP_INSTR_OFFSETS
	.align		4
.L_446:
        /*00ec*/ 	.byte	0x04, 0x28
        /*00ee*/ 	.short	(.L_448 - .L_447)


	//   ....[0]....
.L_447:
        /*00f0*/ 	.word	0x00000060


	//   ....[1]....
        /*00f4*/ 	.word	0x000001a0


	//   ....[2]....
        /*00f8*/ 	.word	0x00000220


	//   ....[3]....
        /*00fc*/ 	.word	0x00000400


	//   ....[4]....
        /*0100*/ 	.word	0x000014c0


	//   ....[5]....
        /*0104*/ 	.word	0x00009ac0


	//----- nvinfo : EIATTR_REG_RECONFIG
	.align		4
.L_448:
        /*0108*/ 	.byte	0x01, 0x54
	.zero		2


	//----- nvinfo : EIATTR_MBARRIER_INSTR_OFFSETS
	.align		4
        /*010c*/ 	.byte	0x04, 0x39
        /*010e*/ 	.short	(.L_450 - .L_449)


	//   ....[0]....
.L_449:
        /*0110*/ 	.word	0x00000290
        /*0114*/ 	.word	0x000000ff
        /*0118*/ 	.word	0x00031800
        /*011c*/ 	.short	0x0100
        /*011e*/ 	.byte	0x06
	.zero		1


	//   ....[1]....
        /*0120*/ 	.word	0x000003b0
        /*0124*/ 	.word	0x000000ff
        /*0128*/ 	.word	0x00031810
        /*012c*/ 	.short	0x0100
        /*012e*/ 	.byte	0x08
	.zero		1


	//   ....[2]....
        /*0130*/ 	.word	0x000003c0
        /*0134*/ 	.word	0x000000ff
        /*0138*/ 	.word	0x00031820
        /*013c*/ 	.short	0x0100
        /*013e*/ 	.byte	0x08
	.zero		1


	//   ....[3]....
        /*0140*/ 	.word	0x000003d0
        /*0144*/ 	.word	0x000000ff
        /*0148*/ 	.word	0x00031818
        /*014c*/ 	.short	0x0100
        /*014e*/ 	.byte	0x08
	.zero		1


	//   ....[4]....
        /*0150*/ 	.word	0x000003e0
        /*0154*/ 	.word	0x000000ff
        /*0158*/ 	.word	0x00031828
        /*015c*/ 	.short	0x0100
        /*015e*/ 	.byte	0x08
	.zero		1


	//   ....[5]....
        /*0160*/ 	.word	0x00000510
        /*0164*/ 	.word	0x000000ff
        /*0168*/ 	.word	0x00031830
        /*016c*/ 	.short	0x0100
        /*016e*/ 	.byte	0x08
	.zero		1


	//   ....[6]....
        /*0170*/ 	.word	0x00000520
        /*0174*/ 	.word	0x000000ff
        /*0178*/ 	.word	0x00031838
        /*017c*/ 	.short	0x0100
        /*017e*/ 	.byte	0x08
	.zero		1


	//   ....[7]....
        /*0180*/ 	.word	0x000014e0
        /*0184*/ 	.word	0x00000011
        /*0188*/ 	.word	0x00031800
        /*018c*/ 	.short	0x010a
        /*018e*/ 	.byte	0x3f
	.zero		1


	//   ....[8]....
        /*0190*/ 	.word	0x000015a0
        /*0194*/ 	.word	0x00000011
        /*0198*/ 	.word	0x00031800
        /*019c*/ 	.short	0x010a
        /*019e*/ 	.byte	0x3f
	.zero		1


	//   ....[9]....
        /*01a0*/ 	.word	0x00001e40
        /*01a4*/ 	.word	0x00000010
        /*01a8*/ 	.word	0x00031810
        /*01ac*/ 	.short	0x010a
        /*01ae*/ 	.byte	0x3f
	.zero		1


	//   ....[10]....
        /*01b0*/ 	.word	0x00001f00
        /*01b4*/ 	.word	0x00000010
        /*01b8*/ 	.word	0x00031810
        /*01bc*/ 	.short	0x010a
        /*01be*/ 	.byte	0x3f
	.zero		1


	//   ....[11]....
        /*01c0*/ 	.word	0x00003aa0
        /*01c4*/ 	.word	0x00000011
        /*01c8*/ 	.word	0x00031830
        /*01cc*/ 	.short	0x010a
        /*01ce*/ 	.byte	0x3f
	.zero		1


	//   ....[12]....
        /*01d0*/ 	.word	0x00003b60
        /*01d4*/ 	.word	0x00000011
        /*01d8*/ 	.word	0x00031830
        /*01dc*/ 	.short	0x010a
        /*01de*/ 	.byte	0x3f
	.zero		1


	//   ....[13]....
        /*01e0*/ 	.word	0x000084c0
        /*01e4*/ 	.word	0x00000018
        /*01e8*/ 	.word	0x00000000
        /*01ec*/ 	.short	0x0101
        /*01ee*/ 	.byte	0x3f
	.zero		1


	//   ....[14]....
        /*01f0*/ 	.word	0x00008bb0
        /*01f4*/ 	.word	0x00000010
        /*01f8*/ 	.word	0x00000000
        /*01fc*/ 	.short	0x0101
        /*01fe*/ 	.byte	0x3f
	.zero		1


	//   ....[15]....
        /*0200*/ 	.word	0x0000a720
        /*0204*/ 	.word	0x00000006
        /*0208*/ 	.word	0x00031820
        /*020c*/ 	.short	0x010a
        /*020e*/ 	.byte	0x3f
	.zero		1


	//   ....[16]....
        /*0210*/ 	.word	0x0000b190
        /*0214*/ 	.word	0x00000006
        /*0218*/ 	.word	0x00031838
        /*021c*/ 	.short	0x010a
        /*021e*/ 	.byte	0x3f
	.zero		1


	//   ....[17]....
        /*0220*/ 	.word	0x0000b4e0
        /*0224*/ 	.word	0x00000014
        /*0228*/ 	.word	0x00031820
        /*022c*/ 	.short	0x010a
        /*022e*/ 	.byte	0x3f
	.zero		1


	//   ....[18]....
        /*0230*/ 	.word	0x0000b920
        /*0234*/ 	.word	0x00000006
        /*0238*/ 	.word	0x00031838
        /*023c*/ 	.short	0x010a
        /*023e*/ 	.byte	0x3f
	.zero		1


	//   ....[19]....
        /*0240*/ 	.word	0x0000be90
        /*0244*/ 	.word	0x00000005
        /*0248*/ 	.word	0x00000000
        /*024c*/ 	.short	0x010a
        /*024e*/ 	.byte	0x3f
	.zero		1


	//   ....[20]....
        /*0250*/ 	.word	0x0000bf20
        /*0254*/ 	.word	0x00000003
        /*0258*/ 	.word	0x00000000
        /*025c*/ 	.short	0x010a
        /*025e*/ 	.byte	0x3f
	.zero		1


	//   ....[21]....
        /*0260*/ 	.word	0x0000bf70
        /*0264*/ 	.word	0x00000002
        /*0268*/ 	.word	0x00031838
        /*026c*/ 	.short	0x010a
        /*026e*/ 	.byte	0x3f
	.zero		1


	//   ....[22]....
        /*0270*/ 	.word	0x0000bfd0
        /*0274*/ 	.word	0x00000011
        /*0278*/ 	.word	0x00031800
        /*027c*/ 	.short	0x010a
        /*027e*/ 	.byte	0x3f
	.zero		1


	//   ....[23]....
        /*0280*/ 	.word	0x0000c020
        /*0284*/ 	.word	0x00000010
        /*0288*/ 	.word	0x00031810
        /*028c*/ 	.short	0x010a
        /*028e*/ 	.byte	0x3f
	.zero		1


	//   ....[24]....
        /*0290*/ 	.word	0x0000c070
        /*0294*/ 	.word	0x00000011
        /*0298*/ 	.word	0x00031830
        /*029c*/ 	.short	0x010a
        /*029e*/ 	.byte	0x3f
	.zero		1


	//   ....[25]....
        /*02a0*/ 	.word	0x0000c0c0
        /*02a4*/ 	.word	0x00000006
        /*02a8*/ 	.word	0x00031820
        /*02ac*/ 	.short	0x010a
        /*02ae*/ 	.byte	0x3f
	.zero		1


	//   ....[26]....
        /*02b0*/ 	.word	0x0000c110
        /*02b4*/ 	.word	0x00000006
        /*02b8*/ 	.word	0x00031838
        /*02bc*/ 	.short	0x010a
        /*02be*/ 	.byte	0x3f
	.zero		1


	//   ....[27]....
        /*02c0*/ 	.word	0x0000c170
        /*02c4*/ 	.word	0x00000014
        /*02c8*/ 	.word	0x00031820
        /*02cc*/ 	.short	0x010a
        /*02ce*/ 	.byte	0x3f
	.zero		1


	//   ....[28]....
        /*02d0*/ 	.word	0x0000c1c0
        /*02d4*/ 	.word	0x00000006
        /*02d8*/ 	.word	0x00031838
        /*02dc*/ 	.short	0x010a
        /*02de*/ 	.byte	0x3f
	.zero		1


	//   ....[29]....
        /*02e0*/ 	.word	0x0000c210
        /*02e4*/ 	.word	0x00000005
        /*02e8*/ 	.word	0x00000000
        /*02ec*/ 	.short	0x010a
        /*02ee*/ 	.byte	0x3f
	.zero		1


	//   ....[30]....
        /*02f0*/ 	.word	0x0000c260
        /*02f4*/ 	.word	0x00000003
        /*02f8*/ 	.word	0x00000000
        /*02fc*/ 	.short	0x010a
        /*02fe*/ 	.byte	0x3f
	.zero		1


	//----- nvinfo : EIATTR_NUM_MBARRIERS
	.align		4
.L_450:
        /*0300*/ 	.byte	0x03, 0x38
        /*0302*/ 	.short	0x0007


	//----- nvinfo : EIATTR_EXIT_INSTR_OFFSETS
	.align		4
        /*0304*/ 	.byte	0x04, 0x1c
        /*0306*/ 	.short	(.L_452 - .L_451)


	//   ....[0]....
.L_451:
        /*0308*/ 	.word	0x0000bfc0


	//----- nvinfo : EIATTR_MAX_THREADS
	.align		4
.L_452:
        /*030c*/ 	.byte	0x04, 0x05
        /*030e*/ 	.short	(.L_454 - .L_453)
.L_453:
        /*0310*/ 	.word	0x00000180
        /*0314*/ 	.word	0x00000001
        /*0318*/ 	.word	0x00000001


	//----- nvinfo : EIATTR_CRS_STACK_SIZE
	.align		4
.L_454:
        /*031c*/ 	.byte	0x04, 0x1e
        /*031e*/ 	.short	(.L_456 - .L_455)
.L_455:
        /*0320*/ 	.word	0x00000000


	//----- nvinfo : EIATTR_CBANK_PARAM_SIZE
	.align		4
.L_456:
        /*0324*/ 	.byte	0x03, 0x19
        /*0326*/ 	.short	0x0770


	//----- nvinfo : EIATTR_PARAM_CBANK
	.align		4
        /*0328*/ 	.byte	0x04, 0x0a
        /*032a*/ 	.short	(.L_458 - .L_457)
	.align		4
.L_457:
        /*032c*/ 	.word	index@(.nv.constant0._ZN7cutlass13device_kernelIN5flash11enable_sm90INS1_16FlashAttnBwdSm90INS1_25CollectiveMainloopBwdSm90ILi2ELi1ELi1EN4cute5tupleIJNS5_1CILi1EEES8_S8_EEENS6_IJNS7_ILi64EEENS7_ILi80EEENS7_ILi256EEEEEENS_6half_tEfNS_4arch4Sm90ELb1ELb0ELb1ELb1ELb0ELb0ELb1ELb1ELi2ELi1ELi1ELi1ELb0EEENS1_24CollectiveEpilogueBwdGQAISD_fSG_Li256ELb1ELb0EEENS1_25SingleTileBwdLPTSchedulerILb1ELi80ELb0EEEEEEEEEvNT_6ParamsE)
        /*0330*/ 	.short	0x0210
        /*0332*/ 	.short	0x0770


	//----- nvinfo : EIATTR_SW_WAR
	.align		4
.L_458:
        /*0334*/ 	.byte	0x04, 0x36
        /*0336*/ 	.short	(.L_460 - .L_459)
.L_459:
        /*0338*/ 	.word	0x00000008
.L_460:


//--------------------- .nv.info._ZN7cutlass13device_kernelIN5flash22FlashAttnBwdPreprocessIN4cute5tupleIJNS3_1CILi64EEENS5_ILi256EEEEEENS_6half_tEfNS_4arch4Sm90ELb1ELb1EEEEEvNT_6ParamsE --------------------------
	.section	.nv.info._ZN7cutlass13device_kernelIN5flash22FlashAttnBwdPreprocessIN4cute5tupleIJNS3_1CILi64EEENS5_ILi256EEEEEENS_6half_tEfNS_4arch4Sm90ELb1ELb1EEEEEvNT_6ParamsE,"",@"SHT_CUDA_INFO"
	.sectionflags	@""
	.align	4


	//----- nvinfo : EIATTR_CUDA_API_VERSION
	.align		4
        /*0000*/ 	.byte	0x04, 0x37
        /*0002*/ 	.short	(.L_462 - .L_461)
.L_461:
        /*0004*/ 	.word	0x00000082


	//----- nvinfo : EIATTR_KPARAM_INFO
	.align		4
.L_462:
        /*0008*/ 	.byte	0x04, 0x17
        /*000a*/ 	.short	(.L_464 - .L_463)
.L_463:
        /*000c*/ 	.word	0x00000000
        /*0010*/ 	.short	0x0000
        /*0012*/ 	.short	0x0000
        /*0014*/ 	.byte	0x00, 0xf0, 0xc1, 0x03


	//----- nvinfo : EIATTR_SPARSE_MMA_MASK
	.align		4
.L_464:
        /*0018*/ 	.byte	0x03, 0x50
        /*001a*/ 	.short	0x0000


	//----- nvinfo : EIATTR_MAXREG_COUNT
	.align		4
        /*001c*/ 	.byte	0x03, 0x1b
        /*001e*/ 	.short	0x0080


	//----- nvinfo : EIATTR_MERCURY_ISA_VERSION
	.align		4
        /*0020*/ 	.byte	0x03, 0x5f
        /*0022*/ 	.short	0x0101


	//----- nvinfo : EIATTR_COOP_GROUP_MASK_REGIDS
	.align		4
        /*0024*/ 	.byte	0x04, 0x29
        /*0026*/ 	.short	(.L_466 - .L_465)


	//   ....[0]....
.L_465:
        /*0028*/ 	.word	0xffffffff


	//   ....[1]....
        /*002c*/ 	.word	0xffffffff


	//   ....[2]....
        /*0030*/ 	.word	0xffffffff


	//   ....[3]....
        /*0034*/ 	.word	0xffffffff


	//   ....[4]....
        /*0038*/ 	.word	0xffffffff


	//   ....[5]....
        /*003c*/ 	.word	0xffffffff


	//   ....[6]....
        /*0040*/ 	.word	0xffffffff


	//   ....[7]....
        /*0044*/ 	.word	0xffffffff


	//   ....[8]....
        /*0048*/ 	.word	0xffffffff


	//   ....[9]....
        /*004c*/ 	.word	0xffffffff


	//   ....[10]....
        /*0050*/ 	.word	0xffffffff


	//   ....[11]....
        /*0054*/ 	.word	0xffffffff


	//   ....[12]....
        /*0058*/ 	.word	0xffffffff


	//   ....[13]....
        /*005c*/ 	.word	0xffffffff


	//   ....[14]....
        /*0060*/ 	.word	0xffffffff


	//   ....[15]....
        /*0064*/ 	.word	0xffffffff


	//----- nvinfo : EIATTR_COOP_GROUP_INSTR_OFFSETS
	.align		4
.L_466:
        /*0068*/ 	.byte	0x04, 0x28
        /*006a*/ 	.short	(.L_468 - .L_467)


	//   ....[0]....
.L_467:
        /*006c*/ 	.word	0x000028c0


	//   ....[1]....
        /*0070*/ 	.word	0x000028d0


	//   ....[2]....
        /*0074*/ 	.word	0x000028e0


	//   ....[3]....
        /*0078*/ 	.word	0x000028f0


	//   ....[4]....
        /*007c*/ 	.word	0x00002920


	//   ....[5]....
        /*0080*/ 	.word	0x00002940


	//   ....[6]....
        /*0084*/ 	.word	0x00002960


	//   ....[7]....
        /*0088*/ 	.word	0x00002970


	//   ....[8]....
        /*008c*/ 	.word	0x000029b0


	//   ....[9]....
        /*0090*/ 	.word	0x000029d0


	//   ....[10]....
        /*0094*/ 	.word	0x000029e0


	//   ....[11]....
        /*0098*/ 	.word	0x000029f0


	//   ....[12]....
        /*009c*/ 	.word	0x00002a50


	//   ....[13]....
        /*00a0*/ 	.word	0x00002a80


	//   ....[14]....
        /*00a4*/ 	.word	0x00002aa0


	//   ....[15]....
        /*00a8*/ 	.word	0x00002ac0


	//----- nvinfo : EIATTR_EXIT_INSTR_OFFSETS
	.align		4
.L_468:
        /*00ac*/ 	.byte	0x04, 0x1c
        /*00ae*/ 	.short	(.L_470 - .L_469)


	//   ....[0]....
.L_469:
        /*00b0*/ 	.word	0x00000320


	//   ....[1]....
        /*00b4*/ 	.word	0x00003270


	//   ....[2]....
        /*00b8*/ 	.word	0x00003310


	//----- nvinfo : EIATTR_MAX_THREADS
	.align		4
.L_470:
        /*00bc*/ 	.byte	0x04, 0x05
        /*00be*/ 	.short	(.L_472 - .L_471)
.L_471:
        /*00c0*/ 	.word	0x00000100
        /*00c4*/ 	.word	0x00000001
        /*00c8*/ 	.word	0x00000001


	//----- nvinfo : EIATTR_CRS_STACK_SIZE
	.align		4
.L_472:
        /*00cc*/ 	.byte	0x04, 0x1e
        /*00ce*/ 	.short	(.L_474 - .L_473)
.L_473:
        /*00d0*/ 	.word	0x00000000


	//----- nvinfo : EIATTR_CBANK_PARAM_SIZE
	.align		4
.L_474:
        /*00d4*/ 	.byte	0x03, 0x19
        /*00d6*/ 	.short	0x00f0


	//----- nvinfo : EIATTR_PARAM_CBANK
	.align		4
        /*00d8*/ 	.byte	0x04, 0x0a
        /*00da*/ 	.short	(.L_476 - .L_475)
	.align		4
.L_475:
        /*00dc*/ 	.word	index@(.nv.constant0._ZN7cutlass13device_kernelIN5flash22FlashAttnBwdPreprocessIN4cute5tupleIJNS3_1CILi64EEENS5_ILi256EEEEEENS_6half_tEfNS_4arch4Sm90ELb1ELb1EEEEEvNT_6ParamsE)
        /*00e0*/ 	.short	0x0210
        /*00e2*/ 	.short	0x00f0


	//----- nvinfo : EIATTR_SW_WAR
	.align		4
.L_476:
        /*00e4*/ 	.byte	0x04, 0x36
        /*00e6*/ 	.short	(.L_478 - .L_477)
.L_477:
        /*00e8*/ 	.word	0x00000008
.L_478:


//--------------------- .nv.callgraph             --------------------------
	.section	.nv.callgraph,"",@"SHT_CUDA_CALLGRAPH"
	.align	4
	.sectionentsize	8
	.align		4
        /*0000*/ 	.word	0x00000000
	.align		4
        /*0004*/ 	.word	0xffffffff
	.align		4
        /*0008*/ 	.word	index@(_ZN7cutlass13device_kernelIN5flash11enable_sm90INS1_16FlashAttnBwdSm90INS1_25CollectiveMainloopBwdSm90ILi2ELi1ELi1EN4cute5tupleIJNS5_1CILi1EEES8_S8_EEENS6_IJNS7_ILi64EEENS7_ILi80EEENS7_ILi256EEEEEENS_6half_tEfNS_4arch4Sm90ELb0ELb0ELb1ELb0ELb0ELb0ELb1ELb1ELi2ELi1ELi1ELi1ELb0EEENS1_21CollectiveEpilogueBwdISD_SE_SG_Li256ELb0ELb1ELi2EEENS1_19SingleTileSchedulerILb0ELb0ELb0ELi80EEEEEEEEEvNT_6ParamsE)
	.align		4
        /*000c*/ 	.word	index@(__assertfail)
	.align		4
        /*0010*/ 	.word	index@(_ZN7cutlass13device_kernelIN5flash11enable_sm90INS1_16FlashAttnBwdSm90INS1_25CollectiveMainloopBwdSm90ILi2ELi1ELi1EN4cute5tupleIJNS5_1CILi1EEES8_S8_EEENS6_IJNS7_ILi64EEENS7_ILi80EEENS7_ILi256EEEEEENS_6half_tEfNS_4arch4Sm90ELb0ELb1ELb1ELb0ELb0ELb0ELb1ELb1ELi2ELi1ELi1ELi1ELb0EEENS1_21CollectiveEpilogueBwdISD_SE_SG_Li256ELb0ELb1ELi2EEENS1_19SingleTileSchedulerILb0ELb0ELb0ELi80EEEEEEEEEvNT_6ParamsE)
	.align		4
        /*0014*/ 	.word	index@(__assertfail)
	.align		4
        /*0018*/ 	.word	index@(_ZN7cutlass13device_kernelIN5flash11enable_sm90INS1_16FlashAttnBwdSm90INS1_25CollectiveMainloopBwdSm90ILi2ELi1ELi1EN4cute5tupleIJNS5_1CILi1EEES8_S8_EEENS6_IJNS7_ILi64EEENS7_ILi80EEENS7_ILi256EEEEEENS_6half_tEfNS_4arch4Sm90ELb1ELb0ELb1ELb0ELb0ELb0ELb1ELb1ELi2ELi1ELi1ELi1ELb0EEENS1_21CollectiveEpilogueBwdISD_SE_SG_Li256ELb0ELb1ELi2EEENS1_25SingleTileBwdLPTSchedulerILb0ELi80ELb0EEEEEEEEEvNT_6ParamsE)
	.align		4
        /*001c*/ 	.word	index@(__assertfail)
	.align		4
        /*0020*/ 	.word	0x00000000
	.align		4
        /*0024*/ 	.word	0xfffffffe
	.align		4
        /*0028*/ 	.word	0x00000000
	.align		4
        /*002c*/ 	.word	0xfffffffd
	.align		4
        /*0030*/ 	.word	0x00000000
	.align		4
        /*0034*/ 	.word	0xfffffffc


//--------------------- .nv.constant4             --------------------------
	.section	.nv.constant4,"a",@progbits
	.align	8
	.align		8
.nv.constant4:
        /*0000*/ 	.dword	__assertfail
	.align		8
        /*0008*/ 	.dword	__unnamed_1
	.align		8
        /*0010*/ 	.dword	__unnamed_2
	.align		8
        /*0018*/ 	.dword	_ZN74_INTERNAL_7ab731fe_38_flash_bwd_hdim256_fp16_softcap_sm90_cu_3fbc093a_28124cuda3std3__45__cpo5beginE
	.align		8
        /*0020*/ 	.dword	_ZN74_INTERNAL_7ab731fe_38_flash_bwd_hdim256_fp16_softcap_sm90_cu_3fbc093a_28124cuda3std3__45__cpo3endE
	.align		8
        /*0028*/ 	.dword	_ZN74_INTERNAL_7ab731fe_38_flash_bwd_hdim256_fp16_softcap_sm90_cu_3fbc093a_28124cuda3std3__45__cpo6cbeginE
	.align		8
        /*0030*/ 	.dword	_ZN74_INTERNAL_7ab731fe_38_flash_bwd_hdim256_fp16_softcap_sm90_cu_3fbc093a_28124cuda3std3__45__cpo4cendE
	.align		8
        /*0038*/ 	.dword	_ZN74_INTERNAL_7ab731fe_38_flash_bwd_hdim256_fp16_softcap_sm90_cu_3fbc093a_28124cuda3std3__476_GLOBAL__N__7ab731fe_38_flash_bwd_hdim256_fp16_softcap_sm90_cu_3fbc093a_28126ignoreE
	.align		8
        /*0040*/ 	.dword	_ZN74_INTERNAL_7ab731fe_38_flash_bwd_hdim256_fp16_softcap_sm90_cu_3fbc093a_28124cuda3std3__419piecewise_constructE
	.align		8
        /*0048*/ 	.dword	_ZN74_INTERNAL_7ab731fe_38_flash_bwd_hdim256_fp16_softcap_sm90_cu_3fbc093a_28124cuda3std3__48in_placeE
	.align		8
        /*0050*/ 	.dword	_ZN74_INTERNAL_7ab731fe_38_flash_bwd_hdim256_fp16_softcap_sm90_cu_3fbc093a_28124cuda3std6ranges3__45__cpo4swapE
	.align		8
        /*0058*/ 	.dword	_ZN74_INTERNAL_7ab731fe_38_flash_bwd_hdim256_fp16_softcap_sm90_cu_3fbc093a_28124cuda3std6ranges3__45__cpo9iter_moveE
	.align		8
        /*0060*/ 	.dword	_ZN74_INTERNAL_7ab731fe_38_flash_bwd_hdim256_fp16_softcap_sm90_cu_3fbc093a_28124cute7productE
	.align		8
        /*0068*/ 	.dword	_ZN74_INTERNAL_7ab731fe_38_flash_bwd_hdim256_fp16_softcap_sm90_cu_3fbc093a_28124cute1_E
	.align		8
        /*0070*/ 	.dword	$str$23
	.align		8
        /*0078*/ 	.dword	$str$24


//--------------------- .text._ZN7cutlass13device_kernelIN5flash11enable_sm90INS1_16FlashAttnBwdSm90INS1_25CollectiveMainloopBwdSm90ILi2ELi1ELi1EN4cute5tupleIJNS5_1CILi1EEES8_S8_EEENS6_IJNS7_ILi64EEENS7_ILi80EEENS7_ILi256EEEEEENS_6half_tEfNS_4arch4Sm90ELb0ELb0ELb1ELb0ELb0ELb0ELb1ELb1ELi2ELi1ELi1ELi1ELb0EEENS1_21CollectiveEpilogueBwdISD_SE_SG_Li256ELb0ELb1ELi2EEENS1_19SingleTileSchedulerILb0ELb0ELb0ELi80EEEEEEEEEvNT_6ParamsE --------------------------
	.section	.text._ZN7cutlass13device_kernelIN5flash11enable_sm90INS1_16FlashAttnBwdSm90INS1_25CollectiveMainloopBwdSm90ILi2ELi1ELi1EN4cute5tupleIJNS5_1CILi1EEES8_S8_EEENS6_IJNS7_ILi64EEENS7_ILi80EEENS7_ILi256EEEEEENS_6half_tEfNS_4arch4Sm90ELb0ELb0ELb1ELb0ELb0ELb0ELb1ELb1ELi2ELi1ELi1ELi1ELb0EEENS1_21CollectiveEpilogueBwdISD_SE_SG_Li256ELb0ELb1ELi2EEENS1_19SingleTileSchedulerILb0ELb0ELb0ELi80EEEEEEEEEvNT_6ParamsE,"ax",@progbits
	.align	128
.text._ZN7cutlass13device_kernelIN5flash11enable_sm90INS1_16FlashAttnBwdSm90INS1_25CollectiveMainloopBwdSm90ILi2ELi1ELi1EN4cute5tupleIJNS5_1CILi1EEES8_S8_EEENS6_IJNS7_ILi64EEENS7_ILi80EEENS7_ILi256EEEEEENS_6half_tEfNS_4arch4Sm90ELb0ELb0ELb1ELb0ELb0ELb0ELb1ELb1ELi2ELi1ELi1ELi1ELb0EEENS1_21CollectiveEpilogueBwdISD_SE_SG_Li256ELb0ELb1ELi2EEENS1_19SingleTileSchedulerILb0ELb0ELb0ELi80EEEEEEEEEvNT_6ParamsE:
        .type           _ZN7cutlass13device_kernelIN5flash11enable_sm90INS1_16FlashAttnBwdSm90INS1_25CollectiveMainloopBwdSm90ILi2ELi1ELi1EN4cute5tupleIJNS5_1CILi1EEES8_S8_EEENS6_IJNS7_ILi64EEENS7_ILi80EEENS7_ILi256EEEEEENS_6half_tEfNS_4arch4Sm90ELb0ELb0ELb1ELb0ELb0ELb0ELb1ELb1ELi2ELi1ELi1ELi1ELb0EEENS1_21CollectiveEpilogueBwdISD_SE_SG_Li256ELb0ELb1ELi2EEENS1_19SingleTileSchedulerILb0ELb0ELb0ELi80EEEEEEEEEvNT_6ParamsE,@function
        .size           _ZN7cutlass13device_kernelIN5flash11enable_sm90INS1_16FlashAttnBwdSm90INS1_25CollectiveMainloopBwdSm90ILi2ELi1ELi1EN4cute5tupleIJNS5_1CILi1EEES8_S8_EEENS6_IJNS7_ILi64EEENS7_ILi80EEENS7_ILi256EEEEEENS_6half_tEfNS_4arch4Sm90ELb0ELb0ELb1ELb0ELb0ELb0ELb1ELb1ELi2ELi1ELi1ELi1ELb0EEENS1_21CollectiveEpilogueBwdISD_SE_SG_Li256ELb0ELb1ELi2EEENS1_19SingleTileSchedulerILb0ELb0ELb0ELi80EEEEEEEEEvNT_6ParamsE,(.L_x_1145 - _ZN7cutlass13device_kernelIN5flash11enable_sm90INS1_16FlashAttnBwdSm90INS1_25CollectiveMainloopBwdSm90ILi2ELi1ELi1EN4cute5tupleIJNS5_1CILi1EEES8_S8_EEENS6_IJNS7_ILi64EEENS7_ILi80EEENS7_ILi256EEEEEENS_6half_tEfNS_4arch4Sm90ELb0ELb0ELb1ELb0ELb0ELb0ELb1ELb1ELi2ELi1ELi1ELi1ELb0EEENS1_21CollectiveEpilogueBwdISD_SE_SG_Li256ELb0ELb1ELi2EEENS1_19SingleTileSchedulerILb0ELb0ELb0ELi80EEEEEEEEEvNT_6ParamsE)
        .other          _ZN7cutlass13device_kernelIN5flash11enable_sm90INS1_16FlashAttnBwdSm90INS1_25CollectiveMainloopBwdSm90ILi2ELi1ELi1EN4cute5tupleIJNS5_1CILi1EEES8_S8_EEENS6_IJNS7_ILi64EEENS7_ILi80EEENS7_ILi256EEEEEENS_6half_tEfNS_4arch4Sm90ELb0ELb0ELb1ELb0ELb0ELb0ELb1ELb1ELi2ELi1ELi1ELi1ELb0EEENS1_21CollectiveEpilogueBwdISD_SE_SG_Li256ELb0ELb1ELi2EEENS1_19SingleTileSchedulerILb0ELb0ELb0ELi80EEEEEEEEEvNT_6ParamsE,@"STO_CUDA_ENTRY STV_DEFAULT"
_ZN7cutlass13device_kernelIN5flash11enable_sm90INS1_16FlashAttnBwdSm90INS1_25CollectiveMainloopBwdSm90ILi2ELi1ELi1EN4cute5tupleIJNS5_1CILi1EEES8_S8_EEENS6_IJNS7_ILi64EEENS7_ILi80EEENS7_ILi256EEEEEENS_6half_tEfNS_4arch4Sm90ELb0ELb0ELb1ELb0ELb0ELb0ELb1ELb1ELi2ELi1ELi1ELi1ELb0EEENS1_21CollectiveEpilogueBwdISD_SE_SG_Li256ELb0ELb1ELi2EEENS1_19SingleTileSchedulerILb0ELb0ELb0ELi80EEEEEEEEEvNT_6ParamsE:
[----:B------:R-:W1:Y:S02]  /*0000*/  LDC R1, c[0x0][0x28] ;  /* 0x00000a00ff017b82 */ /* 0x000e640000000800 */
[----:B-1----:R-:W-:Y:S01]  /*0010*/  VIADD R1, R1, 0xfffffff0 ;  /* 0xfffffff001017836 */ /* 0x002fe20000000000 */
[----:B------:R-:W1:Y:S01]  /*0020*/  S2R R4, SR_TID.X ;  /* 0x0000000000047919 */ /* 0x000e620000002100 */
[----:B------:R-:W-:Y:S01]  /*0030*/  ELECT P0, URZ, PT ;  /* 0x00000000003f782f */ /* 0x000fe20003800000 */
[----:B------:R-:W-:Y:S01]  /*0040*/  BSSY B0, `(.L_x_0) ;  /* 0x0000019000007945 */ /* 0x000fe20003800000 */
[----:B-1----:R-:W-:-:S05]  /*0050*/  SHF.R.U32.HI R2, RZ, 0x5, R4 ;  /* 0x00000005ff027819 */ /* 0x002fca0000011604 */
[----:B------:R-:W1:Y:S02]  /*0060*/  SHFL.IDX PT, R0, R2, RZ, 0x1f ;  /* 0x00001fff02007589 */ /* 0x000e6400000e0000 */
[----:B-1----:R-:W-:-:S13]  /*0070*/  ISETP.EQ.AND P0, PT, R0, RZ, P0 ;  /* 0x000000ff0000720c */ /* 0x002fda0000702270 */
[----:B------:R-:W-:Y:S05]  /*0080*/  @!P0 BRA `(.L_x_1) ;  /* 0x0000000000508947 */ /* 0x000fea0003800000 */
[----:B------:R-:W-:Y:S02]  /*0090*/  ULDC.64 UR4, c[0x0][0x198] ;  /* 0x0000660000047ab9 */ /* 0x000fe40000000a00 */
[----:B------:R-:W-:Y:S02]  /*00a0*/  UIADD3 UR6, UP0, UR4, 0xf0, URZ ;  /* 0x000000f004067890 */ /* 0x000fe4000ff1e03f */
[----:B------:R-:W-:Y:S02]  /*00b0*/  UIADD3 UR8, UP1, UR4, 0x1f0, URZ ;  /* 0x000001f004087890 */ /* 0x000fe4000ff3e03f */
[----:B------:R-:W-:Y:S02]  /*00c0*/  UIADD3 UR10, UP2, UR4, 0x2f0, URZ ;  /* 0x000002f0040a7890 */ /* 0x000fe4000ff5e03f */
[----:B------:R-:W-:Y:S02]  /*00d0*/  UIADD3 UR12, UP3, UR4, 0x3f0, URZ ;  /* 0x000003f0040c7890 */ /* 0x000fe4000ff7e03f */
[----:B------:R-:W-:-:S02]  /*00e0*/  UIADD3 UR14, UP4, UR4, 0x670, URZ ;  /* 0x00000670040e7890 */ /* 0x000fc4000ff9e03f */
[----:B------:R-:W-:Y:S02]  /*00f0*/  UIADD3.X UR7, URZ, UR5, URZ, UP0, !UPT ;  /* 0x000000053f077290 */ /* 0x000fe400087fe43f */
[----:B------:R-:W-:Y:S02]  /*0100*/  UIADD3 UR4, UP5, UR4, 0x770, URZ ;  /* 0x0000077004047890 */ /* 0x000fe4000ffbe03f */
[----:B------:R-:W-:Y:S02]  /*0110*/  UIADD3.X UR9, URZ, UR5, URZ, UP1, !UPT ;  /* 0x000000053f097290 */ /* 0x000fe40008ffe43f */
[----:B------:R-:W-:Y:S02]  /*0120*/  UIADD3.X UR11, URZ, UR5, URZ, UP2, !UPT ;  /* 0x000000053f0b7290 */ /* 0x000fe400097fe43f */
[----:B------:R-:W-:Y:S01]  /*0130*/  UIADD3.X UR13, URZ, UR5, URZ, UP3, !UPT ;  /* 0x000000053f0d7290 */ /* 0x000fe20009ffe43f */
[----:B------:R1:W-:Y:S01]  /*0140*/  UTMACCTL.PF [UR6] ;  /* 0x00000000060079b9 */ /* 0x0003e20008040000 */
[----:B------:R-:W-:-:S03]  /*0150*/  UIADD3.X UR15, URZ, UR5, URZ, UP4, !UPT ;  /* 0x000000053f0f7290 */ /* 0x000fc6000a7fe43f */
[----:B------:R1:W-:Y:S01]  /*0160*/  UTMACCTL.PF [UR8] ;  /* 0x00000000080079b9 */ /* 0x0003e20008040000 */
[----:B------:R-:W-:Y:S01]  /*0170*/  UIADD3.X UR5, URZ, UR5, URZ, UP5, !UPT ;  /* 0x000000053f057290 */ /* 0x000fe2000affe43f */
[----:B------:R1:W-:Y:S02]  /*0180*/  UTMACCTL.PF [UR10] ;  /* 0x000000000a0079b9 */ /* 0x0003e40008040000 */
[----:B------:R1:W-:Y:S02]  /*0190*/  UTMACCTL.PF [UR12] ;  /* 0x000000000c0079b9 */ /* 0x0003e40008040000 */
[----:B------:R1:W-:Y:S04]  /*01a0*/  UTMACCTL.PF [UR14] ;  /* 0x000000000e0079b9 */ /* 0x0003e80008040000 */
[----:B------:R1:W-:Y:S02]  /*01b0*/  UTMACCTL.PF [UR4] ;  /* 0x00000000040079b9 */ /* 0x0003e40008040000 */
[----:B-1----:R-:W-:Y:S01]  /*01c0*/  NOP ;  /* 0x0000000000007918 */ /* 0x002fe20000000000 */
.L_x_1:
[----:B------:R-:W-:Y:S05]  /*01d0*/  BSYNC B0 ;  /* 0x0000000000007941 */ /* 0x000fea0003800000 */
.L_x_0:
[----:B------:R-:W-:Y:S01]  /*01e0*/  VOTEU.ANY UP0, P0 ;  /* 0x00000000003f7886 */ /* 0x000fe20000000100 */
[----:B------:R-:W1:Y:S01]  /*01f0*/  SHFL.IDX PT, R0, R2, RZ, 0x1f ;  /* 0x00001fff02007589 */ /* 0x000e6200000e0000 */
[----:B------:R-:W-:-:S03]  /*0200*/  UMOV UR4, 0x1 ;  /* 0x0000000100047882 */ /* 0x000fc60000000000 */
[----:B------:R-:W2:Y:S01]  /*0210*/  @UP0 S2UR UR7, SR_CgaCtaId ;  /* 0x00000000000709c3 */ /* 0x000ea20000008800 */
[----:B------:R-:W-:Y:S01]  /*0220*/  @UP0 UMOV UR6, 0x400 ;  /* 0x0000040000060882 */ /* 0x000fe20000000000 */
[----:B------:R-:W-:-:S04]  /*0230*/  @UP0 UIADD3 UR4, -UR4, 0x100000, URZ ;  /* 0x0010000004040890 */ /* 0x000fc8000fffe13f */
[----:B------:R-:W-:Y:S02]  /*0240*/  @UP0 USHF.L.U32 UR5, UR4, 0xb, URZ ;  /* 0x0000000b04050899 */ /* 0x000fe4000800063f */
[----:B------:R-:W-:Y:S01]  /*0250*/  @UP0 USHF.L.U32 UR4, UR4, 0x1, URZ ;  /* 0x0000000104040899 */ /* 0x000fe2000800063f */
[----:B-1----:R-:W-:Y:S02]  /*0260*/  ISETP.NE.AND P1, PT, R0, RZ, PT ;  /* 0x000000ff0000720c */ /* 0x002fe40003f25270 */
[----:B------:R-:W-:Y:S01]  /*0270*/  SHF.R.U32.HI R0, RZ, 0x7, R4 ;  /* 0x00000007ff007819 */ /* 0x000fe20000011604 */
[----:B--2---:R-:W-:Y:S01]  /*0280*/  @UP0 ULEA UR6, UR7, UR6, 0x18 ;  /* 0x0000000607060291 */ /* 0x004fe2000f8ec03f */
[----:B------:R-:W-:-:S04]  /*0290*/  VOTEU.ANY UP0, P0 ;  /* 0x00000000003f7886 */ /* 0x000fc80000000100 */
[----:B------:R-:W1:Y:S04]  /*02a0*/  SHFL.IDX PT, R0, R0, RZ, 0x1f ;  /* 0x00001fff00007589 */ /* 0x000e6800000e0000 */
[----:B------:R-:W2:Y:S03]  /*02b0*/  FENCE.VIEW.ASYNC.S ;  /* 0x00000000000073c6 */ /* 0x000ea60000000000 */
[----:B--2---:R2:W3:Y:S01]  /*02c0*/  @UP0 SYNCS.EXCH.64 URZ, [UR6+0x31800], UR4 ;  /* 0x03180004063f05b2 */ /* 0x0044e20008000100 */
[----:B------:R-:W-:Y:S05]  /*02d0*/  @P1 BRA `(.L_x_2) ;  /* 0x0000000000481947 */ /* 0x000fea0003800000 */
[----:B--2---:R-:W2:Y:S01]  /*02e0*/  S2UR UR5, SR_CgaCtaId ;  /* 0x00000000000579c3 */ /* 0x004ea20000008800 */
[----:B------:R-:W-:Y:S01]  /*02f0*/  UMOV UR4, 0x400 ;  /* 0x0000040000047882 */ /* 0x000fe20000000000 */
[----:B------:R-:W-:Y:S01]  /*0300*/  UMOV UR6, 0x1 ;  /* 0x0000000100067882 */ /* 0x000fe20000000000 */
[----:B------:R-:W-:Y:S01]  /*0310*/  UMOV UR9, 0x100 ;  /* 0x0000010000097882 */ /* 0x000fe20000000000 */
[----:B------:R-:W-:-:S04]  /*0320*/  UIADD3 UR6, -UR6, 0x100000, URZ ;  /* 0x0010000006067890 */ /* 0x000fc8000fffe13f */
[----:B------:R-:W-:Y:S02]  /*0330*/  USHF.L.U32 UR7, UR6, 0xb, URZ ;  /* 0x0000000b06077899 */ /* 0x000fe4000800063f */
[----:B------:R-:W-:Y:S01]  /*0340*/  USHF.L.U32 UR6, UR6, 0x1, URZ ;  /* 0x0000000106067899 */ /* 0x000fe2000800063f */
[----:B------:R-:W-:Y:S01]  /*0350*/  ELECT P0, URZ, PT ;  /* 0x00000000003f782f */ /* 0x000fe20003800000 */
[----:B--2---:R-:W-:Y:S02]  /*0360*/  ULEA UR8, UR5, UR4, 0x18 ;  /* 0x0000000405087291 */ /* 0x004fe4000f8ec03f */
[----:B------:R-:W-:-:S04]  /*0370*/  UIADD3 UR4, -UR9, 0x100000, URZ ;  /* 0x0010000009047890 */ /* 0x000fc8000fffe13f */
[----:B------:R-:W-:Y:S02]  /*0380*/  USHF.L.U32 UR5, UR4, 0xb, URZ ;  /* 0x0000000b04057899 */ /* 0x000fe4000800063f */
[----:B------:R-:W-:Y:S01]  /*0390*/  USHF.L.U32 UR4, UR4, 0x1, URZ ;  /* 0x0000000104047899 */ /* 0x000fe2000800063f */
[----:B------:R-:W2:Y:S03]  /*03a0*/  FENCE.VIEW.ASYNC.S ;  /* 0x00000000000073c6 */ /* 0x000ea60000000000 */
[----:B--2---:R4:W2:Y:S08]  /*03b0*/  SYNCS.EXCH.64 URZ, [UR8+0x31810], UR6 ;  /* 0x03181006083f75b2 */ /* 0x0048b00008000100 */
[----:B------:R4:W1:Y:S01]  /*03c0*/  SYNCS.EXCH.64 URZ, [UR8+0x31820], UR4 ;  /* 0x03182004083f75b2 */ /* 0x0008620008000100 */
[----:B------:R4:W1:Y:S01]  /*03d0*/  SYNCS.EXCH.64 URZ, [UR8+0x31818], UR6 ;  /* 0x03181806083f75b2 */ /* 0x0008620008000100 */
[----:B------:R4:W1:Y:S02]  /*03e0*/  SYNCS.EXCH.64 URZ, [UR8+0x31828], UR4 ;  /* 0x03182804083f75b2 */ /* 0x0008640008000100 */
[----:B----4-:R-:W-:Y:S01]  /*03f0*/  NOP ;  /* 0x0000000000007918 */ /* 0x010fe20000000000 */
.L_x_2:
[----:B------:R-:W4:Y:S01]  /*0400*/  SHFL.IDX PT, R3, R2, RZ, 0x1f ;  /* 0x00001fff02037589 */ /* 0x000f2200000e0000 */
[----:B------:R-:W-:Y:S01]  /*0410*/  NOP ;  /* 0x0000000000007918 */ /* 0x000fe20000000000 */
[----:B----4-:R-:W-:-:S13]  /*0420*/  ISETP.NE.AND P0, PT, R3, RZ, PT ;  /* 0x000000ff0300720c */ /* 0x010fda0003f05270 */
[----:B------:R-:W-:Y:S05]  /*0430*/  @P0 BRA `(.L_x_3) ;  /* 0x0000000000400947 */ /* 0x000fea0003800000 */
[----:B--2---:R-:W2:Y:S01]  /*0440*/  S2UR UR5, SR_CgaCtaId ;  /* 0x00000000000579c3 */ /* 0x004ea20000008800 */
[----:B------:R-:W-:Y:S01]  /*0450*/  UMOV UR4, 0x400 ;  /* 0x0000040000047882 */ /* 0x000fe20000000000 */
[----:B------:R-:W-:Y:S01]  /*0460*/  UMOV UR6, 0x1 ;  /* 0x0000000100067882 */ /* 0x000fe20000000000 */
[----:B------:R-:W-:Y:S01]  /*0470*/  UMOV UR7, 0x100 ;  /* 0x0000010000077882 */ /* 0x000fe20000000000 */
[----:B------:R-:W-:Y:S01]  /*0480*/  ELECT P0, URZ, PT ;  /* 0x00000000003f782f */ /* 0x000fe20003800000 */
[----:B--2---:R-:W-:Y:S02]  /*0490*/  ULEA UR8, UR5, UR4, 0x18 ;  /* 0x0000000405087291 */ /* 0x004fe4000f8ec03f */
[----:B------:R-:W-:-:S04]  /*04a0*/  UIADD3 UR4, -UR6, 0x100000, URZ ;  /* 0x0010000006047890 */ /* 0x000fc8000fffe13f */
[----:B------:R-:W-:Y:S02]  /*04b0*/  USHF.L.U32 UR5, UR4, 0xb, URZ ;  /* 0x0000000b04057899 */ /* 0x000fe4000800063f */
[----:B------:R-:W-:Y:S02]  /*04c0*/  USHF.L.U32 UR4, UR4, 0x1, URZ ;  /* 0x0000000104047899 */ /* 0x000fe4000800063f */
[----:B------:R-:W-:-:S04]  /*04d0*/  UIADD3 UR6, -UR7, 0x100000, URZ ;  /* 0x0010000007067890 */ /* 0x000fc8000fffe13f */
[----:B------:R-:W-:Y:S02]  /*04e0*/  USHF.L.U32 UR7, UR6, 0xb, URZ ;  /* 0x0000000b06077899 */ /* 0x000fe4000800063f */
[----:B------:R-:W-:Y:S01]  /*04f0*/  USHF.L.U32 UR6, UR6, 0x1, URZ ;  /* 0x0000000106067899 */ /* 0x000fe2000800063f */
[----:B------:R-:W2:Y:S03]  /*0500*/  FENCE.VIEW.ASYNC.S ;  /* 0x00000000000073c6 */ /* 0x000ea60000000000 */
[----:B--2---:R4:W2:Y:S08]  /*0510*/  SYNCS.EXCH.64 URZ, [UR8+0x31830], UR4 ;  /* 0x03183004083f75b2 */ /* 0x0048b00008000100 */
[----:B------:R4:W1:Y:S02]  /*0520*/  SYNCS.EXCH.64 URZ, [UR8+0x31838], UR6 ;  /* 0x03183806083f75b2 */ /* 0x0008640008000100 */
[----:B----4-:R-:W-:Y:S01]  /*0530*/  NOP ;  /* 0x0000000000007918 */ /* 0x010fe20000000000 */
.L_x_3:
[----:B-1----:R-:W-:Y:S01]  /*0540*/  ISETP.NE.AND P0, PT, R0, RZ, PT ;  /* 0x000000ff0000720c */ /* 0x002fe20003f05270 */
[----:B------:R-:W-:Y:S01]  /*0550*/  IMAD.MOV.U32 R0, RZ, RZ, 0x1 ;  /* 0x00000001ff007424 */ /* 0x000fe200078e00ff */
[----:B------:R-:W-:Y:S01]  /*0560*/  NOP ;  /* 0x0000000000007918 */ /* 0x000fe20000000000 */
[----:B------:R-:W-:-:S03]  /*0570*/  LOP3.LUT R21, R4, 0x7f, RZ, 0xc0, !PT ;  /* 0x0000007f04157812 */ /* 0x000fc600078ec0ff */
[----:B------:R-:W-:Y:S01]  /*0580*/  SEL R0, R0, 0x2, !P0 ;  /* 0x0000000200007807 */ /* 0x000fe20004000000 */
[----:B--23--:R-:W-:Y:S06]  /*0590*/  BAR.SYNC.DEFER_BLOCKING 0x0 ;  /* 0x0000000000007b1d */ /* 0x00cfec0000010000 */
[----:B------:R-:W-:Y:S05]  /*05a0*/  @!P0 BRA `(.L_x_4) ;  /* 0x000000a800548947 */ /* 0x000fea0003800000 */
.L_x_5:
[----:B------:R-:W-:-:S08]  /*05b0*/  NOP ;  /* 0x0000000000007918 */ /* 0x000fd00000000000 */
[----:B------:R-:W1:Y:S02]  /*05c0*/  USETMAXREG.TRY_ALLOC.CTAPOOL UP0, 0xf0 ;  /* 0x000000f0000079c8 */ /* 0x000e640008000600 */
[----:B-1----:R-:W-:-:S13]  /*05d0*/  PLOP3.LUT P0, PT, PT, PT, UP0, 0x80, 0x0 ;  /* 0x000000000000781c */ /* 0x002fda0003f0f008 */
[----:B------:R-:W-:Y:S05]  /*05e0*/  @!P0 BRA `(.L_x_5) ;  /* 0xfffffffc00f08947 */ /* 0x000fea000383ffff */
[----:B------:R-:W1:Y:S02]  /*05f0*/  S2UR UR5, SR_CTAID.Z ;  /* 0x00000000000579c3 */ /* 0x000e640000002700 */
[----:B-1----:R-:W-:-:S13]  /*0600*/  ISETP.LE.AND P0, PT, RZ, UR5, PT ;  /* 0x00000005ff007c0c */ /* 0x002fda000bf03270 */
[----:B------:R-:W-:Y:S05]  /*0610*/  @!P0 EXIT ;  /* 0x000000000000894d */ /* 0x000fea0003800000 */
[----:B------:R-:W1:Y:S01]  /*0620*/  S2UR UR4, SR_CgaCtaId ;  /* 0x00000000000479c3 */ /* 0x000e620000008800 */
[----:B------:R-:W-:Y:S01]  /*0630*/  UMOV UR60, 0x400 ;  /* 0x00000400003c7882 */ /* 0x000fe20000000000 */
[----:B------:R-:W2:Y:S01]  /*0640*/  S2R R2, SR_TID.X ;  /* 0x0000000000027919 */ /* 0x000ea20000002100 */
[----:B------:R-:W-:Y:S01]  /*0650*/  SHF.L.U32 R3, RZ, 0x1f, RZ ;  /* 0x0000001fff037819 */ /* 0x000fe200000006ff */
[----:B-1----:R-:W-:-:S09]  /*0660*/  ULEA UR60, UR4, UR60, 0x18 ;  /* 0x0000003c043c7291 */ /* 0x002fd2000f8ec03f */
[----:B------:R-:W1:Y:S01]  /*0670*/  SYNCS.PHASECHK.TRANS64.TRYWAIT P0, [UR60+0x31800], R3 ;  /* 0x03180003ff0075a7 */ /* 0x000e62000800017c */
[----:B--2---:R-:W-:-:S05]  /*0680*/  VIADD R5, R2, 0xffffff80 ;  /* 0xffffff8002057836 */ /* 0x004fca0000000000 */
[----:B------:R-:W-:-:S04]  /*0690*/  SHF.R.S32.HI R6, RZ, 0x1f, R5 ;  /* 0x0000001fff067819 */ /* 0x000fc80000011405 */
[----:B------:R-:W-:-:S04]  /*06a0*/  LEA.HI R2, R6, R5, RZ, 0x7 ;  /* 0x0000000506027211 */ /* 0x000fc800078f38ff */
[----:B------:R-:W-:Y:S02]  /*06b0*/  SHF.R.S32.HI R7, RZ, 0x7, R2 ;  /* 0x00000007ff077819 */ /* 0x000fe40000011402 */
[----:B------:R-:W-:-:S03]  /*06c0*/  LOP3.LUT R2, R2, 0xffffff80, RZ, 0xc0, !PT ;  /* 0xffffff8002027812 */ /* 0x000fc600078ec0ff */
[----:B------:R2:W3:Y:S02]  /*06d0*/  SHFL.IDX PT, R4, R7, RZ, 0x1f ;  /* 0x00001fff07047589 */ /* 0x0004e400000e0000 */
[----:B-12---:R-:W-:Y:S05]  /*06e0*/  @P0 BRA `(.L_x_6) ;  /* 0x0000000000080947 */ /* 0x006fea0003800000 */
[----:B------:R-:W1:Y:S02]  /*06f0*/  SYNCS.PHASECHK.TRANS64.TRYWAIT P0, [UR60+0x31800], R3 ;  /* 0x03180003ff0075a7 */ /* 0x000e64000800017c */
[----:B-1----:R-:W-:Y:S05]  /*0700*/  @!P0 BRA `(.L_x_7) ;  /* 0x000000c0001c8947 */ /* 0x002fea0003800000 */
.L_x_6:
[----:B------:R-:W-:Y:S01]  /*0710*/  IMAD.IADD R10, R5, 0x1, -R2 ;  /* 0x00000001050a7824 */ /* 0x000fe200078e0a02 */
[----:B------:R-:W2:Y:S01]  /*0720*/  S2UR UR4, SR_CTAID.Y ;  /* 0x00000000000479c3 */ /* 0x000ea20000002600 */
[----:B------:R-:W-:Y:S02]  /*0730*/  LEA.HI R13, R6, R5, RZ, 0x5 ;  /* 0x00000005060d7211 */ /* 0x000fe400078f28ff */
[----:B------:R-:W-:Y:S01]  /*0740*/  CS2R R214, SRZ ;  /* 0x0000000000d67805 */ /* 0x000fe2000001ff00 */
[--C-:B------:R-:W-:Y:S01]  /*0750*/  IMAD R2, R7, 0x800, R10.reuse ;  /* 0x0000080007027824 */ /* 0x100fe200078e020a */
[----:B------:R-:W-:Y:S02]  /*0760*/  SHF.R.S32.HI R9, RZ, 0x1f, R10 ;  /* 0x0000001fff097819 */ /* 0x000fe4000001140a */
[----:B------:R-:W-:Y:S02]  /*0770*/  CS2R R212, SRZ ;  /* 0x0000000000d47805 */ /* 0x000fe4000001ff00 */
[----:B------:R-:W-:Y:S01]  /*0780*/  SHF.R.S32.HI R15, RZ, 0x5, R13 ;  /* 0x00000005ff0f7819 */ /* 0x000fe2000001140d */
[----:B------:R-:W-:Y:S01]  /*0790*/  IMAD.SHL.U32 R2, R2, 0x4, RZ ;  /* 0x0000000402027824 */ /* 0x000fe200078e00ff */
[----:B------:R-:W-:Y:S01]  /*07a0*/  LEA.HI R12, R9, R10, RZ, 0x2 ;  /* 0x0000000a090c7211 */ /* 0x000fe200078f10ff */
[----:B------:R-:W4:Y:S01]  /*07b0*/  LDC.64 R18, c[0x0][0x2d8] ;  /* 0x0000b600ff127b82 */ /* 0x000f220000000a00 */
[----:B------:R-:W-:-:S02]  /*07c0*/  CS2R R210, SRZ ;  /* 0x0000000000d27805 */ /* 0x000fc4000001ff00 */
[----:B------:R-:W-:Y:S02]  /*07d0*/  CS2R R208, SRZ ;  /* 0x0000000000d07805 */ /* 0x000fe4000001ff00 */
[--C-:B-1----:R-:W-:Y:S02]  /*07e0*/  SHF.R.S32.HI R8, RZ, 0x2, R12.reuse ;  /* 0x00000002ff087819 */ /* 0x102fe4000001140c */
[----:B------:R-:W-:Y:S02]  /*07f0*/  CS2R R206, SRZ ;  /* 0x0000000000ce7805 */ /* 0x000fe4000001ff00 */
[----:B------:R-:W-:Y:S02]  /*0800*/  SHF.R.S32.HI R3, RZ, 0x1f, R12 ;  /* 0x0000001fff037819 */ /* 0x000fe4000001140c */
[----:B------:R-:W-:Y:S02]  /*0810*/  CS2R R204, SRZ ;  /* 0x0000000000cc7805 */ /* 0x000fe4000001ff00 */
[----:B------:R-:W-:Y:S01]  /*0820*/  CS2R R202, SRZ ;  /* 0x0000000000ca7805 */ /* 0x000fe2000001ff00 */
[----:B------:R-:W1:Y:S01]  /*0830*/  LDC.64 R230, c[0x0][0x2e0] ;  /* 0x0000b800ffe67b82 */ /* 0x000e620000000a00 */
[----:B------:R-:W-:-:S02]  /*0840*/  LEA.HI R3, R3, R8, RZ, 0x3 ;  /* 0x0000000803037211 */ /* 0x000fc400078f18ff */
[----:B------:R-:W-:Y:S02]  /*0850*/  CS2R R200, SRZ ;  /* 0x0000000000c87805 */ /* 0x000fe4000001ff00 */
[----:B------:R-:W-:Y:S02]  /*0860*/  CS2R R198, SRZ ;  /* 0x0000000000c67805 */ /* 0x000fe4000001ff00 */
[----:B------:R-:W-:Y:S02]  /*0870*/  CS2R R196, SRZ ;  /* 0x0000000000c47805 */ /* 0x000fe4000001ff00 */
[----:B------:R-:W-:Y:S02]  /*0880*/  LOP3.LUT R11, R3, 0xfffffff8, RZ, 0xc0, !PT ;  /* 0xfffffff8030b7812 */ /* 0x000fe400078ec0ff */
[----:B------:R-:W-:Y:S01]  /*0890*/  CS2R R194, SRZ ;  /* 0x0000000000c27805 */ /* 0x000fe2000001ff00 */
[----:B--2---:R-:W-:Y:S01]  /*08a0*/  USHF.R.S32.HI UR6, URZ, 0x1f, UR4 ;  /* 0x0000001f3f067899 */ /* 0x004fe20008011404 */
[----:B------:R-:W-:-:S02]  /*08b0*/  SHF.R.S32.HI R3, RZ, 0x1f, R2 ;  /* 0x0000001fff037819 */ /* 0x000fc40000011402 */
[----:B------:R-:W-:Y:S01]  /*08c0*/  CS2R R192, SRZ ;  /* 0x0000000000c07805 */ /* 0x000fe2000001ff00 */
[----:B------:R-:W-:Y:S01]  /*08d0*/  IMAD.IADD R14, R8, 0x1, -R11 ;  /* 0x00000001080e7824 */ /* 0x000fe200078e0a0b */
[----:B------:R-:W-:Y:S02]  /*08e0*/  LEA.HI R11, R9, R10, RZ, 0x5 ;  /* 0x0000000a090b7211 */ /* 0x000fe400078f28ff */
[----:B------:R-:W-:Y:S02]  /*08f0*/  CS2R R190, SRZ ;  /* 0x0000000000be7805 */ /* 0x000fe4000001ff00 */
[----:B------:R-:W-:Y:S02]  /*0900*/  SHF.R.S32.HI R8, RZ, 0x1f, R13 ;  /* 0x0000001fff087819 */ /* 0x000fe4000001140d */
[----:B------:R-:W-:Y:S02]  /*0910*/  CS2R R188, SRZ ;  /* 0x0000000000bc7805 */ /* 0x000fe4000001ff00 */
[----:B------:R-:W-:Y:S01]  /*0920*/  SHF.R.S32.HI R11, RZ, 0x5, R11 ;  /* 0x00000005ff0b7819 */ /* 0x000fe2000001140b */
[----:B----4-:R-:W-:Y:S01]  /*0930*/  IMAD R16, R18, UR6, RZ ;  /* 0x0000000612107c24 */ /* 0x010fe2000f8e02ff */
[----:B------:R-:W-:Y:S01]  /*0940*/  LEA.HI R13, R8, R15, RZ, 0x2 ;  /* 0x0000000f080d7211 */ /* 0x000fe200078f10ff */
[----:B------:R-:W-:Y:S01]  /*0950*/  IMAD.WIDE.U32 R2, R18, UR4, R2 ;  /* 0x0000000412027c25 */ /* 0x000fe2000f8e0002 */
[----:B---3--:R-:W-:-:S02]  /*0960*/  LEA.HI R8, R4, R4, RZ, 0x1 ;  /* 0x0000000404087211 */ /* 0x008fc400078f08ff */
[----:B------:R-:W-:Y:S02]  /*0970*/  CS2R R186, SRZ ;  /* 0x0000000000ba7805 */ /* 0x000fe4000001ff00 */
[----:B------:R-:W-:Y:S01]  /*0980*/  CS2R R184, SRZ ;  /* 0x0000000000b87805 */ /* 0x000fe2000001ff00 */
[----:B------:R-:W-:Y:S01]  /*0990*/  IMAD R229, R11, 0x10, R14 ;  /* 0x000000100be57824 */ /* 0x000fe200078e020e */
[----:B------:R-:W-:Y:S01]  /*09a0*/  LOP3.LUT R9, R8, 0xfffffffe, RZ, 0xc0, !PT ;  /* 0xfffffffe08097812 */ /* 0x000fe200078ec0ff */
[----:B------:R-:W2:Y:S01]  /*09b0*/  LDC R11, c[0x0][0x280] ;  /* 0x0000a000ff0b7b82 */ /* 0x000ea20000000800 */
[----:B------:R-:W-:Y:S01]  /*09c0*/  IMAD R17, R19, UR4, R16 ;  /* 0x0000000413117c24 */ /* 0x000fe2000f8e0210 */
[----:B------:R-:W-:Y:S01]  /*09d0*/  LOP3.LUT R16, R13, 0xfffffffc, RZ, 0xc0, !PT ;  /* 0xfffffffc0d107812 */ /* 0x000fe200078ec0ff */
[----:B------:R-:W-:Y:S01]  /*09e0*/  USHF.R.S32.HI UR4, URZ, 0x1f, UR5 ;  /* 0x0000001f3f047899 */ /* 0x000fe20008011405 */
[----:B------:R-:W-:Y:S01]  /*09f0*/  IMAD.IADD R4, R4, 0x1, -R9 ;  /* 0x0000000104047824 */ /* 0x000fe200078e0a09 */
[----:B------:R-:W-:Y:S01]  /*0a00*/  CS2R R182, SRZ ;  /* 0x0000000000b67805 */ /* 0x000fe2000001ff00 */
[----:B------:R-:W-:Y:S01]  /*0a10*/  IMAD.IADD R3, R3, 0x1, R17 ;  /* 0x0000000103037824 */ /* 0x000fe200078e0211 */
[----:B------:R-:W-:Y:S01]  /*0a20*/  CS2R R180, SRZ ;  /* 0x0000000000b47805 */ /* 0x000fe2000001ff00 */
[----:B------:R-:W-:Y:S01]  /*0a30*/  IMAD.IADD R20, R15, 0x1, -R16 ;  /* 0x000000010f147824 */ /* 0x000fe200078e0a10 */
[----:B------:R-:W-:Y:S01]  /*0a40*/  CS2R R178, SRZ ;  /* 0x0000000000b27805 */ /* 0x000fe2000001ff00 */
[----:B-1----:R-:W-:Y:S01]  /*0a50*/  IMAD R8, R230, UR4, RZ ;  /* 0x00000004e6087c24 */ /* 0x002fe2000f8e02ff */
[----:B------:R-:W-:-:S02]  /*0a60*/  CS2R R176, SRZ ;  /* 0x0000000000b07805 */ /* 0x000fc4000001ff00 */
[----:B------:R-:W-:Y:S01]  /*0a70*/  CS2R R174, SRZ ;  /* 0x0000000000ae7805 */ /* 0x000fe2000001ff00 */
[----:B------:R1:W-:Y:S01]  /*0a80*/  STL [R1+0x4], R20 ;  /* 0x0000041401007387 */ /* 0x0003e20000100800 */
[----:B------:R-:W-:Y:S01]  /*0a90*/  IMAD R13, R231, UR5, R8 ;  /* 0x00000005e70d7c24 */ /* 0x000fe2000f8e0208 */
[----:B------:R-:W-:Y:S01]  /*0aa0*/  CS2R R172, SRZ ;  /* 0x0000000000ac7805 */ /* 0x000fe2000001ff00 */
[----:B------:R-:W-:Y:S01]  /*0ab0*/  IMAD.WIDE.U32 R230, R230, UR5, R2 ;  /* 0x00000005e6e67c25 */ /* 0x000fe2000f8e0002 */
[----:B------:R-:W-:Y:S02]  /*0ac0*/  CS2R R170, SRZ ;  /* 0x0000000000aa7805 */ /* 0x000fe4000001ff00 */
[----:B------:R-:W-:Y:S02]  /*0ad0*/  CS2R R168, SRZ ;  /* 0x0000000000a87805 */ /* 0x000fe4000001ff00 */
[----:B------:R-:W-:Y:S02]  /*0ae0*/  CS2R R166, SRZ ;  /* 0x0000000000a67805 */ /* 0x000fe4000001ff00 */
[----:B------:R-:W-:-:S02]  /*0af0*/  CS2R R164, SRZ ;  /* 0x0000000000a47805 */ /* 0x000fc4000001ff00 */
[----:B------:R-:W-:Y:S02]  /*0b00*/  CS2R R162, SRZ ;  /* 0x0000000000a27805 */ /* 0x000fe4000001ff00 */
[----:B------:R-:W-:Y:S02]  /*0b10*/  CS2R R160, SRZ ;  /* 0x0000000000a07805 */ /* 0x000fe4000001ff00 */
[----:B------:R-:W-:Y:S02]  /*0b20*/  CS2R R158, SRZ ;  /* 0x00000000009e7805 */ /* 0x000fe4000001ff00 */
[----:B--2---:R-:W-:Y:S02]  /*0b30*/  ISETP.GE.AND P0, PT, R11, 0x1, PT ;  /* 0x000000010b00780c */ /* 0x004fe40003f06270 */
[----:B------:R-:W-:Y:S02]  /*0b40*/  CS2R R156, SRZ ;  /* 0x00000000009c7805 */ /* 0x000fe4000001ff00 */
[----:B------:R-:W-:-:S02]  /*0b50*/  CS2R R154, SRZ ;  /* 0x00000000009a7805 */ /* 0x000fc4000001ff00 */
[----:B------:R-:W-:Y:S02]  /*0b60*/  CS2R R152, SRZ ;  /* 0x0000000000987805 */ /* 0x000fe4000001ff00 */
[----:B------:R-:W-:Y:S02]  /*0b70*/  CS2R R150, SRZ ;  /* 0x0000000000967805 */ /* 0x000fe4000001ff00 */
[----:B------:R-:W-:Y:S02]  /*0b80*/  CS2R R148, SRZ ;  /* 0x0000000000947805 */ /* 0x000fe4000001ff00 */
[----:B------:R-:W-:Y:S02]  /*0b90*/  CS2R R146, SRZ ;  /* 0x0000000000927805 */ /* 0x000fe4000001ff00 */
        /* <DEDUP_REMOVED lines=44> */
[----:B------:R-:W-:Y:S01]  /*0e60*/  CS2R R56, SRZ ;  /* 0x0000000000387805 */ /* 0x000fe2000001ff00 */
[----:B-1----:R-:W-:Y:S06]  /*0e70*/  @!P0 BRA `(.L_x_8) ;  /* 0x0000008800c08947 */ /* 0x002fec0003800000 */
[----:B------:R-:W-:Y:S01]  /*0e80*/  LEA.HI R2, R7, R7, RZ, 0x1 ;  /* 0x0000000707027211 */ /* 0x000fe200078f08ff */
[----:B------:R-:W1:Y:S01]  /*0e90*/  S2R R9, SR_CTAID.X ;  /* 0x0000000000097919 */ /* 0x000e620000002500 */
[----:B------:R-:W-:Y:S01]  /*0ea0*/  LOP3.LUT R3, R12, 0xfffffffc, RZ, 0xc0, !PT ;  /* 0xfffffffc0c037812 */ /* 0x000fe200078ec0ff */
[----:B------:R-:W-:Y:S01]  /*0eb0*/  VIADD R11, R11, 0x3f ;  /* 0x0000003f0b0b7836 */ /* 0x000fe20000000000 */
[----:B------:R-:W-:Y:S01]  /*0ec0*/  LOP3.LUT R2, R2, 0xfffffffe, RZ, 0xc0, !PT ;  /* 0xfffffffe02027812 */ /* 0x000fe200078ec0ff */
[----:B------:R-:W1:Y:S01]  /*0ed0*/  LDC R14, c[0x0][0x290] ;  /* 0x0000a400ff0e7b82 */ /* 0x000e620000000800 */
[----:B------:R-:W-:Y:S01]  /*0ee0*/  LEA.HI R6, R6, R5, RZ, 0x4 ;  /* 0x0000000506067211 */ /* 0x000fe200078f20ff */
[----:B------:R-:W-:Y:S01]  /*0ef0*/  IMAD.IADD R232, R231, 0x1, R13 ;  /* 0x00000001e7e87824 */ /* 0x000fe200078e020d */
[----:B------:R-:W-:Y:S01]  /*0f00*/  LOP3.LUT R228, R0, 0x1, RZ, 0xfc, !PT ;  /* 0x0000000100e47812 */ /* 0x000fe200078efcff */
[----:B------:R-:W-:Y:S01]  /*0f10*/  IMAD.IADD R8, R7, 0x1, -R2 ;  /* 0x0000000107087824 */ /* 0x000fe200078e0a02 */
[----:B------:R-:W-:Y:S01]  /*0f20*/  LOP3.LUT R6, R6, 0xffffff0, RZ, 0xc0, !PT ;  /* 0x0ffffff006067812 */ /* 0x000fe200078ec0ff */
[----:B------:R-:W-:Y:S01]  /*0f30*/  IMAD.IADD R2, R10, 0x1, -R3 ;  /* 0x000000010a027824 */ /* 0x000fe200078e0a03 */
[----:B------:R-:W-:Y:S01]  /*0f40*/  SHF.R.S32.HI R10, RZ, 0x1f, R11 ;  /* 0x0000001fff0a7819 */ /* 0x000fe2000001140b */
[----:B------:R-:W-:Y:S01]  /*0f50*/  IMAD.MOV.U32 R16, RZ, RZ, RZ ;  /* 0x000000ffff107224 */ /* 0x000fe200078e00ff */
[----:B------:R-:W-:Y:S01]  /*0f60*/  CS2R R18, SRZ ;  /* 0x0000000000127805 */ /* 0x000fe2000001ff00 */
[----:B------:R-:W-:Y:S01]  /*0f70*/  IMAD.IADD R6, R5, 0x1, -R6 ;  /* 0x0000000105067824 */ /* 0x000fe200078e0a06 */
[----:B------:R-:W-:Y:S01]  /*0f80*/  LEA.HI R10, R10, R11, RZ, 0x6 ;  /* 0x0000000b0a0a7211 */ /* 0x000fe200078f30ff */
[----:B------:R-:W-:Y:S01]  /*0f90*/  IMAD.MOV.U32 R3, RZ, RZ, RZ ;  /* 0x000000ffff037224 */ /* 0x000fe200078e00ff */
[----:B------:R-:W-:Y:S01]  /*0fa0*/  ULDC UR61, c[0x0][0x75c] ;  /* 0x0001d700003d7ab9 */ /* 0x000fe20000000800 */
[----:B------:R-:W-:Y:S01]  /*0fb0*/  IMAD R6, R7, 0x40, R6 ;  /* 0x0000004007067824 */ /* 0x000fe200078e0206 */
[----:B------:R-:W-:Y:S01]  /*0fc0*/  SHF.R.S32.HI R5, RZ, 0x6, R10 ;  /* 0x00000006ff057819 */ /* 0x000fe2000001140a */
[----:B------:R-:W-:-:S02]  /*0fd0*/  IMAD.MOV.U32 R215, RZ, RZ, RZ ;  /* 0x000000ffffd77224 */ /* 0x000fc400078e00ff */
[----:B------:R-:W-:Y:S02]  /*0fe0*/  IMAD R0, R20, 0x10, R6 ;  /* 0x0000001014007824 */ /* 0x000fe400078e0206 */
[----:B------:R2:W-:Y:S02]  /*0ff0*/  STL [R1], R5 ;  /* 0x0000000501007387 */ /* 0x0005e40000100800 */
[----:B------:R-:W-:-:S05]  /*1000*/  IMAD.SHL.U32 R0, R0, 0x8, RZ ;  /* 0x0000000800007824 */ /* 0x000fca00078e00ff */
[----:B------:R-:W-:Y:S01]  /*1010*/  LEA R0, R0, UR60, 0x1 ;  /* 0x0000003c00007c11 */ /* 0x000fe2000f8e08ff */
[----:B-1----:R-:W-:-:S04]  /*1020*/  IMAD R9, R9, -0x50, R14 ;  /* 0xffffffb009097824 */ /* 0x002fc800078e020e */
[----:B------:R-:W-:-:S04]  /*1030*/  IMAD R9, R8, -0x8, R9 ;  /* 0xfffffff808097824 */ /* 0x000fc800078e0209 */
[----:B--2---:R-:W-:-:S07]  /*1040*/  IMAD R2, R2, -0x2, R9 ;  /* 0xfffffffe02027824 */ /* 0x004fce00078e0209 */
.L_x_19:
[----:B------:R-:W-:-:S13]  /*1050*/  ISETP.NE.AND P0, PT, R228, 0x3, PT ;  /* 0x00000003e400780c */ /* 0x000fda0003f05270 */
[----:B------:R-:W-:Y:S05]  /*1060*/  @!P0 BRA `(.L_x_9) ;  /* 0x0000000000048947 */ /* 0x000fea0003800000 */
[----:B------:R-:W-:Y:S01]  /*1070*/  BPT.TRAP 0x1 ;  /* 0x000000040000795c */ /* 0x000fe20000300000 */
.L_x_9:
[----:B------:R-:W-:Y:S02]  /*1080*/  LEA R17, R3, UR60, 0x3 ;  /* 0x0000003c03117c11 */ /* 0x000fe4000f8e18ff */
[----:B------:R-:W-:-:S04]  /*1090*/  SHF.L.U32 R10, R19, 0x1f, RZ ;  /* 0x0000001f130a7819 */ /* 0x000fc800000006ff */
[----:B------:R1:W2:Y:S01]  /*10a0*/  SYNCS.PHASECHK.TRANS64.TRYWAIT P1, [R17+URZ+0x31810], R10 ;  /* 0x0318100a110075a7 */ /* 0x0002a2000802017f */
[----:B------:R-:W-:Y:S05]  /*10b0*/  @!P0 BRA `(.L_x_10) ;  /* 0x0000000000048947 */ /* 0x000fea0003800000 */
[----:B------:R-:W-:Y:S01]  /*10c0*/  BPT.TRAP 0x1 ;  /* 0x000000040000795c */ /* 0x000fe20000300000 */
.L_x_10:
[----:B------:R-:W-:Y:S01]  /*10d0*/  IMAD.U32 R5, RZ, RZ, UR60 ;  /* 0x0000003cff057e24 */ /* 0x000fe2000f8e00ff */
[----:B------:R-:W-:-:S03]  /*10e0*/  LEA R6, R4, UR60, 0xa ;  /* 0x0000003c04067c11 */ /* 0x000fc6000f8e50ff */
[----:B------:R-:W-:Y:S01]  /*10f0*/  VIADD R7, R5, 0x14100 ;  /* 0x0001410005077836 */ /* 0x000fe20000000000 */
[----:B------:R-:W-:-:S04]  /*1100*/  SHF.R.U32.HI R8, RZ, 0x4, R6 ;  /* 0x00000004ff087819 */ /* 0x000fc80000011606 */
[----:B------:R-:W-:Y:S02]  /*1110*/  SHF.R.U32.HI R7, RZ, 0x4, R7 ;  /* 0x00000004ff077819 */ /* 0x000fe40000011607 */
[----:B------:R-:W-:Y:S02]  /*1120*/  LOP3.LUT R8, R8, 0x3fff, RZ, 0xc0, !PT ;  /* 0x00003fff08087812 */ /* 0x000fe400078ec0ff */
[----:B------:R-:W-:-:S04]  /*1130*/  LOP3.LUT R7, R7, 0x3fff, RZ, 0xc0, !PT ;  /* 0x00003fff07077812 */ /* 0x000fc800078ec0ff */
[----:B------:R-:W-:Y:S02]  /*1140*/  LOP3.LUT R12, R7, 0x10000, RZ, 0xfc, !PT ;  /* 0x00010000070c7812 */ /* 0x000fe400078efcff */
[----:B------:R-:W-:-:S03]  /*1150*/  LOP3.LUT R7, R8, 0x10000, RZ, 0xfc, !PT ;  /* 0x0001000008077812 */ /* 0x000fc600078efcff */
[----:B------:R-:W-:Y:S01]  /*1160*/  IMAD R8, R3, 0x800, R12 ;  /* 0x0000080003087824 */ /* 0x000fe200078e020c */
[----:B--2---:R-:W-:Y:S06]  /*1170*/  @P1 BRA `(.L_x_11) ;  /* 0x0000000000081947 */ /* 0x004fec0003800000 */
[----:B------:R-:W2:Y:S02]  /*1180*/  SYNCS.PHASECHK.TRANS64.TRYWAIT P1, [R17+URZ+0x31810], R10 ;  /* 0x0318100a110075a7 */ /* 0x000ea4000802017f */
[----:B--2---:R-:W-:Y:S05]  /*1190*/  @!P1 BRA `(.L_x_12) ;  /* 0x000000b400909947 */ /* 0x004fea0003800000 */
.L_x_11:
[C---:B------:R-:W-:Y:S01]  /*11a0*/  R2UR UR6, R7.reuse ;  /* 0x00000000070672ca */ /* 0x040fe200000e0000 */
[----:B------:R-:W-:Y:S01]  /*11b0*/  WARPGROUP.ARRIVE ;  /* 0x00000000000079c5 */ /* 0x000fe20000000000 */
[----:B------:R-:W-:Y:S01]  /*11c0*/  R2UR UR4, R8 ;  /* 0x00000000080472ca */ /* 0x000fe200000e0000 */
[----:B------:R-:W-:Y:S01]  /*11d0*/  UMOV UR7, 0x40000000 ;  /* 0x4000000000077882 */ /* 0x000fe20000000000 */
[----:B------:R-:W-:Y:S01]  /*11e0*/  UMOV UR5, 0x40000040 ;  /* 0x4000004000057882 */ /* 0x000fe20000000000 */
[C---:B------:R-:W-:Y:S02]  /*11f0*/  VIADD R9, R7.reuse, 0x80 ;  /* 0x0000008007097836 */ /* 0x040fe40000000000 */
[----:B-12---:R-:W-:-:S03]  /*1200*/  VIADD R10, R7, 0x100 ;  /* 0x00000100070a7836 */ /* 0x006fc60000000000 */
[----:B------:R-:W-:Y:S01]  /*1210*/  R2UR UR8, R9 ;  /* 0x00000000090872ca */ /* 0x000fe200000e0000 */
[C---:B------:R-:W-:Y:S01]  /*1220*/  VIADD R9, R7.reuse, 0x180 ;  /* 0x0000018007097836 */ /* 0x040fe20000000000 */
[----:B------:R-:W-:Y:S01]  /*1230*/  R2UR UR9, R10 ;  /* 0x000000000a0972ca */ /* 0x000fe200000e0000 */
[----:B------:R-:W-:Y:S02]  /*1240*/  VIADD R10, R7, 0x200 ;  /* 0x00000200070a7836 */ /* 0x000fe40000000000 */
[----:B------:R-:W-:Y:S01]  /*1250*/  HGMMA.64x8x16.F32 R24, gdesc[UR4], RZ, !UPT, gsb0 ;  /* 0x00000000041879f0 */ /* 0x000fe2000c0008ff */
[----:B------:R-:W-:Y:S01]  /*1260*/  UMOV UR7, 0x40000000 ;  /* 0x4000000000077882 */ /* 0x000fe20000000000 */
[----:B------:R-:W-:Y:S01]  /*1270*/  R2UR UR10, R9 ;  /* 0x00000000090a72ca */ /* 0x000fe200000e0000 */
[----:B------:R-:W-:Y:S01]  /*1280*/  VIADD R9, R8, 0x2 ;  /* 0x0000000208097836 */ /* 0x000fe20000000000 */
[----:B------:R-:W-:Y:S01]  /*1290*/  R2UR UR11, R10 ;  /* 0x000000000a0b72ca */ /* 0x000fe200000e0000 */
[----:B------:R-:W-:-:S03]  /*12a0*/  VIADD R10, R7, 0x2 ;  /* 0x00000002070a7836 */ /* 0x000fc60000000000 */
[----:B------:R-:W-:Y:S01]  /*12b0*/  UMOV UR6, UR8 ;  /* 0x0000000800067c82 */ /* 0x000fe20008000000 */
[----:B------:R-:W-:Y:S02]  /*12c0*/  WARPGROUP.DEPBAR.LE gsb0, 0x0 ;  /* 0x00008000000079c5 */ /* 0x000fe40000010000 */
[----:B------:R-:W-:-:S06]  /*12d0*/  WARPGROUP.ARRIVE ;  /* 0x00000000000079c5 */ /* 0x000fcc0000000000 */
[----:B------:R-:W-:Y:S01]  /*12e0*/  HGMMA.64x8x16.F32 R28, gdesc[UR4], RZ, !UPT, gsb0 ;  /* 0x00000000041c79f0 */ /* 0x000fe2000c0008ff */
[----:B------:R-:W-:Y:S01]  /*12f0*/  UMOV UR6, UR9 ;  /* 0x0000000900067c82 */ /* 0x000fe20008000000 */
[----:B------:R-:W-:Y:S01]  /*1300*/  UMOV UR7, 0x40000000 ;  /* 0x4000000000077882 */ /* 0x000fe20000000000 */
        /* <DEDUP_REMOVED lines=13> */
[----:B------:R-:W-:Y:S01]  /*13e0*/  R2UR UR6, R10 ;  /* 0x000000000a0672ca */ /* 0x000fe200000e0000 */
[----:B------:R-:W-:Y:S01]  /*13f0*/  UMOV UR7, 0x40000000 ;  /* 0x4000000000077882 */ /* 0x000fe20000000000 */
[----:B------:R-:W-:Y:S01]  /*1400*/  R2UR UR4, R9 ;  /* 0x00000000090472ca */ /* 0x000fe200000e0000 */
[----:B------:R-:W-:Y:S01]  /*1410*/  UMOV UR5, 0x40000040 ;  /* 0x4000004000057882 */ /* 0x000fe20000000000 */
[C---:B------:R-:W-:Y:S02]  /*1420*/  VIADD R10, R7.reuse, 0x82 ;  /* 0x00000082070a7836 */ /* 0x040fe40000000000 */
[----:B------:R-:W-:-:S03]  /*1430*/  VIADD R9, R7, 0x102 ;  /* 0x0000010207097836 */ /* 0x000fc60000000000 */
[----:B------:R-:W-:Y:S01]  /*1440*/  R2UR UR8, R10 ;  /* 0x000000000a0872ca */ /* 0x000fe200000e0000 */
[----:B------:R-:W-:Y:S01]  /*1450*/  VIADD R10, R7, 0x182 ;  /* 0x00000182070a7836 */ /* 0x000fe20000000000 */
[----:B------:R-:W-:Y:S01]  /*1460*/  R2UR UR9, R9 ;  /* 0x00000000090972ca */ /* 0x000fe200000e0000 */
[----:B------:R-:W-:-:S03]  /*1470*/  VIADD R9, R7, 0x202 ;  /* 0x0000020207097836 */ /* 0x000fc60000000000 */
[----:B------:R-:W-:Y:S01]  /*1480*/  R2UR UR10, R10 ;  /* 0x000000000a0a72ca */ /* 0x000fe200000e0000 */
[----:B------:R-:W-:Y:S01]  /*1490*/  VIADD R10, R7, 0x4 ;  /* 0x00000004070a7836 */ /* 0x000fe20000000000 */
[----:B------:R-:W-:Y:S01]  /*14a0*/  R2UR UR11, R9 ;  /* 0x00000000090b72ca */ /* 0x000fe200000e0000 */
[----:B------:R-:W-:Y:S01]  /*14b0*/  VIADD R9, R8, 0x4 ;  /* 0x0000000408097836 */ /* 0x000fe20000000000 */
[----:B------:R-:W-:Y:S02]  /*14c0*/  WARPGROUP.DEPBAR.LE gsb0, 0x0 ;  /* 0x00008000000079c5 */ /* 0x000fe40000010000 */
[----:B------:R-:W-:-:S06]  /*14d0*/  WARPGROUP.ARRIVE ;  /* 0x00000000000079c5 */ /* 0x000fcc0000000000 */
[----:B------:R-:W-:Y:S01]  /*14e0*/  HGMMA.64x8x16.F32 R24, gdesc[UR4], R24, gsb0 ;  /* 0x00000000041879f0 */ /* 0x000fe20008000818 */
[----:B------:R-:W-:Y:S01]  /*14f0*/  UMOV UR6, UR8 ;  /* 0x0000000800067c82 */ /* 0x000fe20008000000 */
[----:B------:R-:W-:Y:S01]  /*1500*/  UMOV UR7, 0x40000000 ;  /* 0x4000000000077882 */ /* 0x000fe20000000000 */
        /* <DEDUP_REMOVED lines=438> */
[C---:B------:R-:W-:Y:S02]  /*3070*/  VIADD R9, R8.reuse, 0x604 ;  /* 0x0000060408097836 */ /* 0x040fe40000000000 */
        /* <DEDUP_REMOVED lines=34> */
[----:B------:R-:W-:Y:S02]  /*32a0*/  R2UR UR10, R10 ;  /* 0x000000000a0a72ca */ /* 0x000fe400000e0000 */
        /* <DEDUP_REMOVED lines=32> */
[C---:B------:R-:W-:Y:S01]  /*34b0*/  VIADD R9, R7.reuse, 0x906 ;  /* 0x0000090607097836 */ /* 0x040fe20000000000 */
[----:B------:R-:W-:Y:S01]  /*34c0*/  R2UR UR9, R8 ;  /* 0x00000000080972ca */ /* 0x000fe200000e0000 */
[----:B------:R-:W-:-:S03]  /*34d0*/  VIADD R7, R7, 0x986 ;  /* 0x0000098607077836 */ /* 0x000fc60000000000 */
[----:B------:R-:W-:Y:S02]  /*34e0*/  R2UR UR10, R9 ;  /* 0x00000000090a72ca */ /* 0x000fe400000e0000 */
[----:B------:R-:W-:Y:S01]  /*34f0*/  R2UR UR11, R7 ;  /* 0x00000000070b72ca */ /* 0x000fe200000e0000 */
[----:B------:R-:W-:-:S05]  /*3500*/  IMAD R7, R3, 0x40, R229 ;  /* 0x0000004003077824 */ /* 0x000fca00078e02e5 */
[----:B------:R-:W-:Y:S01]  /*3510*/  LEA R9, R7, UR60, 0x2 ;  /* 0x0000003c07097c11 */ /* 0x000fe2000f8e10ff */
        /* <DEDUP_REMOVED lines=22> */
[----:B------:R-:W-:Y:S03]  /*3680*/  HGMMA.64x8x16.F32 R40, gdesc[UR4], R40, gsb0 ;  /* 0x00000000042879f0 */ /* 0x000fe60008000828 */
[----:B------:R-:W-:Y:S02]  /*3690*/  WARPGROUP.DEPBAR.LE gsb0, 0x0 ;  /* 0x00008000000079c5 */ /* 0x000fe40000010000 */
[----:B------:R1:W2:Y:S04]  /*36a0*/  LDS R7, [R9+0x2c100] ;  /* 0x02c1000009077984 */ /* 0x0002a80000000800 */
[----:B------:R1:W3:Y:S01]  /*36b0*/  LDS R8, [R9+0x2c120] ;  /* 0x02c1200009087984 */ /* 0x0002e20000000800 */
[----:B------:R-:W-:Y:S05]  /*36c0*/  @!P0 BRA `(.L_x_13) ;  /* 0x0000000000048947 */ /* 0x000fea0003800000 */
[----:B------:R-:W-:Y:S01]  /*36d0*/  BPT.TRAP 0x1 ;  /* 0x000000040000795c */ /* 0x000fe20000300000 */
.L_x_13:
[----:B------:R-:W-:-:S04]  /*36e0*/  SHF.L.U32 R12, R18, 0x1f, RZ ;  /* 0x0000001f120c7819 */ /* 0x000fc800000006ff */
[----:B------:R4:W1:Y:S01]  /*36f0*/  SYNCS.PHASECHK.TRANS64.TRYWAIT P1, [UR60+0x31830], R12 ;  /* 0x0318300cff0075a7 */ /* 0x000862000802017c */
[----:B------:R-:W-:Y:S05]  /*3700*/  @!P0 BRA `(.L_x_14) ;  /* 0x0000000000048947 */ /* 0x000fea0003800000 */
[----:B------:R-:W-:Y:S01]  /*3710*/  BPT.TRAP 0x1 ;  /* 0x000000040000795c */ /* 0x000fe20000300000 */
.L_x_14:
[----:B-1----:R-:W-:Y:S02]  /*3720*/  VIADD R9, R6, 0xa000 ;  /* 0x0000a00006097836 */ /* 0x002fe40000000000 */
[----:B------:R-:W-:-:S03]  /*3730*/  VIADD R6, R5, 0x24100 ;  /* 0x0002410005067836 */ /* 0x000fc60000000000 */
[----:B------:R-:W-:Y:S02]  /*3740*/  SHF.R.U32.HI R9, RZ, 0x4, R9 ;  /* 0x00000004ff097819 */ /* 0x000fe40000011609 */
[----:B------:R-:W-:Y:S02]  /*3750*/  SHF.R.U32.HI R10, RZ, 0x4, R6 ;  /* 0x00000004ff0a7819 */ /* 0x000fe40000011606 */
[----:B------:R-:W-:Y:S02]  /*3760*/  LOP3.LUT R9, R9, 0x3fff, RZ, 0xc0, !PT ;  /* 0x00003fff09097812 */ /* 0x000fe400078ec0ff */
[----:B------:R-:W-:Y:S02]  /*3770*/  LOP3.LUT R10, R10, 0x3fff, RZ, 0xc0, !PT ;  /* 0x00003fff0a0a7812 */ /* 0x000fe400078ec0ff */
[----:B------:R-:W-:Y:S02]  /*3780*/  LOP3.LUT R224, R9, 0x10000, RZ, 0xfc, !PT ;  /* 0x0001000009e07812 */ /* 0x000fe400078efcff */
[----:B------:R-:W-:Y:S01]  /*3790*/  LOP3.LUT R225, R10, 0x10000, RZ, 0xfc, !PT ;  /* 0x000100000ae17812 */ /* 0x000fe200078efcff */
[----:B------:R-:W-:Y:S06]  /*37a0*/  @P1 BRA `(.L_x_15) ;  /* 0x0000000000081947 */ /* 0x000fec0003800000 */
[----:B------:R-:W1:Y:S02]  /*37b0*/  SYNCS.PHASECHK.TRANS64.TRYWAIT P1, [UR60+0x31830], R12 ;  /* 0x0318300cff0075a7 */ /* 0x000e64000802017c */
[----:B-1----:R-:W-:Y:S05]  /*37c0*/  @!P1 BRA `(.L_x_16) ;  /* 0x0000009000189947 */ /* 0x002fea0003800000 */
.L_x_15:
[----:B------:R-:W-:Y:S01]  /*37d0*/  R2UR UR4, R225 ;  /* 0x00000000e10472ca */ /* 0x000fe200000e0000 */
[----:B------:R-:W-:Y:S01]  /*37e0*/  WARPGROUP.ARRIVE ;  /* 0x00000000000079c5 */ /* 0x000fe20000000000 */
[C---:B------:R-:W-:Y:S01]  /*37f0*/  R2UR UR6, R224.reuse ;  /* 0x00000000e00672ca */ /* 0x040fe200000e0000 */
[----:B------:R-:W-:Y:S01]  /*3800*/  UMOV UR5, 0x40000040 ;  /* 0x4000004000057882 */ /* 0x000fe20000000000 */
[----:B------:R-:W-:Y:S01]  /*3810*/  UMOV UR7, 0x40000000 ;  /* 0x4000000000077882 */ /* 0x000fe20000000000 */
[----:B------:R-:W-:Y:S02]  /*3820*/  VIADD R9, R224, 0x80 ;  /* 0x00000080e0097836 */ /* 0x000fe40000000000 */
[----:B------:R-:W-:Y:S01]  /*3830*/  FMUL.FTZ R26, R26, UR61 ;  /* 0x0000003d1a1a7c20 */ /* 0x000fe20008410000 */
[----:B------:R-:W-:Y:S02]  /*3840*/  VIADD R10, R224, 0x180 ;  /* 0x00000180e00a7836 */ /* 0x000fe40000000000 */
[----:B------:R-:W-:Y:S01]  /*3850*/  FMUL.FTZ R13, R27, UR61 ;  /* 0x0000003d1b0d7c20 */ /* 0x000fe20008410000 */
[----:B------:R-:W-:-:S02]  /*3860*/  VIADD R11, R225, 0x2 ;  /* 0x00000002e10b7836 */ /* 0x000fc40000000000 */
[----:B------:R-:W-:Y:S01]  /*3870*/  FMUL.FTZ R29, R29, UR61 ;  /* 0x0000003d1d1d7c20 */ /* 0x000fe20008410000 */
[----:B----4-:R-:W-:Y:S01]  /*3880*/  VIADD R12, R224, 0x980 ;  /* 0x00000980e00c7836 */ /* 0x010fe20000000000 */
[----:B------:R-:W-:Y:S01]  /*3890*/  R2UR UR8, R10 ;  /* 0x000000000a0872ca */ /* 0x000fe200000e0000 */
[C---:B------:R-:W-:Y:S01]  /*38a0*/  VIADD R10, R224.reuse, 0x2 ;  /* 0x00000002e00a7836 */ /* 0x040fe20000000000 */
[----:B------:R-:W-:Y:S01]  /*38b0*/  R2UR UR11, R11 ;  /* 0x000000000b0b72ca */ /* 0x000fe200000e0000 */
[----:B------:R-:W-:Y:S01]  /*38c0*/  HGMMA.64x8x16.F32 R44, gdesc[UR4], RZ, !UPT, gsb0 ;  /* 0x00000000042c79f0 */ /* 0x000fe2000c0008ff */
[----:B------:R-:W-:Y:S01]  /*38d0*/  R2UR UR6, R9 ;  /* 0x00000000090672ca */ /* 0x000fe200000e0000 */
[----:B------:R-:W-:Y:S01]  /*38e0*/  UMOV UR7, 0x40000000 ;  /* 0x4000000000077882 */ /* 0x000fe20000000000 */
[----:B------:R-:W-:Y:S01]  /*38f0*/  VIADD R9, R224, 0x100 ;  /* 0x00000100e0097836 */ /* 0x000fe20000000000 */
[----:B------:R-:W-:Y:S01]  /*3900*/  R2UR UR10, R10 ;  /* 0x000000000a0a72ca */ /* 0x000fe200000e0000 */
[----:B------:R-:W-:-:S02]  /*3910*/  VIADD R10, R224, 0x202 ;  /* 0x00000202e00a7836 */ /* 0x000fc40000000000 */
[----:B------:R-:W-:Y:S01]  /*3920*/  FMUL.FTZ R31, R31, UR61 ;  /* 0x0000003d1f1f7c20 */ /* 0x000fe20008410000 */
[----:B------:R-:W-:Y:S02]  /*3930*/  VIADD R11, R224, 0x880 ;  /* 0x00000880e00b7836 */ /* 0x000fe40000000000 */
[----:B------:R-:W-:Y:S01]  /*3940*/  FMUL.FTZ R28, R28, UR61 ;  /* 0x0000003d1c1c7c20 */ /* 0x000fe20008410000 */
[----:B------:R-:W-:Y:S02]  /*3950*/  VIADD R14, R224, 0x782 ;  /* 0x00000782e00e7836 */ /* 0x000fe40000000000 */
[----:B------:R-:W-:Y:S01]  /*3960*/  FMUL.FTZ R36, R36, UR61 ;  /* 0x0000003d24247c20 */ /* 0x000fe20008410000 */
[----:B------:R-:W-:Y:S01]  /*3970*/  VIADD R15, R225, 0x602 ;  /* 0x00000602e10f7836 */ /* 0x000fe20000000000 */
[----:B------:R-:W-:Y:S01]  /*3980*/  R2UR UR25, R11 ;  /* 0x000000000b1972ca */ /* 0x000fe200000e0000 */
[----:B------:R-:W-:Y:S02]  /*3990*/  VIADD R11, R224, 0x900 ;  /* 0x00000900e00b7836 */ /* 0x000fe40000000000 */
[----:B------:R-:W-:Y:S01]  /*39a0*/  FMUL.FTZ R30, R30, UR61 ;  /* 0x0000003d1e1e7c20 */ /* 0x000fe20008410000 */
[C---:B------:R-:W-:Y:S01]  /*39b0*/  VIADD R20, R224.reuse, 0x882 ;  /* 0x00000882e0147836 */ /* 0x040fe20000000000 */
[----:B------:R-:W1:Y:S01]  /*39c0*/  MUFU.TANH R13, R13 ;  /* 0x0000000d000d7308 */ /* 0x000e620000002400 */
[C---:B------:R-:W-:Y:S01]  /*39d0*/  VIADD R21, R224.reuse, 0x982 ;  /* 0x00000982e0157836 */ /* 0x040fe20000000000 */
[----:B------:R-:W-:Y:S01]  /*39e0*/  R2UR UR23, R11 ;  /* 0x000000000b1772ca */ /* 0x000fe200000e0000 */
[----:B------:R-:W-:-:S02]  /*39f0*/  VIADD R22, R224, 0x784 ;  /* 0x00000784e0167836 */ /* 0x000fc40000000000 */
[----:B------:R-:W-:Y:S01]  /*3a00*/  FMUL.FTZ R37, R37, UR61 ;  /* 0x0000003d25257c20 */ /* 0x000fe20008410000 */
[----:B------:R-:W-:Y:S01]  /*3a10*/  VIADD R23, R225, 0x604 ;  /* 0x00000604e1177836 */ /* 0x000fe20000000000 */
[----:B------:R-:W-:Y:S01]  /*3a20*/  ISETP.GT.AND P6, PT, R2, 0x1, PT ;  /* 0x000000010200780c */ /* 0x000fe20003fc4270 */
[----:B------:R-:W-:Y:S01]  /*3a30*/  VIADD R27, R224, 0x886 ;  /* 0x00000886e01b7836 */ /* 0x000fe20000000000 */
[----:B------:R4:W5:Y:S01]  /*3a40*/  MUFU.TANH R11, R26 ;  /* 0x0000001a000b7308 */ /* 0x0009620000002400 */
[----:B------:R-:W-:Y:S01]  /*3a50*/  FMUL.FTZ R35, R35, UR61 ;  /* 0x0000003d23237c20 */ /* 0x000fe20008410000 */
[----:B------:R-:W-:Y:S01]  /*3a60*/  FMUL.FTZ R39, R39, UR61 ;  /* 0x0000003d27277c20 */ /* 0x000fe20008410000 */
[C---:B------:R-:W-:Y:S01]  /*3a70*/  ISETP.GT.AND P2, PT, R2.reuse, 0x11, PT ;  /* 0x000000110200780c */ /* 0x040fe20003f44270 */
[----:B------:R-:W-:Y:S01]  /*3a80*/  UMOV UR57, 0x40000040 ;  /* 0x4000004000397882 */ /* 0x000fe20000000000 */
[C---:B------:R-:W-:Y:S01]  /*3a90*/  ISETP.GT.AND P1, PT, R2.reuse, 0x10, PT ;  /* 0x000000100200780c */ /* 0x040fe20003f24270 */
[----:B------:R-:W-:Y:S01]  /*3aa0*/  UMOV UR59, 0x40 ;  /* 0x00000040003b7882 */ /* 0x000fe20000000000 */
[----:B------:R-:W-:Y:S01]  /*3ab0*/  ISETP.GT.AND P3, PT, R2, 0x20, PT ;  /* 0x000000200200780c */ /* 0x000fe20003f64270 */
[----:B------:R-:W-:Y:S01]  /*3ac0*/  UMOV UR33, UR57 ;  /* 0x0000003900217c82 */ /* 0x000fe20008000000 */
[----:B----4-:R-:W-:Y:S01]  /*3ad0*/  VIADD R26, R224, 0x786 ;  /* 0x00000786e01a7836 */ /* 0x010fe20000000000 */
[C---:B------:R-:W-:Y:S01]  /*3ae0*/  ISETP.GT.AND P4, PT, R2.reuse, 0x21, PT ;  /* 0x000000210200780c */ /* 0x040fe20003f84270 */
[----:B------:R-:W-:Y:S01]  /*3af0*/  UMOV UR35, 0x40 ;  /* 0x0000004000237882 */ /* 0x000fe20000000000 */
[----:B------:R-:W-:Y:S01]  /*3b00*/  ISETP.GT.AND P5, PT, R2, RZ, PT ;  /* 0x000000ff0200720c */ /* 0x000fe20003fa4270 */
[----:B------:R-:W-:Y:S01]  /*3b10*/  UMOV UR49, 0x40000040 ;  /* 0x4000004000317882 */ /* 0x000fe20000000000 */
[----:B------:R-:W-:Y:S01]  /*3b20*/  R2UR UR24, R26 ;  /* 0x000000001a1872ca */ /* 0x000fe200000e0000 */
[----:B------:R-:W-:Y:S01]  /*3b30*/  VIADD R26, R224, 0x806 ;  /* 0x00000806e01a7836 */ /* 0x000fe20000000000 */
[----:B-1----:R-:W-:Y:S01]  /*3b40*/  FSEL R235, R13, -INF , P6 ;  /* 0xff8000000deb7808 */ /* 0x002fe20003000000 */
[----:B------:R-:W-:Y:S01]  /*3b50*/  UMOV UR51, 0x40 ;  /* 0x0000004000337882 */ /* 0x000fe20000000000 */
[C---:B-----5:R-:W-:Y:S01]  /*3b60*/  FSEL R233, R11.reuse, -INF , P5 ;  /* 0xff8000000be97808 */ /* 0x060fe20002800000 */
[----:B------:R-:W-:Y:S01]  /*3b70*/  FFMA.FTZ R11, -R11, R11, 1 ;  /* 0x3f8000000b0b7423 */ /* 0x000fe2000001010b */
[----:B------:R-:W-:Y:S01]  /*3b80*/  LEA R237, R229, UR60, 0x2 ;  /* 0x0000003ce5ed7c11 */ /* 0x000fe2000f8e10ff */
[----:B------:R-:W-:Y:S01]  /*3b90*/  UMOV UR53, UR49 ;  /* 0x0000003100357c82 */ /* 0x000fe20008000000 */
[----:B------:R-:W-:Y:S01]  /*3ba0*/  UMOV UR55, 0x40 ;  /* 0x0000004000377882 */ /* 0x000fe20000000000 */
[----:B------:R-:W-:Y:S01]  /*3bb0*/  UMOV UR45, UR49 ;  /* 0x00000031002d7c82 */ /* 0x000fe20008000000 */
[----:B------:R-:W-:-:S02]  /*3bc0*/  WARPGROUP.DEPBAR.LE gsb0, 0x0 ;  /* 0x00008000000079c5 */ /* 0x000fc40000010000 */
[----:B------:R-:W-:Y:S01]  /*3bd0*/  WARPGROUP.ARRIVE ;  /* 0x00000000000079c5 */ /* 0x000fe20000000000 */
[----:B------:R-:W-:Y:S01]  /*3be0*/  UMOV UR47, 0x40 ;  /* 0x00000040002f7882 */ /* 0x000fe20000000000 */
[----:B------:R-:W-:Y:S01]  /*3bf0*/  UMOV UR29, 0x40000040 ;  /* 0x40000040001d7882 */ /* 0x000fe20000000000 */
[----:B------:R-:W-:Y:S01]  /*3c00*/  UMOV UR31, 0x40 ;  /* 0x00000040001f7882 */ /* 0x000fe20000000000 */
[----:B------:R-:W-:Y:S01]  /*3c10*/  UMOV UR41, UR29 ;  /* 0x0000001d00297c82 */ /* 0x000fe20008000000 */
[----:B------:R-:W-:Y:S01]  /*3c20*/  UMOV UR43, 0x40 ;  /* 0x00000040002b7882 */ /* 0x000fe20000000000 */
[----:B------:R-:W-:Y:S01]  /*3c30*/  HGMMA.64x8x16.F32 R48, gdesc[UR4], RZ, !UPT, gsb0 ;  /* 0x00000000043079f0 */ /* 0x000fe2000c0008ff */
[----:B------:R-:W-:Y:S01]  /*3c40*/  R2UR UR6, R9 ;  /* 0x00000000090672ca */ /* 0x000fe200000e0000 */
[----:B------:R-:W-:Y:S01]  /*3c50*/  UMOV UR7, 0x40000000 ;  /* 0x4000000000077882 */ /* 0x000fe20000000000 */
[----:B------:R-:W-:Y:S01]  /*3c60*/  VIADD R9, R224, 0x200 ;  /* 0x00000200e0097836 */ /* 0x000fe20000000000 */
[----:B------:R-:W-:Y:S01]  /*3c70*/  UMOV UR37, UR29 ;  /* 0x0000001d00257c82 */ /* 0x000fe20008000000 */
[----:B------:R-:W-:Y:S01]  /*3c80*/  UMOV UR39, 0x40 ;  /* 0x0000004000277882 */ /* 0x000fe20000000000 */
[----:B------:R-:W-:Y:S01]  /*3c90*/  UMOV UR27, 0x40 ;  /* 0x00000040001b7882 */ /* 0x000fe20000000000 */
[----:B------:R-:W-:Y:S01]  /*3ca0*/  IMAD R5, R4, 0x2800, R5 ;  /* 0x0000280004057824 */ /* 0x000fe200078e0205 */
[----:B------:R-:W-:Y:S01]  /*3cb0*/  R2UR UR9, R9 ;  /* 0x00000000090972ca */ /* 0x000fe200000e0000 */
[----:B------:R-:W-:-:S03]  /*3cc0*/  VIADD R9, R224, 0x82 ;  /* 0x00000082e0097836 */ /* 0x000fc60000000000 */
[----:B------:R-:W-:-:S04]  /*3cd0*/  SHF.R.U32.HI R5, RZ, 0x4, R5 ;  /* 0x00000004ff057819 */ /* 0x000fc80000011605 */
[----:B------:R-:W-:Y:S01]  /*3ce0*/  LOP3.LUT R5, R5, 0x3fff, RZ, 0xc0, !PT ;  /* 0x00003fff05057812 */ /* 0x000fe200078ec0ff */
        /* <DEDUP_REMOVED lines=10> */
[----:B------:R-:W-:Y:S01]  /*3d90*/  R2UR UR9, R10 ;  /* 0x000000000a0972ca */ /* 0x000fe200000e0000 */
[----:B------:R-:W-:Y:S01]  /*3da0*/  VIADD R10, R225, 0x4 ;  /* 0x00000004e10a7836 */ /* 0x000fe20000000000 */
[----:B------:R-:W-:Y:S02]  /*3db0*/  WARPGROUP.DEPBAR.LE gsb0, 0x0 ;  /* 0x00008000000079c5 */ /* 0x000fe40000010000 */
[----:B------:R-:W-:-:S06]  /*3dc0*/  WARPGROUP.ARRIVE ;  /* 0x00000000000079c5 */ /* 0x000fcc0000000000 */
[----:B------:R-:W-:Y:S01]  /*3dd0*/  HGMMA.64x8x16.F32 R220, gdesc[UR4], RZ, !UPT, gsb0 ;  /* 0x0000000004dc79f0 */ /* 0x000fe2000c0008ff */
[----:B------:R-:W-:Y:S01]  /*3de0*/  UMOV UR6, UR10 ;  /* 0x0000000a00067c82 */ /* 0x000fe20008000000 */
[----:B------:R-:W-:Y:S01]  /*3df0*/  UMOV UR7, 0x40000000 ;  /* 0x4000000000077882 */ /* 0x000fe20000000000 */
[----:B------:R-:W-:Y:S01]  /*3e00*/  UMOV UR4, UR11 ;  /* 0x0000000b00047c82 */ /* 0x000fe20008000000 */
[----:B------:R-:W-:Y:S01]  /*3e10*/  UMOV UR5, 0x40000040 ;  /* 0x4000004000057882 */ /* 0x000fe20000000000 */
[----:B------:R-:W-:Y:S01]  /*3e20*/  R2UR UR11, R10 ;  /* 0x000000000a0b72ca */ /* 0x000fe200000e0000 */
[----:B------:R-:W-:Y:S01]  /*3e30*/  VIADD R10, R224, 0x204 ;  /* 0x00000204e00a7836 */ /* 0x000fe20000000000 */
[----:B------:R-:W-:Y:S02]  /*3e40*/  WARPGROUP.DEPBAR.LE gsb0, 0x0 ;  /* 0x00008000000079c5 */ /* 0x000fe40000010000 */
[----:B------:R-:W-:-:S06]  /*3e50*/  WARPGROUP.ARRIVE ;  /* 0x00000000000079c5 */ /* 0x000fcc0000000000 */
[----:B------:R-:W-:Y:S01]  /*3e60*/  HGMMA.64x8x16.F32 R44, gdesc[UR4], R44, gsb0 ;  /* 0x00000000042c79f0 */ /* 0x000fe2000800082c */
[----:B------:R-:W-:Y:S01]  /*3e70*/  R2UR UR6, R9 ;  /* 0x00000000090672ca */ /* 0x000fe200000e0000 */
[----:B------:R-:W-:Y:S01]  /*3e80*/  UMOV UR7, 0x40000000 ;  /* 0x4000000000077882 */ /* 0x000fe20000000000 */
[----:B------:R-:W-:Y:S01]  /*3e90*/  VIADD R9, R224, 0x102 ;  /* 0x00000102e0097836 */ /* 0x000fe20000000000 */
[----:B------:R-:W-:Y:S02]  /*3ea0*/  WARPGROUP.DEPBAR.LE gsb0, 0x0 ;  /* 0x00008000000079c5 */ /* 0x000fe40000010000 */
[----:B------:R-:W-:-:S08]  /*3eb0*/  WARPGROUP.ARRIVE ;  /* 0x00000000000079c5 */ /* 0x000fd00000000000 */
[----:B------:R-:W-:Y:S01]  /*3ec0*/  HGMMA.64x8x16.F32 R48, gdesc[UR4], R48, gsb0 ;  /* 0x00000000043079f0 */ /* 0x000fe20008000830 */
[----:B------:R-:W-:Y:S01]  /*3ed0*/  R2UR UR6, R9 ;  /* 0x00000000090672ca */ /* 0x000fe200000e0000 */
[----:B------:R-:W-:Y:S01]  /*3ee0*/  UMOV UR7, 0x40000000 ;  /* 0x4000000000077882 */ /* 0x000fe20000000000 */
[----:B------:R-:W-:-:S05]  /*3ef0*/  VIADD R9, R224, 0x182 ;  /* 0x00000182e0097836 */ /* 0x000fca0000000000 */
[----:B------:R-:W-:Y:S01]  /*3f00*/  R2UR UR8, R9 ;  /* 0x00000000090872ca */ /* 0x000fe200000e0000 */
[----:B------:R-:W-:-:S05]  /*3f10*/  VIADD R9, R224, 0x4 ;  /* 0x00000004e0097836 */ /* 0x000fca0000000000 */
        /* <DEDUP_REMOVED lines=12> */
[----:B------:R-:W-:Y:S01]  /*3fe0*/  R2UR UR9, R10 ;  /* 0x000000000a0972ca */ /* 0x000fe200000e0000 */
[----:B------:R-:W-:Y:S01]  /*3ff0*/  VIADD R10, R225, 0x6 ;  /* 0x00000006e10a7836 */ /* 0x000fe20000000000 */
[----:B------:R-:W-:Y:S02]  /*4000*/  WARPGROUP.DEPBAR.LE gsb0, 0x0 ;  /* 0x00008000000079c5 */ /* 0x000fe40000010000 */
[----:B------:R-:W-:-:S06]  /*4010*/  WARPGROUP.ARRIVE ;  /* 0x00000000000079c5 */ /* 0x000fcc0000000000 */
[----:B------:R-:W-:Y:S01]  /*4020*/  HGMMA.64x8x16.F32 R220, gdesc[UR4], R220, gsb0 ;  /* 0x0000000004dc79f0 */ /* 0x000fe200080008dc */
        /* <DEDUP_REMOVED lines=225> */
[----:B------:R-:W-:-:S05]  /*4e40*/  VIADD R10, R225, 0x402 ;  /* 0x00000402e10a7836 */ /* 0x000fca0000000000 */
[----:B------:R-:W-:Y:S01]  /*4e50*/  R2UR UR12, R10 ;  /* 0x000000000a0c72ca */ /* 0x000fe200000e0000 */
[----:B------:R-:W-:Y:S01]  /*4e60*/  VIADD R10, R224, 0x702 ;  /* 0x00000702e00a7836 */ /* 0x000fe20000000000 */
[----:B------:R-:W-:Y:S02]  /*4e70*/  WARPGROUP.DEPBAR.LE gsb0, 0x0 ;  /* 0x00008000000079c5 */ /* 0x000fe40000010000 */
[----:B------:R-:W-:-:S06]  /*4e80*/  WARPGROUP.ARRIVE ;  /* 0x00000000000079c5 */ /* 0x000fcc0000000000 */
[----:B------:R-:W-:Y:S01]  /*4e90*/  HGMMA.64x8x16.F32 R44, gdesc[UR4], R44, gsb0 ;  /* 0x00000000042c79f0 */ /* 0x000fe2000800082c */
[----:B------:R-:W-:Y:S01]  /*4ea0*/  R2UR UR6, R9 ;  /* 0x00000000090672ca */ /* 0x000fe200000e0000 */
[----:B------:R-:W-:Y:S01]  /*4eb0*/  UMOV UR7, 0x40000000 ;  /* 0x4000000000077882 */ /* 0x000fe20000000000 */
[----:B------:R-:W-:-:S05]  /*4ec0*/  VIADD R9, R224, 0x600 ;  /* 0x00000600e0097836 */ /* 0x000fca0000000000 */
[----:B------:R-:W-:Y:S01]  /*4ed0*/  R2UR UR8, R9 ;  /* 0x00000000090872ca */ /* 0x000fe200000e0000 */
        /* <DEDUP_REMOVED lines=33> */
[----:B------:R-:W-:Y:S01]  /*50f0*/  R2UR UR12, R10 ;  /* 0x000000000a0c72ca */ /* 0x000fe200000e0000 */
        /* <DEDUP_REMOVED lines=44> */
[----:B------:R-:W-:Y:S01]  /*53c0*/  FMUL.FTZ R9, R24, UR61 ;  /* 0x0000003d18097c20 */ /* 0x000fe20008410000 */
[----:B------:R-:W-:-:S05]  /*53d0*/  VIADD R24, R224, 0x804 ;  /* 0x00000804e0187836 */ /* 0x000fca0000000000 */
[----:B------:R-:W-:Y:S01]  /*53e0*/  MUFU.TANH R9, R9 ;  /* 0x0000000900097308 */ /* 0x000fe20000002400 */
        /* <DEDUP_REMOVED lines=8> */
[C---:B------:R-:W-:Y:S01]  /*5470*/  VIADD R10, R225.reuse, 0x600 ;  /* 0x00000600e10a7836 */ /* 0x040fe20000000000 */
[----:B------:R-:W-:Y:S01]  /*5480*/  R2UR UR13, R20 ;  /* 0x00000000140d72ca */ /* 0x000fe200000e0000 */
[----:B------:R-:W-:Y:S02]  /*5490*/  VIADD R20, R224, 0x902 ;  /* 0x00000902e0147836 */ /* 0x000fe40000000000 */
[----:B------:R-:W-:Y:S01]  /*54a0*/  VIADD R225, R225, 0x606 ;  /* 0x00000606e1e17836 */ /* 0x000fe20000000000 */
[----:B------:R-:W-:Y:S01]  /*54b0*/  R2UR UR10, R10 ;  /* 0x000000000a0a72ca */ /* 0x000fe200000e0000 */
[----:B------:R-:W-:Y:S01]  /*54c0*/  VIADD R10, R224, 0x800 ;  /* 0x00000800e00a7836 */ /* 0x000fe20000000000 */
[----:B------:R-:W-:-:S02]  /*54d0*/  R2UR UR11, R20 ;  /* 0x00000000140b72ca */ /* 0x000fc400000e0000 */
[----:B------:R1:W4:Y:S02]  /*54e0*/  MUFU.TANH R20, R31 ;  /* 0x0000001f00147308 */ /* 0x0003240000002400 */
[----:B------:R-:W-:Y:S01]  /*54f0*/  R2UR UR20, R10 ;  /* 0x000000000a1472ca */ /* 0x000fe200000e0000 */
[----:B------:R-:W-:Y:S01]  /*5500*/  FMUL.FTZ R10, R25, UR61 ;  /* 0x0000003d190a7c20 */ /* 0x000fe20008410000 */
[----:B------:R-:W-:-:S05]  /*5510*/  VIADD R25, R224, 0x984 ;  /* 0x00000984e0197836 */ /* 0x000fca0000000000 */
[----:B------:R-:W-:Y:S01]  /*5520*/  R2UR UR26, R25 ;  /* 0x00000000191a72ca */ /* 0x000fe200000e0000 */
[----:B------:R-:W5:Y:S01]  /*5530*/  MUFU.TANH R10, R10 ;  /* 0x0000000a000a7308 */ /* 0x000f620000002400 */
[----:B-1----:R-:W-:-:S07]  /*5540*/  FMUL.FTZ R31, R40, UR61 ;  /* 0x0000003d281f7c20 */ /* 0x002fce0008410000 */
[----:B------:R1:W-:Y:S08]  /*5550*/  MUFU.TANH R25, R36 ;  /* 0x0000002400197308 */ /* 0x0003f00000002400 */
[----:B------:R-:W-:Y:S01]  /*5560*/  MUFU.TANH R31, R31 ;  /* 0x0000001f001f7308 */ /* 0x000fe20000002400 */
[----:B-1----:R-:W-:Y:S01]  /*5570*/  FMUL.FTZ R36, R41, UR61 ;  /* 0x0000003d29247c20 */ /* 0x002fe20008410000 */
[----:B----4-:R-:W-:Y:S01]  /*5580*/  FSEL R41, R20, -INF , P2 ;  /* 0xff80000014297808 */ /* 0x010fe20001000000 */
[----:B------:R-:W-:-:S02]  /*5590*/  WARPGROUP.DEPBAR.LE gsb0, 0x0 ;  /* 0x00008000000079c5 */ /* 0x000fc40000010000 */
[----:B------:R-:W-:-:S03]  /*55a0*/  WARPGROUP.ARRIVE ;  /* 0x00000000000079c5 */ /* 0x000fc60000000000 */
[----:B------:R-:W-:Y:S03]  /*55b0*/  MUFU.TANH R36, R36 ;  /* 0x0000002400247308 */ /* 0x000fe60000002400 */
        /* <DEDUP_REMOVED lines=9> */
[----:B------:R-:W-:-:S05]  /*5650*/  VIADD R15, R224, 0x802 ;  /* 0x00000802e00f7836 */ /* 0x000fca0000000000 */
[----:B------:R-:W-:Y:S02]  /*5660*/  R2UR UR15, R15 ;  /* 0x000000000f0f72ca */ /* 0x000fe400000e0000 */
[----:B------:R5:W1:Y:S02]  /*5670*/  MUFU.TANH R15, R30 ;  /* 0x0000001e000f7308 */ /* 0x000a640000002400 */
[C---:B-----5:R-:W-:Y:S01]  /*5680*/  FSEL R30, R10.reuse, -INF , P6 ;  /* 0xff8000000a1e7808 */ /* 0x060fe20003000000 */
[----:B------:R-:W-:Y:S01]  /*5690*/  FFMA.FTZ R10, -R10, R10, 1 ;  /* 0x3f8000000a0a7423 */ /* 0x000fe2000001010a */
[----:B------:R-:W-:Y:S02]  /*56a0*/  ISETP.GT.AND P6, PT, R2, 0x31, PT ;  /* 0x000000310200780c */ /* 0x000fe40003fc4270 */
[----:B-1----:R-:W-:Y:S01]  /*56b0*/  FSEL R227, R15, -INF , P1 ;  /* 0xff8000000fe37808 */ /* 0x002fe20000800000 */
[----:B------:R-:W-:Y:S02]  /*56c0*/  WARPGROUP.DEPBAR.LE gsb0, 0x0 ;  /* 0x00008000000079c5 */ /* 0x000fe40000010000 */
[----:B------:R-:W-:-:S06]  /*56d0*/  WARPGROUP.ARRIVE ;  /* 0x00000000000079c5 */ /* 0x000fcc0000000000 */
[----:B------:R-:W-:Y:S01]  /*56e0*/  HGMMA.64x8x16.F32 R52, gdesc[UR4], R52, gsb0 ;  /* 0x00000000043479f0 */ /* 0x000fe20008000834 */
[----:B------:R-:W-:Y:S01]  /*56f0*/  UMOV UR6, UR19 ;  /* 0x0000001300067c82 */ /* 0x000fe20008000000 */
[----:B------:R-:W-:Y:S01]  /*5700*/  UMOV UR7, 0x40000000 ;  /* 0x4000000000077882 */ /* 0x000fe20000000000 */
[----:B------:R-:W-:Y:S02]  /*5710*/  R2UR UR19, R14 ;  /* 0x000000000e1372ca */ /* 0x000fe400000e0000 */
[----:B------:R-:W1:Y:S02]  /*5720*/  MUFU.TANH R14, R29 ;  /* 0x0000001d000e7308 */ /* 0x000e640000002400 */
[C---:B-1----:R-:W-:Y:S01]  /*5730*/  FSEL R40, R14.reuse, -INF , P2 ;  /* 0xff8000000e287808 */ /* 0x042fe20001000000 */
[----:B------:R-:W-:Y:S01]  /*5740*/  FFMA.FTZ R14, -R14, R14, 1 ;  /* 0x3f8000000e0e7423 */ /* 0x000fe2000001010e */
[----:B------:R-:W-:Y:S01]  /*5750*/  ISETP.GT.AND P2, PT, R2, 0x41, PT ;  /* 0x000000410200780c */ /* 0x000fe20003f44270 */
[----:B------:R-:W-:-:S02]  /*5760*/  WARPGROUP.DEPBAR.LE gsb0, 0x0 ;  /* 0x00008000000079c5 */ /* 0x000fc40000010000 */
[----:B------:R-:W-:-:S06]  /*5770*/  WARPGROUP.ARRIVE ;  /* 0x00000000000079c5 */ /* 0x000fcc0000000000 */
[----:B------:R-:W-:Y:S01]  /*5780*/  HGMMA.64x8x16.F32 R216, gdesc[UR4], R216, gsb0 ;  /* 0x0000000004d879f0 */ /* 0x000fe200080008d8 */
[----:B------:R-:W-:Y:S01]  /*5790*/  UMOV UR6, UR21 ;  /* 0x0000001500067c82 */ /* 0x000fe20008000000 */
[----:B------:R-:W-:Y:S01]  /*57a0*/  UMOV UR7, 0x40000000 ;  /* 0x4000000000077882 */ /* 0x000fe20000000000 */
[----:B------:R-:W-:Y:S02]  /*57b0*/  R2UR UR21, R12 ;  /* 0x000000000c1572ca */ /* 0x000fe400000e0000 */
[----:B------:R1:W-:Y:S02]  /*57c0*/  MUFU.TANH R12, R28 ;  /* 0x0000001c000c7308 */ /* 0x0003e40000002400 */
[----:B-1----:R-:W-:-:S05]  /*57d0*/  VIADD R28, R224, 0x906 ;  /* 0x00000906e01c7836 */ /* 0x002fca0000000000 */
[----:B------:R-:W-:Y:S02]  /*57e0*/  R2UR UR30, R28 ;  /* 0x000000001c1e72ca */ /* 0x000fe400000e0000 */
        /* <DEDUP_REMOVED lines=9> */
[----:B------:R-:W-:Y:S01]  /*5880*/  FMUL.FTZ R21, R32, UR61 ;  /* 0x0000003d20157c20 */ /* 0x000fe20008410000 */
[----:B------:R-:W-:Y:S01]  /*5890*/  R2UR UR22, R26 ;  /* 0x000000001a1672ca */ /* 0x000fe200000e0000 */
[----:B------:R-:W-:Y:S01]  /*58a0*/  FMUL.FTZ R32, R42, UR61 ;  /* 0x0000003d2a207c20 */ /* 0x000fe20008410000 */
[----:B------:R-:W-:Y:S08]  /*58b0*/  MUFU.TANH R26, R37 ;  /* 0x00000025001a7308 */ /* 0x000ff00000002400 */
[----:B------:R-:W-:Y:S08]  /*58c0*/  MUFU.TANH R21, R21 ;  /* 0x0000001500157308 */ /* 0x000ff00000002400 */
[----:B------:R-:W-:Y:S01]  /*58d0*/  MUFU.TANH R32, R32 ;  /* 0x0000002000207308 */ /* 0x000fe20000002400 */
[----:B------:R-:W-:-:S02]  /*58e0*/  WARPGROUP.DEPBAR.LE gsb0, 0x0 ;  /* 0x00008000000079c5 */ /* 0x000fc40000010000 */
[----:B------:R-:W-:-:S06]  /*58f0*/  WARPGROUP.ARRIVE ;  /* 0x00000000000079c5 */ /* 0x000fcc0000000000 */
[----:B------:R-:W-:Y:S01]  /*5900*/  HGMMA.64x8x16.F32 R44, gdesc[UR4], R44, gsb0 ;  /* 0x00000000042c79f0 */ /* 0x000fe2000800082c */
[----:B------:R-:W-:Y:S01]  /*5910*/  UMOV UR6, UR8 ;  /* 0x0000000800067c82 */ /* 0x000fe20008000000 */
[----:B------:R-:W-:Y:S01]  /*5920*/  UMOV UR7, 0x40000000 ;  /* 0x4000000000077882 */ /* 0x000fe20000000000 */
[----:B------:R-:W-:Y:S01]  /*5930*/  R2UR UR8, R22 ;  /* 0x00000000160872ca */ /* 0x000fe200000e0000 */
[----:B------:R-:W-:-:S06]  /*5940*/  FMUL.FTZ R22, R33, UR61 ;  /* 0x0000003d21167c20 */ /* 0x000fcc0008410000 */
[----:B------:R-:W1:Y:S02]  /*5950*/  MUFU.TANH R22, R22 ;  /* 0x0000001600167308 */ /* 0x000e640000002400 */
[C---:B-1----:R-:W-:Y:S01]  /*5960*/  FSEL R42, R22.reuse, -INF , P4 ;  /* 0xff800000162a7808 */ /* 0x042fe20002000000 */
[----:B------:R-:W-:Y:S01]  /*5970*/  FFMA.FTZ R22, -R22, R22, 1 ;  /* 0x3f80000016167423 */ /* 0x000fe20000010116 */
        /* <DEDUP_REMOVED lines=30> */
[----:B------:R-:W-:Y:S01]  /*5b60*/  VIADD R24, R224, 0x884 ;  /* 0x00000884e0187836 */ /* 0x000fe20000000000 */
[C---:B------:R-:W-:Y:S01]  /*5b70*/  FSEL R34, R9.reuse, -INF , P5 ;  /* 0xff80000009227808 */ /* 0x040fe20002800000 */
[----:B------:R-:W-:Y:S01]  /*5b80*/  FFMA.FTZ R9, -R9, R9, 1 ;  /* 0x3f80000009097423 */ /* 0x000fe20000010109 */
[----:B------:R-:W-:Y:S01]  /*5b90*/  ISETP.GT.AND P5, PT, R2, 0x30, PT ;  /* 0x000000300200780c */ /* 0x000fe20003fa4270 */
[----:B------:R-:W-:Y:S01]  /*5ba0*/  MUFU.TANH R23, R23 ;  /* 0x0000001700177308 */ /* 0x000fe20000002400 */
[----:B------:R-:W-:Y:S01]  /*5bb0*/  R2UR UR14, R24 ;  /* 0x00000000180e72ca */ /* 0x000fe200000e0000 */
[----:B------:R-:W-:-:S02]  /*5bc0*/  VIADD R24, R224, 0x904 ;  /* 0x00000904e0187836 */ /* 0x000fc40000000000 */
[----:B------:R-:W-:-:S03]  /*5bd0*/  VIADD R224, R224, 0x986 ;  /* 0x00000986e0e07836 */ /* 0x000fc60000000000 */
[----:B------:R-:W-:Y:S02]  /*5be0*/  R2UR UR16, R24 ;  /* 0x00000000181072ca */ /* 0x000fe400000e0000 */
[----:B------:R-:W-:Y:S01]  /*5bf0*/  MUFU.TANH R24, R35 ;  /* 0x0000002300187308 */ /* 0x000fe20000002400 */
[----:B------:R-:W-:Y:S02]  /*5c00*/  R2UR UR28, R224 ;  /* 0x00000000e01c72ca */ /* 0x000fe400000e0000 */
[----:B------:R-:W-:Y:S01]  /*5c10*/  FSEL R224, R36, -INF , P2 ;  /* 0xff80000024e07808 */ /* 0x000fe20001000000 */
[----:B------:R-:W-:Y:S02]  /*5c20*/  WARPGROUP.DEPBAR.LE gsb0, 0x0 ;  /* 0x00008000000079c5 */ /* 0x000fe40000010000 */
[----:B------:R-:W-:-:S06]  /*5c30*/  WARPGROUP.ARRIVE ;  /* 0x00000000000079c5 */ /* 0x000fcc0000000000 */
[----:B------:R-:W-:Y:S01]  /*5c40*/  HGMMA.64x8x16.F32 R44, gdesc[UR4], R44, gsb0 ;  /* 0x00000000042c79f0 */ /* 0x000fe2000800082c */
[----:B------:R-:W-:Y:S01]  /*5c50*/  UMOV UR6, UR20 ;  /* 0x0000001400067c82 */ /* 0x000fe20008000000 */
[----:B------:R-:W-:Y:S01]  /*5c60*/  UMOV UR7, 0x40000000 ;  /* 0x4000000000077882 */ /* 0x000fe20000000000 */
[----:B------:R-:W-:Y:S01]  /*5c70*/  R2UR UR20, R27 ;  /* 0x000000001b1472ca */ /* 0x000fe200000e0000 */
[----:B------:R-:W-:Y:S01]  /*5c80*/  FMUL.FTZ R27, R38, UR61 ;  /* 0x0000003d261b7c20 */ /* 0x000fe20008410000 */
[C---:B------:R-:W-:Y:S01]  /*5c90*/  FSEL R38, R12.reuse, -INF , P1 ;  /* 0xff8000000c267808 */ /* 0x040fe20000800000 */
[----:B------:R-:W-:Y:S01]  /*5ca0*/  FFMA.FTZ R12, -R12, R12, 1 ;  /* 0x3f8000000c0c7423 */ /* 0x000fe2000001010c */
[----:B------:R-:W-:-:S03]  /*5cb0*/  ISETP.GT.AND P1, PT, R2, 0x40, PT ;  /* 0x000000400200780c */ /* 0x000fc60003f24270 */
        /* <DEDUP_REMOVED lines=8> */
[----:B------:R-:W-:Y:S01]  /*5d40*/  UMOV UR25, UR29 ;  /* 0x0000001d00197c82 */ /* 0x000fe20008000000 */
[----:B------:R-:W-:Y:S02]  /*5d50*/  WARPGROUP.DEPBAR.LE gsb0, 0x0 ;  /* 0x00008000000079c5 */ /* 0x000fe40000010000 */
[----:B------:R-:W-:-:S06]  /*5d60*/  WARPGROUP.ARRIVE ;  /* 0x00000000000079c5 */ /* 0x000fcc0000000000 */
[----:B------:R-:W-:Y:S01]  /*5d70*/  HGMMA.64x8x16.F32 R52, gdesc[UR4], R52, gsb0 ;  /* 0x00000000043479f0 */ /* 0x000fe20008000834 */
[----:B------:R-:W-:Y:S01]  /*5d80*/  UMOV UR6, UR23 ;  /* 0x0000001700067c82 */ /* 0x000fe20008000000 */
[----:B------:R-:W-:Y:S01]  /*5d90*/  UMOV UR7, 0x40000000 ;  /* 0x4000000000077882 */ /* 0x000fe20000000000 */
[----:B------:R-:W-:Y:S01]  /*5da0*/  UMOV UR23, 0x40 ;  /* 0x0000004000177882 */ /* 0x000fe20000000000 */
        /* <DEDUP_REMOVED lines=11> */
[----:B------:R-:W-:Y:S01]  /*5e60*/  UMOV UR4, UR17 ;  /* 0x0000001100047c82 */ /* 0x000fe20008000000 */
[----:B------:R-:W-:Y:S01]  /*5e70*/  UMOV UR5, 0x40000040 ;  /* 0x4000004000057882 */ /* 0x000fe20000000000 */
[----:B------:R-:W-:Y:S01]  /*5e80*/  ULDC UR17, c[0x0][0x744] ;  /* 0x0001d10000117ab9 */ /* 0x000fe20000000800 */
[----:B------:R-:W-:Y:S01]  /*5e90*/  UMOV UR19, 0x40 ;  /* 0x0000004000137882 */ /* 0x000fe20000000000 */
[--C-:B--2---:R-:W-:Y:S01]  /*5ea0*/  FFMA.FTZ R39, R30, UR17, -R7.reuse ;  /* 0x000000111e277c23 */ /* 0x104fe20008010807 */
[----:B------:R-:W-:Y:S01]  /*5eb0*/  FSEL R30, R21, -INF , P3 ;  /* 0xff800000151e7808 */ /* 0x000fe20001800000 */
[--C-:B------:R-:W-:Y:S01]  /*5ec0*/  FFMA.FTZ R37, R40, UR17, -R7.reuse ;  /* 0x0000001128257c23 */ /* 0x100fe20008010807 */
[--C-:B------:R-:W-:Y:S01]  /*5ed0*/  FFMA.FTZ R29, R38, UR17, -R7.reuse ;  /* 0x00000011261d7c23 */ /* 0x100fe20008010807 */
[--C-:B------:R-:W-:Y:S01]  /*5ee0*/  FFMA.FTZ R33, R42, UR17, -R7.reuse ;  /* 0x000000112a217c23 */ /* 0x100fe20008010807 */
[----:B------:R-:W-:Y:S01]  /*5ef0*/  FSEL R38, R26, -INF , P6 ;  /* 0xff8000001a267808 */ /* 0x000fe20003000000 */
[--C-:B------:R-:W-:Y:S01]  /*5f00*/  FFMA.FTZ R40, R30, UR17, -R7.reuse ;  /* 0x000000111e287c23 */ /* 0x100fe20008010807 */
[----:B------:R-:W-:Y:S01]  /*5f10*/  FSEL R30, R25, -INF , P5 ;  /* 0xff800000191e7808 */ /* 0x000fe20002800000 */
[--C-:B---3--:R-:W-:Y:S01]  /*5f20*/  FFMA.FTZ R234, R227, UR17, -R8.reuse ;  /* 0x00000011e3ea7c23 */ /* 0x108fe20008010808 */
[----:B------:R-:W-:Y:S01]  /*5f30*/  FSEL R42, R31, -INF , P1 ;  /* 0xff8000001f2a7808 */ /* 0x000fe20000800000 */
[--C-:B------:R-:W-:Y:S01]  /*5f40*/  FFMA.FTZ R34, R34, UR17, -R7.reuse ;  /* 0x0000001122227c23 */ /* 0x100fe20008010807 */
[----:B------:R-:W-:Y:S01]  /*5f50*/  FSEL R227, R23, -INF , P3 ;  /* 0xff80000017e37808 */ /* 0x000fe20001800000 */
[--C-:B------:R-:W-:Y:S01]  /*5f60*/  FFMA.FTZ R30, R30, UR17, -R7.reuse ;  /* 0x000000111e1e7c23 */ /* 0x100fe20008010807 */
[--C-:B------:R-:W-:Y:S01]  /*5f70*/  FFMA.FTZ R38, R38, UR17, -R7.reuse ;  /* 0x0000001126267c23 */ /* 0x100fe20008010807 */
[--C-:B------:R-:W-:Y:S01]  /*5f80*/  FFMA.FTZ R35, R42, UR17, -R7.reuse ;  /* 0x000000112a237c23 */ /* 0x100fe20008010807 */
[----:B------:R-:W-:Y:S01]  /*5f90*/  FFMA.FTZ R7, R224, UR17, -R7 ;  /* 0x00000011e0077c23 */ /* 0x000fe20008010807 */
[--C-:B------:R-:W-:Y:S01]  /*5fa0*/  FFMA.FTZ R42, R41, UR17, -R8.reuse ;  /* 0x00000011292a7c23 */ /* 0x100fe20008010808 */
[--C-:B------:R-:W-:Y:S01]  /*5fb0*/  FFMA.FTZ R224, R233, UR17, -R8.reuse ;  /* 0x00000011e9e07c23 */ /* 0x100fe20008010808 */
[--C-:B------:R-:W-:Y:S01]  /*5fc0*/  FFMA.FTZ R226, R227, UR17, -R8.reuse ;  /* 0x00000011e3e27c23 */ /* 0x100fe20008010808 */
[--C-:B------:R-:W-:Y:S01]  /*5fd0*/  FFMA.FTZ R41, R43, UR17, -R8.reuse ;  /* 0x000000112b297c23 */ /* 0x100fe20008010808 */
[----:B------:R-:W-:Y:S01]  /*5fe0*/  FSEL R233, R24, -INF , P4 ;  /* 0xff80000018e97808 */ /* 0x000fe20002000000 */
[--C-:B------:R-:W-:Y:S01]  /*5ff0*/  FFMA.FTZ R235, R235, UR17, -R8.reuse ;  /* 0x00000011ebeb7c23 */ /* 0x100fe20008010808 */
[----:B------:R-:W-:Y:S01]  /*6000*/  FSEL R43, R28, -INF , P6 ;  /* 0xff8000001c2b7808 */ /* 0x000fe20003000000 */
[----:B------:R-:W1:Y:S01]  /*6010*/  MUFU.EX2 R34, R34 ;  /* 0x0000002200227308 */ /* 0x000e620000000800 */
[----:B------:R-:W-:Y:S01]  /*6020*/  FSEL R227, R32, -INF , P1 ;  /* 0xff80000020e37808 */ /* 0x000fe20000800000 */
[--C-:B------:R-:W-:Y:S01]  /*6030*/  FFMA.FTZ R233, R233, UR17, -R8.reuse ;  /* 0x00000011e9e97c23 */ /* 0x100fe20008010808 */
[----:B------:R-:W-:Y:S01]  /*6040*/  FFMA.FTZ R31, -R31, R31, 1 ;  /* 0x3f8000001f1f7423 */ /* 0x000fe2000001011f */
[--C-:B------:R-:W-:Y:S01]  /*6050*/  FFMA.FTZ R43, R43, UR17, -R8.reuse ;  /* 0x000000112b2b7c23 */ /* 0x100fe20008010808 */
[----:B------:R-:W-:Y:S01]  /*6060*/  FFMA.FTZ R25, -R25, R25, 1 ;  /* 0x3f80000019197423 */ /* 0x000fe20000010119 */
[--C-:B------:R-:W-:Y:S01]  /*6070*/  FFMA.FTZ R227, R227, UR17, -R8.reuse ;  /* 0x00000011e3e37c23 */ /* 0x100fe20008010808 */
[----:B------:R-:W-:Y:S01]  /*6080*/  FFMA.FTZ R8, R236, UR17, -R8 ;  /* 0x00000011ec087c23 */ /* 0x000fe20008010808 */
[----:B------:R-:W2:Y:S01]  /*6090*/  MUFU.EX2 R39, R39 ;  /* 0x0000002700277308 */ /* 0x000ea20000000800 */
[----:B------:R-:W-:Y:S01]  /*60a0*/  FFMA.FTZ R32, -R32, R32, 1 ;  /* 0x3f80000020207423 */ /* 0x000fe20000010120 */
[----:B------:R-:W-:Y:S01]  /*60b0*/  FFMA.FTZ R21, -R21, R21, 1 ;  /* 0x3f80000015157423 */ /* 0x000fe20000010115 */
[----:B------:R-:W-:Y:S01]  /*60c0*/  FFMA.FTZ R28, -R28, R28, 1 ;  /* 0x3f8000001c1c7423 */ /* 0x000fe2000001011c */
[----:B------:R-:W-:-:S04]  /*60d0*/  UMOV UR17, UR57 ;  /* 0x0000003900117c82 */ /* 0x000fc80008000000 */
[----:B------:R-:W3:Y:S01]  /*60e0*/  MUFU.EX2 R37, R37 ;  /* 0x0000002500257308 */ /* 0x000ee20000000800 */
[----:B------:R-:W-:Y:S02]  /*60f0*/  WARPGROUP.DEPBAR.LE gsb0, 0x0 ;  /* 0x00008000000079c5 */ /* 0x000fe40000010000 */
[----:B------:R-:W-:-:S05]  /*6100*/  WARPGROUP.ARRIVE ;  /* 0x00000000000079c5 */ /* 0x000fca0000000000 */
[----:B------:R-:W-:Y:S01]  /*6110*/  MUFU.EX2 R33, R33 ;  /* 0x0000002100217308 */ /* 0x000fe20000000800 */
[----:B------:R-:W-:Y:S01]  /*6120*/  HGMMA.64x8x16.F32 R44, gdesc[UR4], R44, gsb0 ;  /* 0x00000000042c79f0 */ /* 0x000fe2000800082c */
[----:B------:R-:W-:Y:S01]  /*6130*/  UMOV UR6, UR15 ;  /* 0x0000000f00067c82 */ /* 0x000fe20008000000 */
[----:B------:R-:W-:Y:S01]  /*6140*/  UMOV UR7, 0x40000000 ;  /* 0x4000000000077882 */ /* 0x000fe20000000000 */
[----:B------:R-:W-:-:S04]  /*6150*/  UMOV UR15, 0x40000000 ;  /* 0x40000000000f7882 */ /* 0x000fc80000000000 */
[----:B------:R-:W-:Y:S08]  /*6160*/  MUFU.EX2 R35, R35 ;  /* 0x0000002300237308 */ /* 0x000ff00000000800 */
[----:B------:R-:W-:Y:S08]  /*6170*/  MUFU.EX2 R30, R30 ;  /* 0x0000001e001e7308 */ /* 0x000ff00000000800 */
[----:B------:R-:W-:Y:S08]  /*6180*/  MUFU.EX2 R224, R224 ;  /* 0x000000e000e07308 */ /* 0x000ff00000000800 */
[----:B------:R-:W4:Y:S08]  /*6190*/  MUFU.EX2 R29, R29 ;  /* 0x0000001d001d7308 */ /* 0x000f300000000800 */
[----:B------:R-:W-:Y:S08]  /*61a0*/  MUFU.EX2 R235, R235 ;  /* 0x000000eb00eb7308 */ /* 0x000ff00000000800 */
[----:B------:R-:W-:Y:S01]  /*61b0*/  MUFU.EX2 R226, R226 ;  /* 0x000000e200e27308 */ /* 0x000fe20000000800 */
[----:B------:R-:W-:-:S02]  /*61c0*/  WARPGROUP.DEPBAR.LE gsb0, 0x0 ;  /* 0x00008000000079c5 */ /* 0x000fc40000010000 */
[----:B------:R-:W-:-:S05]  /*61d0*/  WARPGROUP.ARRIVE ;  /* 0x00000000000079c5 */ /* 0x000fca0000000000 */
[----:B------:R-:W-:Y:S01]  /*61e0*/  MUFU.EX2 R42, R42 ;  /* 0x0000002a002a7308 */ /* 0x000fe20000000800 */
[----:B------:R-:W-:Y:S01]  /*61f0*/  HGMMA.64x8x16.F32 R48, gdesc[UR4], R48, gsb0 ;  /* 0x00000000043079f0 */ /* 0x000fe20008000830 */
[----:B------:R-:W-:Y:S01]  /*6200*/  UMOV UR6, UR13 ;  /* 0x0000000d00067c82 */ /* 0x000fe20008000000 */
[----:B------:R-:W-:-:S05]  /*6210*/  UMOV UR7, 0x40000000 ;  /* 0x4000000000077882 */ /* 0x000fca0000000000 */
[----:B------:R-:W5:Y:S08]  /*6220*/  MUFU.EX2 R40, R40 ;  /* 0x0000002800287308 */ /* 0x000f700000000800 */
[----:B------:R-:W-:Y:S08]  /*6230*/  MUFU.EX2 R233, R233 ;  /* 0x000000e900e97308 */ /* 0x000ff00000000800 */
[----:B------:R-:W-:Y:S01]  /*6240*/  MUFU.EX2 R8, R8 ;  /* 0x0000000800087308 */ /* 0x000fe20000000800 */
[----:B------:R-:W-:-:S02]  /*6250*/  WARPGROUP.DEPBAR.LE gsb0, 0x0 ;  /* 0x00008000000079c5 */ /* 0x000fc40000010000 */
        /* <DEDUP_REMOVED lines=17> */
[----:B------:R-:W-:Y:S01]  /*6370*/  UMOV UR10, UR26 ;  /* 0x0000001a000a7c82 */ /* 0x000fe20008000000 */
[----:B------:R-:W-:Y:S01]  /*6380*/  UMOV UR13, UR5 ;  /* 0x00000005000d7c82 */ /* 0x000fe20008000000 */
[----:B------:R-:W-:Y:S01]  /*6390*/  UMOV UR8, UR4 ;  /* 0x0000000400087c82 */ /* 0x000fe20008000000 */
[----:B------:R-:W-:Y:S01]  /*63a0*/  UMOV UR9, UR5 ;  /* 0x0000000500097c82 */ /* 0x000fe20008000000 */
        /* <DEDUP_REMOVED lines=23> */
[----:B------:R-:W-:Y:S02]  /*6520*/  WARPGROUP.DEPBAR.LE gsb0, 0x0 ;  /* 0x00008000000079c5 */ /* 0x000fe40000010000 */
[----:B------:R-:W-:-:S06]  /*6530*/  WARPGROUP.ARRIVE ;  /* 0x00000000000079c5 */ /* 0x000fcc0000000000 */
[----:B------:R-:W-:Y:S01]  /*6540*/  HGMMA.64x8x16.F32 R220, gdesc[UR8], R220, gsb0 ;  /* 0x0000000008dc79f0 */ /* 0x000fe200080008dc */
[----:B------:R-:W-:Y:S02]  /*6550*/  UMOV UR9, UR35 ;  /* 0x0000002300097c82 */ /* 0x000fe40008000000 */
[----:B------:R-:W-:Y:S02]  /*6560*/  WARPGROUP.DEPBAR.LE gsb0, 0x0 ;  /* 0x00008000000079c5 */ /* 0x000fe40000010000 */
[----:B------:R-:W-:-:S06]  /*6570*/  WARPGROUP.ARRIVE ;  /* 0x00000000000079c5 */ /* 0x000fcc0000000000 */
[----:B------:R-:W-:Y:S01]  /*6580*/  HGMMA.64x8x16.F32 R44, gdesc[UR4], R44, gsb0 ;  /* 0x00000000042c79f0 */ /* 0x000fe2000800082c */
[----:B------:R-:W-:Y:S01]  /*6590*/  UMOV UR6, UR22 ;  /* 0x0000001600067c82 */ /* 0x000fe20008000000 */
[----:B------:R-:W-:Y:S01]  /*65a0*/  UMOV UR7, 0x40000000 ;  /* 0x4000000000077882 */ /* 0x000fe20000000000 */
[----:B------:R-:W-:Y:S02]  /*65b0*/  WARPGROUP.DEPBAR.LE gsb0, 0x0 ;  /* 0x00008000000079c5 */ /* 0x000fe40000010000 */
[----:B------:R-:W1:Y:S01]  /*65c0*/  LDS R236, [R237+0x2c300] ;  /* 0x02c30000edec7984 */ /* 0x000e620000000800 */
[----:B------:R-:W-:-:S06]  /*65d0*/  WARPGROUP.ARRIVE ;  /* 0x00000000000079c5 */ /* 0x000fcc0000000000 */
[----:B------:R-:W-:Y:S01]  /*65e0*/  HGMMA.64x8x16.F32 R48, gdesc[UR4], R48, gsb0 ;  /* 0x00000000043079f0 */ /* 0x000fe20008000830 */
[----:B------:R-:W-:Y:S01]  /*65f0*/  UMOV UR6, UR20 ;  /* 0x0000001400067c82 */ /* 0x000fe20008000000 */
[----:B------:R-:W-:Y:S01]  /*6600*/  UMOV UR7, 0x40000000 ;  /* 0x4000000000077882 */ /* 0x000fe20000000000 */
[--C-:B-1----:R-:W-:Y:S01]  /*6610*/  FADD.FTZ R44, R44, -R236.reuse ;  /* 0x800000ec2c2c7221 */ /* 0x102fe20000010000 */
[----:B------:R-:W-:-:S03]  /*6620*/  FADD.FTZ R45, R45, -R236 ;  /* 0x800000ec2d2d7221 */ /* 0x000fc60000010000 */
[----:B------:R-:W-:Y:S01]  /*6630*/  FMUL.FTZ R44, R34, R44 ;  /* 0x0000002c222c7220 */ /* 0x000fe20000410000 */
[----:B--2---:R-:W-:-:S03]  /*6640*/  FMUL.FTZ R45, R39, R45 ;  /* 0x0000002d272d7220 */ /* 0x004fc60000410000 */
[----:B------:R-:W-:Y:S01]  /*6650*/  FMUL.FTZ R9, R9, R44 ;  /* 0x0000002c09097220 */ /* 0x000fe20000410000 */
[----:B------:R-:W-:Y:S02]  /*6660*/  FMUL.FTZ R10, R10, R45 ;  /* 0x0000002d0a0a7220 */ /* 0x000fe40000410000 */
[----:B------:R-:W1:Y:S03]  /*6670*/  MUFU.EX2 R45, R38 ;  /* 0x00000026002d7308 */ /* 0x000e660000000800 */
[----:B------:R-:W-:Y:S01]  /*6680*/  F2FP.F16.F32.PACK_AB R10, R10, R9 ;  /* 0x000000090a0a723e */ /* 0x000fe200000000ff */
[----:B------:R-:W-:Y:S02]  /*6690*/  WARPGROUP.DEPBAR.LE gsb0, 0x0 ;  /* 0x00008000000079c5 */ /* 0x000fe40000010000 */
[----:B------:R-:W-:Y:S01]  /*66a0*/  WARPGROUP.ARRIVE ;  /* 0x00000000000079c5 */ /* 0x000fe20000000000 */
[--C-:B------:R-:W-:Y:S01]  /*66b0*/  FADD.FTZ R44, R49, -R236.reuse ;  /* 0x800000ec312c7221 */ /* 0x100fe20000010000 */
[----:B------:R2:W1:Y:S01]  /*66c0*/  MUFU.EX2 R38, R7 ;  /* 0x0000000700267308 */ /* 0x0004620000000800 */
[----:B------:R-:W-:-:S02]  /*66d0*/  FADD.FTZ R48, R48, -R236 ;  /* 0x800000ec30307221 */ /* 0x000fc40000010000 */
[----:B---3--:R-:W-:Y:S01]  /*66e0*/  FMUL.FTZ R49, R37, R44 ;  /* 0x0000002c25317220 */ /* 0x008fe20000410000 */
[----:B------:R-:W-:Y:S01]  /*66f0*/  HGMMA.64x8x16.F32 R52, gdesc[UR4], R52, gsb0 ;  /* 0x00000000043479f0 */ /* 0x000fe20008000834 */
[----:B------:R-:W-:Y:S01]  /*6700*/  UMOV UR6, UR30 ;  /* 0x0000001e00067c82 */ /* 0x000fe20008000000 */
[----:B------:R-:W-:Y:S01]  /*6710*/  UMOV UR7, 0x40000000 ;  /* 0x4000000000077882 */ /* 0x000fe20000000000 */
[----:B------:R-:W-:Y:S01]  /*6720*/  FMUL.FTZ R49, R14, R49 ;  /* 0x000000310e317220 */ /* 0x000fe20000410000 */
[----:B----4-:R-:W-:Y:S01]  /*6730*/  FMUL.FTZ R48, R29, R48 ;  /* 0x000000301d307220 */ /* 0x010fe20000410000 */
[----:B--2---:R-:W-:Y:S01]  /*6740*/  FFMA.FTZ R7, -R26, R26, 1 ;  /* 0x3f8000001a077423 */ /* 0x004fe2000001011a */
[----:B------:R-:W-:Y:S01]  /*6750*/  FFMA.FTZ R44, -R13, R13, 1 ;  /* 0x3f8000000d2c7423 */ /* 0x000fe2000001010d */
[----:B------:R-:W-:Y:S01]  /*6760*/  FFMA.FTZ R13, -R15, R15, 1 ;  /* 0x3f8000000f0d7423 */ /* 0x000fe2000001010f */
[----:B------:R-:W-:Y:S02]  /*6770*/  FMUL.FTZ R12, R12, R48 ;  /* 0x000000300c0c7220 */ /* 0x000fe40000410000 */
[----:B------:R-:W-:Y:S03]  /*6780*/  MUFU.EX2 R48, R43 ;  /* 0x0000002b00307308 */ /* 0x000fe60000000800 */
[----:B------:R-:W-:Y:S01]  /*6790*/  F2FP.F16.F32.PACK_AB R12, R49, R12 ;  /* 0x0000000c310c723e */ /* 0x000fe200000000ff */
[----:B------:R-:W-:-:S02]  /*67a0*/  WARPGROUP.DEPBAR.LE gsb0, 0x0 ;  /* 0x00008000000079c5 */ /* 0x000fc40000010000 */
[----:B------:R-:W-:Y:S01]  /*67b0*/  WARPGROUP.ARRIVE ;  /* 0x00000000000079c5 */ /* 0x000fe20000000000 */
[--C-:B------:R-:W-:Y:S01]  /*67c0*/  FADD.FTZ R14, R53, -R236.reuse ;  /* 0x800000ec350e7221 */ /* 0x100fe20000010000 */
[----:B------:R-:W-:-:S03]  /*67d0*/  FADD.FTZ R52, R52, -R236 ;  /* 0x800000ec34347221 */ /* 0x000fc60000010000 */
[C---:B------:R-:W-:Y:S01]  /*67e0*/  FMUL.FTZ R53, R33.reuse, R14 ;  /* 0x0000000e21357220 */ /* 0x040fe20000410000 */
[----:B------:R-:W-:Y:S01]  /*67f0*/  HGMMA.64x8x16.F32 R216, gdesc[UR4], R216, gsb0 ;  /* 0x0000000004d879f0 */ /* 0x000fe200080008d8 */
[----:B------:R-:W-:Y:S01]  /*6800*/  UMOV UR6, UR28 ;  /* 0x0000001c00067c82 */ /* 0x000fe20008000000 */
[----:B------:R-:W-:Y:S01]  /*6810*/  UMOV UR7, 0x40000000 ;  /* 0x4000000000077882 */ /* 0x000fe20000000000 */
[----:B------:R-:W-:Y:S01]  /*6820*/  FMUL.FTZ R22, R22, R53 ;  /* 0x0000003516167220 */ /* 0x000fe20000410000 */
[----:B-----5:R-:W-:Y:S01]  /*6830*/  FMUL.FTZ R52, R40, R52 ;  /* 0x0000003428347220 */ /* 0x020fe20000410000 */
[----:B------:R-:W-:-:S03]  /*6840*/  F2FP.F16.F32.PACK_AB R40, R33, R40 ;  /* 0x000000282128723e */ /* 0x000fc600000000ff */
[----:B------:R-:W-:Y:S01]  /*6850*/  FMUL.FTZ R21, R21, R52 ;  /* 0x0000003415157220 */ /* 0x000fe20000410000 */
[----:B------:R-:W-:Y:S02]  /*6860*/  WARPGROUP.DEPBAR.LE gsb0, 0x0 ;  /* 0x00008000000079c5 */ /* 0x000fe40000010000 */
[----:B------:R-:W-:Y:S01]  /*6870*/  WARPGROUP.ARRIVE ;  /* 0x00000000000079c5 */ /* 0x000fe20000000000 */
[--C-:B------:R-:W-:Y:S01]  /*6880*/  FADD.FTZ R14, R217, -R236.reuse ;  /* 0x800000ecd90e7221 */ /* 0x100fe20000010000 */
[----:B------:R-:W-:-:S03]  /*6890*/  FADD.FTZ R53, R216, -R236 ;  /* 0x800000ecd8357221 */ /* 0x000fc60000010000 */
[----:B-1----:R-:W-:Y:S01]  /*68a0*/  FMUL.FTZ R14, R45, R14 ;  /* 0x0000000e2d0e7220 */ /* 0x002fe20000410000 */
[----:B------:R-:W-:Y:S01]  /*68b0*/  HGMMA.64x8x16.F32 R220, gdesc[UR4], R220, gsb0 ;  /* 0x0000000004dc79f0 */ /* 0x000fe200080008dc */
[----:B------:R-:W-:Y:S01]  /*68c0*/  FMUL.FTZ R26, R30, R53 ;  /* 0x000000351e1a7220 */ /* 0x000fe20000410000 */
[----:B------:R-:W-:Y:S01]  /*68d0*/  UIADD3 UR4, UR60, 0x2c500, URZ ;  /* 0x0002c5003c047890 */ /* 0x000fe2000fffe03f */
[----:B------:R-:W-:Y:S01]  /*68e0*/  FMUL.FTZ R7, R7, R14 ;  /* 0x0000000e07077220 */ /* 0x000fe20000410000 */
[----:B------:R-:W-:Y:S01]  /*68f0*/  FFMA.FTZ R14, -R36, R36, 1 ;  /* 0x3f800000240e7423 */ /* 0x000fe20000010124 */
[----:B------:R-:W-:Y:S01]  /*6900*/  FMUL.FTZ R26, R25, R26 ;  /* 0x0000001a191a7220 */ /* 0x000fe20000410000 */
[----:B------:R-:W-:Y:S01]  /*6910*/  USHF.R.U32.HI UR4, URZ, 0x4, UR4 ;  /* 0x000000043f047899 */ /* 0x000fe20008011604 */
[----:B------:R-:W1:Y:S01]  /*6920*/  MUFU.EX2 R25, R234 ;  /* 0x000000ea00197308 */ /* 0x000e620000000800 */
[----:B------:R-:W-:Y:S02]  /*6930*/  UMOV UR7, 0x40 ;  /* 0x0000004000077882 */ /* 0x000fe40000000000 */
[----:B------:R-:W-:Y:S01]  /*6940*/  F2FP.F16.F32.PACK_AB R26, R7, R26 ;  /* 0x0000001a071a723e */ /* 0x000fe200000000ff */
[----:B------:R-:W-:-:S04]  /*6950*/  ULOP3.LUT UR4, UR4, 0x3fff, URZ, 0xc0, !UPT ;  /* 0x00003fff04047892 */ /* 0x000fc8000f8ec03f */
[----:B------:R-:W-:-:S04]  /*6960*/  ULOP3.LUT UR4, UR4, 0x80000, URZ, 0xfc, !UPT ;  /* 0x0008000004047892 */ /* 0x000fc8000f8efc3f */
[----:B------:R-:W-:Y:S02]  /*6970*/  UIADD3 UR5, UR4, 0x80, URZ ;  /* 0x0000008004057890 */ /* 0x000fe4000fffe03f */
[----:B------:R-:W-:Y:S02]  /*6980*/  UIADD3 UR6, UR4, 0x100, URZ ;  /* 0x0000010004067890 */ /* 0x000fe4000fffe03f */
[----:B------:R-:W-:Y:S01]  /*6990*/  UMOV UR58, UR4 ;  /* 0x00000004003a7c82 */ /* 0x000fe20008000000 */
[----:B------:R-:W-:Y:S02]  /*69a0*/  UIADD3 UR50, UR4, 0x10, URZ ;  /* 0x0000001004327890 */ /* 0x000fe4000fffe03f */
[----:B------:R-:W-:Y:S01]  /*69b0*/  UMOV UR34, UR5 ;  /* 0x0000000500227c82 */ /* 0x000fe20008000000 */
[----:B------:R-:W-:Y:S01]  /*69c0*/  UIADD3 UR5, UR4, 0x180, URZ ;  /* 0x0000018004057890 */ /* 0x000fe2000fffe03f */
[----:B------:R-:W-:Y:S01]  /*69d0*/  UMOV UR14, UR6 ;  /* 0x00000006000e7c82 */ /* 0x000fe20008000000 */
[----:B------:R-:W-:-:S02]  /*69e0*/  UIADD3 UR6, UR4, 0x200, URZ ;  /* 0x0000020004067890 */ /* 0x000fc4000fffe03f */
[----:B------:R-:W-:-:S03]  /*69f0*/  UIADD3 UR54, UR4, 0x190, URZ ;  /* 0x0000019004367890 */ /* 0x000fc6000fffe03f */
[----:B------:R-:W-:Y:S01]  /*6a00*/  UMOV UR18, UR5 ;  /* 0x0000000500127c82 */ /* 0x000fe20008000000 */
[----:B------:R-:W-:Y:S02]  /*6a10*/  UIADD3 UR5, UR4, 0x90, URZ ;  /* 0x0000009004057890 */ /* 0x000fe4000fffe03f */
[----:B------:R-:W-:Y:S02]  /*6a20*/  UIADD3 UR46, UR4, 0x210, URZ ;  /* 0x00000210042e7890 */ /* 0x000fe4000fffe03f */
[----:B------:R-:W-:Y:S02]  /*6a30*/  UIADD3 UR30, UR4, 0x20, URZ ;  /* 0x00000020041e7890 */ /* 0x000fe4000fffe03f */
[----:B------:R-:W-:Y:S02]  /*6a40*/  UIADD3 UR42, UR4, 0xa0, URZ ;  /* 0x000000a0042a7890 */ /* 0x000fe4000fffe03f */
[----:B------:R-:W-:Y:S01]  /*6a50*/  UIADD3 UR38, UR4, 0x120, URZ ;  /* 0x0000012004267890 */ /* 0x000fe2000fffe03f */
[----:B------:R-:W-:Y:S01]  /*6a60*/  UMOV UR8, UR34 ;  /* 0x0000002200087c82 */ /* 0x000fe20008000000 */
[----:B------:R-:W-:Y:S01]  /*6a70*/  UIADD3 UR26, UR4, 0x220, URZ ;  /* 0x00000220041a7890 */ /* 0x000fe2000fffe03f */
[----:B------:R-:W-:Y:S01]  /*6a80*/  MOV R9, UR30 ;  /* 0x0000001e00097c02 */ /* 0x000fe20008000f00 */
[----:B------:R-:W-:-:S02]  /*6a90*/  WARPGROUP.DEPBAR.LE gsb0, 0x0 ;  /* 0x00008000000079c5 */ /* 0x000fc40000010000 */
[----:B------:R-:W2:Y:S01]  /*6aa0*/  LDS R237, [R237+0x2c320] ;  /* 0x02c32000eded7984 */ /* 0x000ea20000000800 */
[--C-:B------:R-:W-:Y:S01]  /*6ab0*/  FADD.FTZ R220, R220, -R236.reuse ;  /* 0x800000ecdcdc7221 */ /* 0x100fe20000010000 */
[----:B------:R-:W-:-:S03]  /*6ac0*/  FADD.FTZ R221, R221, -R236 ;  /* 0x800000ecdddd7221 */ /* 0x000fc60000010000 */
[----:B------:R-:W-:Y:S01]  /*6ad0*/  FMUL.FTZ R36, R35, R220 ;  /* 0x000000dc23247220 */ /* 0x000fe20000410000 */
[C---:B------:R-:W-:Y:S01]  /*6ae0*/  FMUL.FTZ R221, R38.reuse, R221 ;  /* 0x000000dd26dd7220 */ /* 0x040fe20000410000 */
[----:B------:R-:W-:Y:S02]  /*6af0*/  F2FP.F16.F32.PACK_AB R38, R38, R35 ;  /* 0x000000232626723e */ /* 0x000fe400000000ff */
[----:B------:R-:W-:Y:S01]  /*6b00*/  FMUL.FTZ R36, R31, R36 ;  /* 0x000000241f247220 */ /* 0x000fe20000410000 */
[----:B------:R-:W-:-:S05]  /*6b10*/  FMUL.FTZ R31, R14, R221 ;  /* 0x000000dd0e1f7220 */ /* 0x000fca0000410000 */
[----:B------:R-:W-:Y:S01]  /*6b20*/  F2FP.F16.F32.PACK_AB R36, R31, R36 ;  /* 0x000000241f24723e */ /* 0x000fe200000000ff */
[--C-:B--2---:R-:W-:Y:S01]  /*6b30*/  FADD.FTZ R53, R46, -R237.reuse ;  /* 0x800000ed2e357221 */ /* 0x104fe20000010000 */
[--C-:B------:R-:W-:Y:S01]  /*6b40*/  FADD.FTZ R51, R51, -R237.reuse ;  /* 0x800000ed33337221 */ /* 0x100fe20000010000 */
[----:B------:R-:W-:Y:S01]  /*6b50*/  FFMA.FTZ R46, -R20, R20, 1 ;  /* 0x3f800000142e7423 */ /* 0x000fe20000010114 */
[----:B------:R-:W-:Y:S01]  /*6b60*/  FFMA.FTZ R20, -R23, R23, 1 ;  /* 0x3f80000017147423 */ /* 0x000fe20000010117 */
[----:B------:R-:W-:Y:S01]  /*6b70*/  FMUL.FTZ R14, R224, R53 ;  /* 0x00000035e00e7220 */ /* 0x000fe20000410000 */
[----:B------:R-:W-:Y:S01]  /*6b80*/  FMUL.FTZ R51, R42, R51 ;  /* 0x000000332a337220 */ /* 0x000fe20000410000 */
[--C-:B------:R-:W-:Y:S01]  /*6b90*/  FADD.FTZ R50, R50, -R237.reuse ;  /* 0x800000ed32327221 */ /* 0x100fe20000010000 */
[--C-:B------:R-:W-:Y:S01]  /*6ba0*/  FADD.FTZ R222, R222, -R237.reuse ;  /* 0x800000eddede7221 */ /* 0x100fe20000010000 */
[----:B------:R-:W-:Y:S01]  /*6bb0*/  FMUL.FTZ R11, R11, R14 ;  /* 0x0000000e0b0b7220 */ /* 0x000fe20000410000 */
[--C-:B------:R-:W-:Y:S01]  /*6bc0*/  FADD.FTZ R14, R47, -R237.reuse ;  /* 0x800000ed2f0e7221 */ /* 0x100fe20000010000 */
[----:B------:R-:W-:Y:S01]  /*6bd0*/  FMUL.FTZ R46, R46, R51 ;  /* 0x000000332e2e7220 */ /* 0x000fe20000410000 */
[----:B------:R2:W3:Y:S01]  /*6be0*/  MUFU.EX2 R47, R41 ;  /* 0x00000029002f7308 */ /* 0x0004e20000000800 */
[----:B-1----:R-:W-:Y:S01]  /*6bf0*/  FMUL.FTZ R50, R25, R50 ;  /* 0x0000003219327220 */ /* 0x002fe20000410000 */
[----:B------:R-:W-:Y:S01]  /*6c00*/  FMUL.FTZ R15, R235, R14 ;  /* 0x0000000eeb0f7220 */ /* 0x000fe20000410000 */
[----:B------:R-:W-:Y:S01]  /*6c10*/  F2FP.F16.F32.PACK_AB R14, R39, R34 ;  /* 0x00000022270e723e */ /* 0x000fe200000000ff */
[----:B------:R-:W-:Y:S01]  /*6c20*/  FFMA.FTZ R51, -R24, R24, 1 ;  /* 0x3f80000018337423 */ /* 0x000fe20000010118 */
[----:B------:R-:W-:Y:S01]  /*6c30*/  F2FP.F16.F32.PACK_AB R24, R37, R29 ;  /* 0x0000001d2518723e */ /* 0x000fe200000000ff */
[----:B------:R-:W-:Y:S01]  /*6c40*/  FMUL.FTZ R44, R44, R15 ;  /* 0x0000000f2c2c7220 */ /* 0x000fe20000410000 */
[--C-:B------:R-:W-:Y:S01]  /*6c50*/  FADD.FTZ R15, R54, -R237.reuse ;  /* 0x800000ed360f7221 */ /* 0x100fe20000010000 */
[----:B------:R-:W1:Y:S01]  /*6c60*/  MUFU.EX2 R39, R227 ;  /* 0x000000e300277308 */ /* 0x000e620000000800 */
[----:B------:R-:W-:Y:S01]  /*6c70*/  F2FP.F16.F32.PACK_AB R25, R42, R25 ;  /* 0x000000192a19723e */ /* 0x000fe200000000ff */
[--C-:B------:R-:W-:Y:S01]  /*6c80*/  FADD.FTZ R34, R55, -R237.reuse ;  /* 0x800000ed37227221 */ /* 0x100fe20000010000 */
[----:B------:R-:W-:Y:S01]  /*6c90*/  FMUL.FTZ R15, R226, R15 ;  /* 0x0000000fe20f7220 */ /* 0x000fe20000410000 */
[----:B--2---:R-:W-:Y:S01]  /*6ca0*/  F2FP.F16.F32.PACK_AB R41, R233, R226 ;  /* 0x000000e2e929723e */ /* 0x004fe200000000ff */
[--C-:B------:R-:W-:Y:S01]  /*6cb0*/  FADD.FTZ R218, R218, -R237.reuse ;  /* 0x800000eddada7221 */ /* 0x100fe20000010000 */
[--C-:B------:R-:W-:Y:S01]  /*6cc0*/  FADD.FTZ R219, R219, -R237.reuse ;  /* 0x800000eddbdb7221 */ /* 0x100fe20000010000 */
[----:B------:R-:W-:Y:S01]  /*6cd0*/  FMUL.FTZ R20, R20, R15 ;  /* 0x0000000f14147220 */ /* 0x000fe20000410000 */
[----:B------:R-:W-:Y:S01]  /*6ce0*/  F2FP.F16.F32.PACK_AB R15, R235, R224 ;  /* 0x000000e0eb0f723e */ /* 0x000fe200000000ff */
[----:B------:R-:W-:Y:S01]  /*6cf0*/  BAR.SYNC.DEFER_BLOCKING 0x9, 0x100 ;  /* 0x0244000000007b1d */ /* 0x000fe20000010000 */
[----:B------:R-:W-:Y:S01]  /*6d00*/  FADD.FTZ R223, R223, -R237 ;  /* 0x800000eddfdf7221 */ /* 0x000fe20000010000 */
[----:B------:R-:W-:Y:S01]  /*6d10*/  FMUL.FTZ R34, R233, R34 ;  /* 0x00000022e9227220 */ /* 0x000fe20000410000 */
[----:B---3--:R-:W-:Y:S01]  /*6d20*/  FMUL.FTZ R218, R47, R218 ;  /* 0x000000da2fda7220 */ /* 0x008fe20000410000 */
[----:B------:R-:W-:Y:S01]  /*6d30*/  FMUL.FTZ R219, R48, R219 ;  /* 0x000000db30db7220 */ /* 0x000fe20000410000 */
[----:B------:R-:W-:Y:S01]  /*6d40*/  FMUL.FTZ R13, R13, R50 ;  /* 0x000000320d0d7220 */ /* 0x000fe20000410000 */
[----:B------:R-:W-:Y:S01]  /*6d50*/  FMUL.FTZ R51, R51, R34 ;  /* 0x0000002233337220 */ /* 0x000fe20000410000 */
[----:B------:R-:W-:Y:S01]  /*6d60*/  FMUL.FTZ R27, R27, R218 ;  /* 0x000000da1b1b7220 */ /* 0x000fe20000410000 */
[----:B-1----:R-:W-:Y:S01]  /*6d70*/  FMUL.FTZ R23, R39, R222 ;  /* 0x000000de27177220 */ /* 0x002fe20000410000 */
[----:B------:R-:W-:Y:S01]  /*6d80*/  F2FP.F16.F32.PACK_AB R39, R8, R39 ;  /* 0x000000270827723e */ /* 0x000fe200000000ff */
[----:B------:R-:W-:Y:S01]  /*6d90*/  FMUL.FTZ R28, R28, R219 ;  /* 0x000000db1c1c7220 */ /* 0x000fe20000410000 */
[----:B------:R-:W-:Y:S01]  /*6da0*/  F2FP.F16.F32.PACK_AB R11, R44, R11 ;  /* 0x0000000b2c0b723e */ /* 0x000fe200000000ff */
[----:B------:R-:W-:Y:S01]  /*6db0*/  FMUL.FTZ R32, R32, R23 ;  /* 0x0000001720207220 */ /* 0x000fe20000410000 */
[----:B------:R-:W-:Y:S01]  /*6dc0*/  IMAD R23, R4, 0x2000, R6 ;  /* 0x0000200004177824 */ /* 0x000fe200078e0206 */
[----:B------:R-:W-:-:S02]  /*6dd0*/  F2FP.F16.F32.PACK_AB R13, R46, R13 ;  /* 0x0000000d2e0d723e */ /* 0x000fc400000000ff */
[----:B------:R-:W-:Y:S02]  /*6de0*/  F2FP.F16.F32.PACK_AB R50, R22, R21 ;  /* 0x000000151632723e */ /* 0x000fe400000000ff */
[----:B------:R-:W-:Y:S02]  /*6df0*/  SHF.R.U32.HI R216, RZ, 0x4, R23 ;  /* 0x00000004ffd87819 */ /* 0x000fe40000011617 */
[----:B------:R-:W-:Y:S02]  /*6e00*/  F2FP.F16.F32.PACK_AB R51, R51, R20 ;  /* 0x000000143333723e */ /* 0x000fe400000000ff */
[----:B------:R-:W-:Y:S01]  /*6e10*/  LOP3.LUT R216, R216, 0x3fff, RZ, 0xc0, !PT ;  /* 0x00003fffd8d87812 */ /* 0x000fe200078ec0ff */
[----:B------:R1:W-:Y:S01]  /*6e20*/  STSM.16.M88.2 [R0+0x2c500], R14 ;  /* 0x02c5000e00007844 */ /* 0x0003e20000000100 */
[----:B------:R-:W-:Y:S02]  /*6e30*/  F2FP.F16.F32.PACK_AB R27, R28, R27 ;  /* 0x0000001b1c1b723e */ /* 0x000fe400000000ff */
[C---:B------:R-:W-:Y:S01]  /*6e40*/  R2UR UR56, R216.reuse ;  /* 0x00000000d83872ca */ /* 0x040fe200000e0000 */
[----:B------:R-:W-:Y:S01]  /*6e50*/  STSM.16.M88.2 [R0+0x2cd00], R24 ;  /* 0x02cd001800007844 */ /* 0x000fe20000000100 */
[----:B------:R-:W-:-:S02]  /*6e60*/  VIADD R6, R216, 0x80 ;  /* 0x00000080d8067836 */ /* 0x000fc40000000000 */
[----:B------:R-:W-:Y:S01]  /*6e70*/  VIADD R217, R216, 0x500 ;  /* 0x00000500d8d97836 */ /* 0x000fe20000000000 */
[----:B------:R-:W-:Y:S02]  /*6e80*/  STSM.16.M88.2 [R0+0x2d500], R40 ;  /* 0x02d5002800007844 */ /* 0x000fe40000000100 */
[----:B------:R-:W-:Y:S01]  /*6e90*/  R2UR UR48, R6 ;  /* 0x00000000063072ca */ /* 0x000fe200000e0000 */
[----:B------:R-:W-:Y:S01]  /*6ea0*/  VIADD R6, R216, 0x100 ;  /* 0x00000100d8067836 */ /* 0x000fe20000000000 */
[----:B-1----:R-:W-:Y:S01]  /*6eb0*/  F2FP.F16.F32.PACK_AB R14, R45, R30 ;  /* 0x0000001e2d0e723e */ /* 0x002fe200000000ff */
[----:B------:R-:W-:Y:S01]  /*6ec0*/  FMUL.FTZ R30, R8, R223 ;  /* 0x000000df081e7220 */ /* 0x000fe20000410000 */
[----:B------:R-:W-:Y:S02]  /*6ed0*/  F2FP.F16.F32.PACK_AB R15, R48, R47 ;  /* 0x0000002f300f723e */ /* 0x000fe400000000ff */
[----:B------:R-:W-:Y:S01]  /*6ee0*/  UMOV UR32, UR56 ;  /* 0x0000003800207c82 */ /* 0x000fe20008000000 */
[----:B------:R-:W-:Y:S01]  /*6ef0*/  FMUL.FTZ R225, R225, R30 ;  /* 0x0000001ee1e17220 */ /* 0x000fe20000410000 */
[----:B------:R-:W-:Y:S01]  /*6f00*/  UMOV UR12, UR56 ;  /* 0x00000038000c7c82 */ /* 0x000fe20008000000 */
[----:B------:R-:W-:Y:S01]  /*6f10*/  STSM.16.M88.2 [R0+0x2dd00], R14 ;  /* 0x02dd000e00007844 */ /* 0x000fe20000000100 */
[----:B------:R-:W-:Y:S01]  /*6f20*/  UMOV UR16, UR56 ;  /* 0x0000003800107c82 */ /* 0x000fe20008000000 */
[----:B------:R-:W-:Y:S01]  /*6f30*/  R2UR UR28, R6 ;  /* 0x00000000061c72ca */ /* 0x000fe200000e0000 */
[----:B------:R-:W-:Y:S01]  /*6f40*/  VIADD R6, R216, 0x180 ;  /* 0x00000180d8067836 */ /* 0x000fe20000000000 */
[----:B------:R-:W-:Y:S01]  /*6f50*/  STSM.16.M88.2 [R0+0x2e500], R38 ;  /* 0x02e5002600007844 */ /* 0x000fe20000000100 */
[----:B------:R-:W-:Y:S01]  /*6f60*/  F2FP.F16.F32.PACK_AB R37, R225, R32 ;  /* 0x00000020e125723e */ /* 0x000fe200000000ff */
[----:B------:R-:W-:Y:S01]  /*6f70*/  UMOV UR20, UR48 ;  /* 0x0000003000147c82 */ /* 0x000fe20008000000 */
[----:B------:R-:W-:Y:S01]  /*6f80*/  UMOV UR52, UR48 ;  /* 0x0000003000347c82 */ /* 0x000fe20008000000 */
[----:B------:R-:W-:Y:S01]  /*6f90*/  @!PT LDS RZ, [RZ] ;  /* 0x00000000fffff984 */ /* 0x000fe20000000800 */
[----:B------:R-:W-:Y:S01]  /*6fa0*/  @!PT LDS RZ, [RZ] ;  /* 0x00000000fffff984 */ /* 0x000fe20000000800 */
[----:B------:R-:W-:Y:S01]  /*6fb0*/  @!PT LDS RZ, [RZ] ;  /* 0x00000000fffff984 */ /* 0x000fe20000000800 */
[----:B------:R-:W-:Y:S01]  /*6fc0*/  @!PT LDS RZ, [RZ] ;  /* 0x00000000fffff984 */ /* 0x000fe20000000800 */
[----:B------:R1:W-:Y:S06]  /*6fd0*/  MEMBAR.ALL.CTA ;  /* 0x0000000000007992 */ /* 0x0003ec0000008000 */
[----:B-1----:R-:W1:Y:S01]  /*6fe0*/  FENCE.VIEW.ASYNC.S ;  /* 0x00000000000073c6 */ /* 0x002e620000000000 */
[----:B------:R-:W-:Y:S01]  /*6ff0*/  UMOV UR44, UR48 ;  /* 0x00000030002c7c82 */ /* 0x000fe20008000000 */
[----:B------:R-:W-:Y:S01]  /*7000*/  MOV R8, UR31 ;  /* 0x0000001f00087c02 */ /* 0x000fe20008000f00 */
[----:B------:R-:W-:Y:S01]  /*7010*/  UMOV UR40, UR28 ;  /* 0x0000001c00287c82 */ /* 0x000fe20008000000 */
[----:B------:R-:W-:Y:S01]  /*7020*/  UMOV UR36, UR28 ;  /* 0x0000001c00247c82 */ /* 0x000fe20008000000 */
[----:B------:R-:W-:Y:S01]  /*7030*/  UMOV UR24, UR28 ;  /* 0x0000001c00187c82 */ /* 0x000fe20008000000 */
[----:B-1----:R-:W-:Y:S06]  /*7040*/  BAR.SYNC.DEFER_BLOCKING 0x9, 0x100 ;  /* 0x0244000000007b1d */ /* 0x002fec0000010000 */
[----:B------:R-:W-:Y:S04]  /*7050*/  STSM.16.M88.2 [R0+0x2ed00], R10 ;  /* 0x02ed000a00007844 */ /* 0x000fe80000000100 */
[----:B------:R-:W-:Y:S04]  /*7060*/  STSM.16.M88.2 [R0+0x2f500], R12 ;  /* 0x02f5000c00007844 */ /* 0x000fe80000000100 */
[----:B------:R-:W-:Y:S04]  /*7070*/  STSM.16.M88.2 [R0+0x2fd00], R50 ;  /* 0x02fd003200007844 */ /* 0x000fe80000000100 */
[----:B------:R-:W-:Y:S04]  /*7080*/  STSM.16.M88.2 [R0+0x30500], R26 ;  /* 0x0305001a00007844 */ /* 0x000fe80000000100 */
[----:B------:R1:W-:Y:S01]  /*7090*/  STSM.16.M88.2 [R0+0x30d00], R36 ;  /* 0x030d002400007844 */ /* 0x0003e20000000100 */
[----:B------:R-:W-:-:S06]  /*70a0*/  WARPGROUP.ARRIVE ;  /* 0x00000000000079c5 */ /* 0x000fcc0000000000 */
[----:B------:R-:W-:Y:S03]  /*70b0*/  HGMMA.64x16x16.F32 R56, gdesc[UR56].tnspA.tnspB, R56, gsb0 ;  /* 0x60200000383879f0 */ /* 0x000fe60008000838 */
[----:B------:R-:W-:Y:S02]  /*70c0*/  WARPGROUP.DEPBAR.LE gsb0, 0x0 ;  /* 0x00008000000079c5 */ /* 0x000fe40000010000 */
[----:B------:R-:W-:-:S06]  /*70d0*/  WARPGROUP.ARRIVE ;  /* 0x00000000000079c5 */ /* 0x000fcc0000000000 */
[----:B------:R-:W-:Y:S01]  /*70e0*/  HGMMA.64x16x16.F32 R72, gdesc[UR32].tnspA.tnspB, R72, gsb0 ;  /* 0x60200000204879f0 */ /* 0x000fe20008000848 */
[----:B------:R-:W-:Y:S01]  /*70f0*/  UIADD3 UR34, UR4, 0x1a0, URZ ;  /* 0x000001a004227890 */ /* 0x000fe2000fffe03f */
[----:B------:R-:W-:Y:S01]  /*7100*/  UMOV UR32, UR28 ;  /* 0x0000001c00207c82 */ /* 0x000fe20008000000 */
[----:B------:R-:W-:Y:S01]  /*7110*/  UMOV UR33, UR29 ;  /* 0x0000001d00217c82 */ /* 0x000fe20008000000 */
[----:B------:R-:W-:Y:S01]  /*7120*/  UMOV UR35, 0x40 ;  /* 0x0000004000237882 */ /* 0x000fe20000000000 */
[----:B------:R-:W-:Y:S02]  /*7130*/  WARPGROUP.DEPBAR.LE gsb0, 0x0 ;  /* 0x00008000000079c5 */ /* 0x000fe40000010000 */
[----:B------:R-:W-:-:S06]  /*7140*/  WARPGROUP.ARRIVE ;  /* 0x00000000000079c5 */ /* 0x000fcc0000000000 */
[----:B------:R-:W-:Y:S01]  /*7150*/  HGMMA.64x16x16.F32 R88, gdesc[UR12].tnspA.tnspB, R88, gsb0 ;  /* 0x602000000c5879f0 */ /* 0x000fe20008000858 */
[----:B------:R-:W-:Y:S01]  /*7160*/  UMOV UR12, UR14 ;  /* 0x0000000e000c7c82 */ /* 0x000fe20008000000 */
[----:B------:R-:W-:Y:S01]  /*7170*/  UMOV UR13, UR15 ;  /* 0x0000000f000d7c82 */ /* 0x000fe20008000000 */
[----:B------:R-:W-:Y:S01]  /*7180*/  UMOV UR14, UR18 ;  /* 0x00000012000e7c82 */ /* 0x000fe20008000000 */
[----:B------:R-:W-:Y:S01]  /*7190*/  UMOV UR15, UR19 ;  /* 0x00000013000f7c82 */ /* 0x000fe20008000000 */
[----:B------:R-:W-:Y:S02]  /*71a0*/  WARPGROUP.DEPBAR.LE gsb0, 0x0 ;  /* 0x00008000000079c5 */ /* 0x000fe40000010000 */
[----:B------:R-:W-:-:S06]  /*71b0*/  WARPGROUP.ARRIVE ;  /* 0x00000000000079c5 */ /* 0x000fcc0000000000 */
[----:B------:R-:W-:Y:S01]  /*71c0*/  HGMMA.64x16x16.F32 R104, gdesc[UR16].tnspA.tnspB, R104, gsb0 ;  /* 0x60200000106879f0 */ /* 0x000fe20008000868 */
[----:B------:R-:W-:Y:S01]  /*71d0*/  UMOV UR16, UR56 ;  /* 0x0000003800107c82 */ /* 0x000fe20008000000 */
[----:B------:R-:W-:Y:S01]  /*71e0*/  UMOV UR17, UR57 ;  /* 0x0000003900117c82 */ /* 0x000fe20008000000 */
[----:B------:R-:W-:Y:S01]  /*71f0*/  UMOV UR18, UR6 ;  /* 0x0000000600127c82 */ /* 0x000fe20008000000 */
[----:B------:R-:W-:Y:S01]  /*7200*/  UMOV UR19, 0x40 ;  /* 0x0000004000137882 */ /* 0x000fe20000000000 */
[----:B------:R-:W-:Y:S01]  /*7210*/  UMOV UR10, UR18 ;  /* 0x00000012000a7c82 */ /* 0x000fe20008000000 */
[----:B------:R-:W-:Y:S01]  /*7220*/  UMOV UR11, UR19 ;  /* 0x00000013000b7c82 */ /* 0x000fe20008000000 */
[----:B------:R-:W-:Y:S01]  /*7230*/  UIADD3 UR6, UR4, 0x110, URZ ;  /* 0x0000011004067890 */ /* 0x000fe2000fffe03f */
[----:B------:R-:W-:-:S06]  /*7240*/  UMOV UR57, UR23 ;  /* 0x0000001700397c82 */ /* 0x000fcc0008000000 */
[----:B------:R-:W-:Y:S01]  /*7250*/  UMOV UR22, UR6 ;  /* 0x0000000600167c82 */ /* 0x000fe20008000000 */
[----:B------:R-:W-:Y:S01]  /*7260*/  UIADD3 UR6, UR4, 0x230, URZ ;  /* 0x0000023004067890 */ /* 0x000fe2000fffe03f */
        /* <DEDUP_REMOVED lines=8> */
[----:B------:R-:W-:-:S04]  /*72f0*/  UIADD3 UR5, UR60, 0x2ed00, URZ ;  /* 0x0002ed003c057890 */ /* 0x000fc8000fffe03f */
[----:B------:R-:W-:Y:S01]  /*7300*/  USHF.R.U32.HI UR5, URZ, 0x4, UR5 ;  /* 0x000000043f057899 */ /* 0x000fe20008011605 */
[----:B------:R-:W-:Y:S02]  /*7310*/  WARPGROUP.DEPBAR.LE gsb0, 0x0 ;  /* 0x00008000000079c5 */ /* 0x000fe40000010000 */
[----:B------:R-:W-:-:S06]  /*7320*/  WARPGROUP.ARRIVE ;  /* 0x00000000000079c5 */ /* 0x000fcc0000000000 */
[----:B------:R-:W-:Y:S01]  /*7330*/  HGMMA.64x16x16.F32 R56, gdesc[UR48].tnspA.tnspB, R56, gsb0 ;  /* 0x60200000303879f0 */ /* 0x000fe20008000838 */
[----:B------:R-:W-:Y:S01]  /*7340*/  UMOV UR48, UR10 ;  /* 0x0000000a00307c82 */ /* 0x000fe20008000000 */
[----:B------:R-:W-:Y:S01]  /*7350*/  UIADD3 UR10, UR4, 0xb0, URZ ;  /* 0x000000b0040a7890 */ /* 0x000fe2000fffe03f */
[----:B------:R-:W-:Y:S01]  /*7360*/  UMOV UR49, UR11 ;  /* 0x0000000b00317c82 */ /* 0x000fe20008000000 */
[----:B------:R-:W-:Y:S01]  /*7370*/  UMOV UR11, 0x40 ;  /* 0x00000040000b7882 */ /* 0x000fe20000000000 */
        /* <DEDUP_REMOVED lines=10> */
[----:B------:R-:W-:Y:S01]  /*7420*/  UIADD3 UR22, UR4, 0x130, URZ ;  /* 0x0000013004167890 */ /* 0x000fe2000fffe03f */
[----:B------:R-:W-:Y:S01]  /*7430*/  UMOV UR23, 0x40 ;  /* 0x0000004000177882 */ /* 0x000fe20000000000 */
[----:B------:R-:W-:Y:S02]  /*7440*/  WARPGROUP.DEPBAR.LE gsb0, 0x0 ;  /* 0x00008000000079c5 */ /* 0x000fe40000010000 */
[----:B------:R-:W-:-:S06]  /*7450*/  WARPGROUP.ARRIVE ;  /* 0x00000000000079c5 */ /* 0x000fcc0000000000 */
[----:B------:R-:W-:Y:S01]  /*7460*/  HGMMA.64x16x16.F32 R104, gdesc[UR52].tnspA.tnspB, R104, gsb0 ;  /* 0x60200000346879f0 */ /* 0x000fe20008000868 */
[----:B------:R-:W-:Y:S01]  /*7470*/  UMOV UR52, UR16 ;  /* 0x0000001000347c82 */ /* 0x000fe20008000000 */
[----:B------:R-:W-:Y:S01]  /*7480*/  UMOV UR53, UR17 ;  /* 0x0000001100357c82 */ /* 0x000fe20008000000 */
        /* <DEDUP_REMOVED lines=10> */
[----:B------:R-:W-:Y:S01]  /*7530*/  UMOV UR29, 0x40000040 ;  /* 0x40000040001d7882 */ /* 0x000fe20000000000 */
[----:B------:R-:W-:Y:S02]  /*7540*/  UMOV UR31, 0x8 ;  /* 0x00000008001f7882 */ /* 0x000fe40000000000 */
[----:B------:R-:W-:Y:S01]  /*7550*/  IMAD.U32 R21, RZ, RZ, UR31 ;  /* 0x0000001fff157e24 */ /* 0x000fe2000f8e00ff */
[----:B------:R-:W-:Y:S02]  /*7560*/  WARPGROUP.DEPBAR.LE gsb0, 0x0 ;  /* 0x00008000000079c5 */ /* 0x000fe40000010000 */
[----:B------:R-:W-:-:S06]  /*7570*/  WARPGROUP.ARRIVE ;  /* 0x00000000000079c5 */ /* 0x000fcc0000000000 */
[----:B------:R-:W-:Y:S01]  /*7580*/  HGMMA.64x16x16.F32 R72, gdesc[UR40].tnspA.tnspB, R72, gsb0 ;  /* 0x60200000284879f0 */ /* 0x000fe20008000848 */
[----:B------:R-:W-:Y:S01]  /*7590*/  UMOV UR40, UR12 ;  /* 0x0000000c00287c82 */ /* 0x000fe20008000000 */
[----:B------:R-:W-:Y:S01]  /*75a0*/  R2UR UR12, R6 ;  /* 0x00000000060c72ca */ /* 0x000fe200000e0000 */
[----:B------:R-:W-:Y:S01]  /*75b0*/  UMOV UR41, UR13 ;  /* 0x0000000d00297c82 */ /* 0x000fe20008000000 */
[----:B------:R-:W-:Y:S01]  /*75c0*/  UMOV UR13, 0x40000040 ;  /* 0x40000040000d7882 */ /* 0x000fe20000000000 */
[----:B------:R-:W-:Y:S01]  /*75d0*/  VIADD R6, R5, 0x80 ;  /* 0x0000008005067836 */ /* 0x000fe20000000000 */
[----:B------:R-:W-:Y:S01]  /*75e0*/  UMOV UR21, UR13 ;  /* 0x0000000d00157c82 */ /* 0x000fe20008000000 */
[----:B------:R-:W-:-:S08]  /*75f0*/  UMOV UR17, UR13 ;  /* 0x0000000d00117c82 */ /* 0x000fd00008000000 */
        /* <DEDUP_REMOVED lines=23> */
[----:B------:R-:W-:Y:S01]  /*7770*/  UMOV UR57, 0x40000040 ;  /* 0x4000004000397882 */ /* 0x000fe20000000000 */
[----:B------:R-:W-:-:S02]  /*7780*/  WARPGROUP.DEPBAR.LE gsb0, 0x0 ;  /* 0x00008000000079c5 */ /* 0x000fc40000010000 */
[----:B------:R-:W-:-:S06]  /*7790*/  WARPGROUP.ARRIVE ;  /* 0x00000000000079c5 */ /* 0x000fcc0000000000 */
[----:B------:R-:W-:Y:S01]  /*77a0*/  HGMMA.64x16x16.F32 R120, gdesc[UR24].tnspA.tnspB, R120, gsb0 ;  /* 0x60200000187879f0 */ /* 0x000fe20008000878 */
[----:B------:R-:W-:Y:S01]  /*77b0*/  ULOP3.LUT UR25, UR5, 0x3fff, URZ, 0xc0, !UPT ;  /* 0x00003fff05197892 */ /* 0x000fe2000f8ec03f */
[----:B------:R-:W-:-:S03]  /*77c0*/  R2UR UR5, R5 ;  /* 0x00000000050572ca */ /* 0x000fc600000e0000 */
[----:B------:R-:W-:-:S07]  /*77d0*/  ULOP3.LUT UR24, UR25, 0x400000, URZ, 0xfc, !UPT ;  /* 0x0040000019187892 */ /* 0x000fce000f8efc3f */
[----:B------:R-:W-:Y:S02]  /*77e0*/  UMOV UR30, UR24 ;  /* 0x00000018001e7c82 */ /* 0x000fe40008000000 */
[----:B------:R-:W-:Y:S01]  /*77f0*/  IMAD.U32 R20, RZ, RZ, UR30 ;  /* 0x0000001eff147e24 */ /* 0x000fe2000f8e00ff */
[----:B------:R-:W-:Y:S01]  /*7800*/  UMOV UR28, UR5 ;  /* 0x00000005001c7c82 */ /* 0x000fe20008000000 */
[----:B------:R-:W-:Y:S01]  /*7810*/  UMOV UR5, UR13 ;  /* 0x0000000d00057c82 */ /* 0x000fe20008000000 */
[----:B------:R-:W-:Y:S02]  /*7820*/  WARPGROUP.DEPBAR.LE gsb0, 0x0 ;  /* 0x00008000000079c5 */ /* 0x000fe40000010000 */
[----:B------:R-:W-:-:S06]  /*7830*/  WARPGROUP.ARRIVE ;  /* 0x00000000000079c5 */ /* 0x000fcc0000000000 */
[----:B------:R-:W-:Y:S03]  /*7840*/  HGMMA.64x16x16.F32 R56, gdesc[UR12].tnspA.tnspB, R56, gsb0 ;  /* 0x602000000c3879f0 */ /* 0x000fe60008000838 */
[----:B------:R-:W-:Y:S02]  /*7850*/  WARPGROUP.DEPBAR.LE gsb0, 0x0 ;  /* 0x00008000000079c5 */ /* 0x000fe40000010000 */
[----:B------:R-:W-:-:S06]  /*7860*/  WARPGROUP.ARRIVE ;  /* 0x00000000000079c5 */ /* 0x000fcc0000000000 */
[----:B------:R-:W-:Y:S01]  /*7870*/  HGMMA.64x16x16.F32 R72, gdesc[UR8].tnspA.tnspB, R72, gsb0 ;  /* 0x60200000084879f0 */ /* 0x000fe20008000848 */
[----:B------:R-:W-:Y:S01]  /*7880*/  UMOV UR13, 0x40000040 ;  /* 0x40000040000d7882 */ /* 0x000fe20000000000 */
[----:B------:R-:W-:Y:S01]  /*7890*/  ULDC.64 UR8, c[0x0][0x208] ;  /* 0x0000820000087ab9 */ /* 0x000fe20000000a00 */
[----:B------:R-:W-:Y:S02]  /*78a0*/  WARPGROUP.DEPBAR.LE gsb0, 0x0 ;  /* 0x00008000000079c5 */ /* 0x000fe40000010000 */
[----:B------:R-:W-:-:S06]  /*78b0*/  WARPGROUP.ARRIVE ;  /* 0x00000000000079c5 */ /* 0x000fcc0000000000 */
[----:B------:R-:W-:Y:S03]  /*78c0*/  HGMMA.64x16x16.F32 R88, gdesc[UR20].tnspA.tnspB, R88, gsb0 ;  /* 0x60200000145879f0 */ /* 0x000fe60008000858 */
[----:B------:R-:W-:Y:S02]  /*78d0*/  WARPGROUP.DEPBAR.LE gsb0, 0x0 ;  /* 0x00008000000079c5 */ /* 0x000fe40000010000 */
[----:B------:R-:W-:-:S06]  /*78e0*/  WARPGROUP.ARRIVE ;  /* 0x00000000000079c5 */ /* 0x000fcc0000000000 */
[----:B------:R-:W-:Y:S03]  /*78f0*/  HGMMA.64x16x16.F32 R104, gdesc[UR16].tnspA.tnspB, R104, gsb0 ;  /* 0x60200000106879f0 */ /* 0x000fe60008000868 */
[----:B------:R-:W-:Y:S02]  /*7900*/  WARPGROUP.DEPBAR.LE gsb0, 0x0 ;  /* 0x00008000000079c5 */ /* 0x000fe40000010000 */
[----:B------:R-:W-:-:S06]  /*7910*/  WARPGROUP.ARRIVE ;  /* 0x00000000000079c5 */ /* 0x000fcc0000000000 */
[----:B------:R-:W-:Y:S01]  /*7920*/  HGMMA.64x16x16.F32 R120, gdesc[UR4].tnspA.tnspB, R120, gsb0 ;  /* 0x60200000047879f0 */ /* 0x000fe20008000878 */
[----:B------:R-:W-:Y:S01]  /*7930*/  R2UR UR5, R6 ;  /* 0x00000000060572ca */ /* 0x000fe200000e0000 */
[----:B------:R-:W-:Y:S01]  /*7940*/  UIADD3 UR4, UR24, 0x80, URZ ;  /* 0x0000008018047890 */ /* 0x000fe2000fffe03f */
[----:B------:R-:W-:Y:S01]  /*7950*/  VIADD R6, R5, 0x100 ;  /* 0x0000010005067836 */ /* 0x000fe20000000000 */
[----:B------:R-:W-:Y:S02]  /*7960*/  WARPGROUP.DEPBAR.LE gsb0, 0x0 ;  /* 0x00008000000079c5 */ /* 0x000fe40000010000 */
[----:B------:R-:W-:Y:S01]  /*7970*/  @!PT LDS RZ, [RZ] ;  /* 0x00000000fffff984 */ /* 0x000fe20000000800 */
[----:B------:R-:W-:Y:S01]  /*7980*/  @!PT LDS RZ, [RZ] ;  /* 0x00000000fffff984 */ /* 0x000fe20000000800 */
[----:B------:R-:W-:Y:S01]  /*7990*/  @!PT LDS RZ, [RZ] ;  /* 0x00000000fffff984 */ /* 0x000fe20000000800 */
[----:B------:R-:W-:Y:S01]  /*79a0*/  @!PT LDS RZ, [RZ] ;  /* 0x00000000fffff984 */ /* 0x000fe20000000800 */
[----:B------:R2:W-:Y:S06]  /*79b0*/  MEMBAR.ALL.CTA ;  /* 0x0000000000007992 */ /* 0x0005ec0000008000 */
[----:B--2---:R-:W2:Y:S02]  /*79c0*/  FENCE.VIEW.ASYNC.S ;  /* 0x00000000000073c6 */ /* 0x004ea40000000000 */
[----:B--2---:R-:W-:Y:S06]  /*79d0*/  BAR.SYNC.DEFER_BLOCKING 0x9, 0x100 ;  /* 0x0244000000007b1d */ /* 0x004fec0000010000 */
[----:B-1----:R-:W-:-:S06]  /*79e0*/  WARPGROUP.ARRIVE ;  /* 0x00000000000079c5 */ /* 0x002fcc0000000000 */
[----:B------:R-:W-:Y:S01]  /*79f0*/  HGMMA.64x64x16.F32 R24, gdesc[UR28].tnspA, RZ, !UPT, gsb0 ;  /* 0x20e000001c1879f0 */ /* 0x000fe2000c0008ff */
[----:B------:R-:W-:Y:S01]  /*7a00*/  UMOV UR28, UR5 ;  /* 0x00000005001c7c82 */ /* 0x000fe20008000000 */
[----:B------:R-:W-:Y:S01]  /*7a10*/  UMOV UR29, 0x40000040 ;  /* 0x40000040001d7882 */ /* 0x000fe20000000000 */
[----:B------:R-:W-:Y:S01]  /*7a20*/  UMOV UR30, UR4 ;  /* 0x00000004001e7c82 */ /* 0x000fe20008000000 */
[----:B------:R-:W-:Y:S01]  /*7a30*/  UMOV UR31, 0x8 ;  /* 0x00000008001f7882 */ /* 0x000fe20000000000 */
[----:B------:R-:W-:Y:S01]  /*7a40*/  R2UR UR5, R6 ;  /* 0x00000000060572ca */ /* 0x000fe200000e0000 */
[----:B------:R-:W-:Y:S01]  /*7a50*/  UIADD3 UR4, UR24, 0x100, URZ ;  /* 0x0000010018047890 */ /* 0x000fe2000fffe03f */
[----:B------:R-:W-:Y:S02]  /*7a60*/  IMAD.U32 R14, RZ, RZ, UR30 ;  /* 0x0000001eff0e7e24 */ /* 0x000fe4000f8e00ff */
[----:B------:R-:W-:Y:S02]  /*7a70*/  IMAD.U32 R15, RZ, RZ, UR31 ;  /* 0x0000001fff0f7e24 */ /* 0x000fe4000f8e00ff */
[----:B------:R-:W-:Y:S01]  /*7a80*/  VIADD R6, R5, 0x180 ;  /* 0x0000018005067836 */ /* 0x000fe20000000000 */
[----:B------:R-:W-:-:S02]  /*7a90*/  WARPGROUP.DEPBAR.LE gsb0, 0x0 ;  /* 0x00008000000079c5 */ /* 0x000fc40000010000 */
[----:B------:R-:W-:-:S06]  /*7aa0*/  WARPGROUP.ARRIVE ;  /* 0x00000000000079c5 */ /* 0x000fcc0000000000 */
[----:B------:R-:W-:Y:S01]  /*7ab0*/  HGMMA.64x64x16.F32 R24, gdesc[UR28].tnspA, R24, gsb0 ;  /* 0x20e000001c1879f0 */ /* 0x000fe20008000818 */
        /* <DEDUP_REMOVED lines=20> */
[----:B------:R-:W-:-:S05]  /*7c00*/  VIADD R6, R216, 0x400 ;  /* 0x00000400d8067836 */ /* 0x000fca0000000000 */
[----:B------:R-:W-:Y:S01]  /*7c10*/  R2UR UR56, R6 ;  /* 0x00000000063872ca */ /* 0x000fe200000e0000 */
[----:B------:R-:W-:Y:S02]  /*7c20*/  WARPGROUP.DEPBAR.LE gsb0, 0x0 ;  /* 0x00008000000079c5 */ /* 0x000fe40000010000 */
[----:B------:R-:W-:-:S06]  /*7c30*/  WARPGROUP.ARRIVE ;  /* 0x00000000000079c5 */ /* 0x000fcc0000000000 */
[----:B------:R-:W-:Y:S01]  /*7c40*/  HGMMA.64x64x16.F32 R24, gdesc[UR28].tnspA, R24, gsb0 ;  /* 0x20e000001c1879f0 */ /* 0x000fe20008000818 */
[----:B------:R-:W-:Y:S01]  /*7c50*/  UMOV UR28, UR5 ;  /* 0x00000005001c7c82 */ /* 0x000fe20008000000 */
[----:B------:R-:W-:Y:S01]  /*7c60*/  UMOV UR29, 0x40000040 ;  /* 0x40000040001d7882 */ /* 0x000fe20000000000 */
[----:B------:R-:W-:Y:S01]  /*7c70*/  UMOV UR30, UR4 ;  /* 0x00000004001e7c82 */ /* 0x000fe20008000000 */
[----:B------:R-:W-:Y:S01]  /*7c80*/  UMOV UR31, 0x8 ;  /* 0x00000008001f7882 */ /* 0x000fe20000000000 */
[----:B------:R-:W-:Y:S01]  /*7c90*/  IMAD.U32 R6, RZ, RZ, UR30 ;  /* 0x0000001eff067e24 */ /* 0x000fe2000f8e00ff */
[----:B------:R-:W-:Y:S01]  /*7ca0*/  ULDC.64 UR4, c[0x0][0x2c0] ;  /* 0x0000b00000047ab9 */ /* 0x000fe20000000a00 */
[----:B------:R-:W-:Y:S01]  /*7cb0*/  IMAD.U32 R7, RZ, RZ, UR31 ;  /* 0x0000001fff077e24 */ /* 0x000fe2000f8e00ff */
[----:B------:R-:W-:Y:S02]  /*7cc0*/  WARPGROUP.DEPBAR.LE gsb0, 0x0 ;  /* 0x00008000000079c5 */ /* 0x000fe40000010000 */
[----:B------:R-:W-:-:S06]  /*7cd0*/  WARPGROUP.ARRIVE ;  /* 0x00000000000079c5 */ /* 0x000fcc0000000000 */
[----:B------:R-:W-:Y:S01]  /*7ce0*/  HGMMA.64x64x16.F32 R24, gdesc[UR28].tnspA, R24, gsb0 ;  /* 0x20e000001c1879f0 */ /* 0x000fe20008000818 */
[----:B------:R-:W-:Y:S01]  /*7cf0*/  R2UR UR31, R8 ;  /* 0x00000000081f72ca */ /* 0x000fe200000e0000 */
[C---:B------:R-:W-:Y:S01]  /*7d00*/  VIADD R8, R216.reuse, 0x480 ;  /* 0x00000480d8087836 */ /* 0x040fe20000000000 */
[----:B------:R-:W-:Y:S02]  /*7d10*/  R2UR UR30, R9 ;  /* 0x00000000091e72ca */ /* 0x000fe400000e0000 */
[----:B------:R-:W-:Y:S01]  /*7d20*/  R2UR UR28, R217 ;  /* 0x00000000d91c72ca */ /* 0x000fe200000e0000 */
[----:B------:R-:W-:Y:S02]  /*7d30*/  WARPGROUP.DEPBAR.LE gsb0, 0x0 ;  /* 0x00008000000079c5 */ /* 0x000fe40000010000 */
[----:B------:R-:W-:Y:S01]  /*7d40*/  WARPGROUP.ARRIVE ;  /* 0x00000000000079c5 */ /* 0x000fe20000000000 */
[----:B------:R-:W-:Y:S01]  /*7d50*/  UMOV UR29, 0x40000040 ;  /* 0x40000040001d7882 */ /* 0x000fe20000000000 */
[----:B------:R-:W-:-:S02]  /*7d60*/  VIADD R216, R216, 0x580 ;  /* 0x00000580d8d87836 */ /* 0x000fc40000000000 */
[----:B------:R-:W-:Y:S02]  /*7d70*/  IMAD.SHL.U32 R9, R16, 0x4000, RZ ;  /* 0x0000400010097824 */ /* 0x000fe400078e00ff */
[----:B------:R-:W-:Y:S01]  /*7d80*/  HGMMA.64x16x16.F32 R64, gdesc[UR56].tnspA.tnspB, R64, gsb0 ;  /* 0x60200000384079f0 */ /* 0x000fe20008000840 */
[----:B------:R-:W-:Y:S01]  /*7d90*/  UMOV UR58, UR32 ;  /* 0x00000020003a7c82 */ /* 0x000fe20008000000 */
[----:B------:R-:W-:Y:S01]  /*7da0*/  UMOV UR59, UR33 ;  /* 0x00000021003b7c82 */ /* 0x000fe20008000000 */
[----:B------:R-:W-:Y:S02]  /*7db0*/  R2UR UR12, R216 ;  /* 0x00000000d80c72ca */ /* 0x000fe400000e0000 */
[C---:B------:R-:W-:Y:S01]  /*7dc0*/  IADD3 R22, P1, R9.reuse, R230, RZ ;  /* 0x000000e609167210 */ /* 0x040fe20007f3e0ff */
[----:B------:R-:W-:Y:S02]  /*7dd0*/  WARPGROUP.DEPBAR.LE gsb0, 0x0 ;  /* 0x00008000000079c5 */ /* 0x000fe40000010000 */
[----:B------:R-:W-:Y:S01]  /*7de0*/  WARPGROUP.ARRIVE ;  /* 0x00000000000079c5 */ /* 0x000fe20000000000 */
[----:B------:R-:W-:Y:S01]  /*7df0*/  UMOV UR32, UR28 ;  /* 0x0000001c00207c82 */ /* 0x000fe20008000000 */
[----:B------:R-:W-:Y:S01]  /*7e00*/  UMOV UR33, UR29 ;  /* 0x0000001d00217c82 */ /* 0x000fe20008000000 */
[----:B------:R-:W-:-:S03]  /*7e10*/  LEA.HI.X.SX32 R9, R9, R232, 0x1, P1 ;  /* 0x000000e809097211 */ /* 0x000fc600008f0eff */
[----:B------:R-:W-:Y:S01]  /*7e20*/  HGMMA.64x16x16.F32 R80, gdesc[UR56].tnspA.tnspB, R80, gsb0 ;  /* 0x60200000385079f0 */ /* 0x000fe20008000850 */
[----:B------:R-:W-:Y:S01]  /*7e30*/  UMOV UR58, UR36 ;  /* 0x00000024003a7c82 */ /* 0x000fe20008000000 */
[----:B------:R-:W-:Y:S01]  /*7e40*/  UMOV UR59, UR37 ;  /* 0x00000025003b7c82 */ /* 0x000fe20008000000 */
        /* <DEDUP_REMOVED lines=10> */
[----:B------:R-:W-:Y:S01]  /*7ef0*/  R2UR UR48, R8 ;  /* 0x00000000083072ca */ /* 0x000fe200000e0000 */
[----:B------:R-:W-:Y:S01]  /*7f00*/  UMOV UR49, 0x40000040 ;  /* 0x4000004000317882 */ /* 0x000fe20000000000 */
[----:B------:R-:W-:Y:S01]  /*7f10*/  UMOV UR40, UR28 ;  /* 0x0000001c00287c82 */ /* 0x000fe20008000000 */
[----:B------:R-:W-:Y:S01]  /*7f20*/  UMOV UR41, UR29 ;  /* 0x0000001d00297c82 */ /* 0x000fe20008000000 */
[----:B------:R-:W-:Y:S01]  /*7f30*/  UMOV UR36, UR28 ;  /* 0x0000001c00247c82 */ /* 0x000fe20008000000 */
[----:B------:R-:W-:Y:S01]  /*7f40*/  UMOV UR37, UR29 ;  /* 0x0000001d00257c82 */ /* 0x000fe20008000000 */
[----:B------:R-:W-:-:S04]  /*7f50*/  LEA R8, P1, R22, UR4, 0x2 ;  /* 0x0000000416087c11 */ /* 0x000fc8000f8210ff */
[----:B------:R-:W-:-:S05]  /*7f60*/  LEA.HI.X R9, R22, UR5, R9, 0x2, P1 ;  /* 0x0000000516097c11 */ /* 0x000fca00088f1409 */
[----:B------:R1:W-:Y:S04]  /*7f70*/  REDG.E.ADD.F32x4.FTZ.RN.STRONG.GPU desc[UR8][R8.64], R24 ;  /* 0x00000018080079a6 */ /* 0x0003e8000c10f788 */
[----:B------:R2:W-:Y:S04]  /*7f80*/  REDG.E.ADD.F32x4.FTZ.RN.STRONG.GPU desc[UR8][R8.64+0x800], R28 ;  /* 0x0008001c080079a6 */ /* 0x0005e8000c10f788 */
[----:B------:R2:W-:Y:S04]  /*7f90*/  REDG.E.ADD.F32x4.FTZ.RN.STRONG.GPU desc[UR8][R8.64+0x1000], R32 ;  /* 0x00100020080079a6 */ /* 0x0005e8000c10f788 */
[----:B------:R2:W-:Y:S04]  /*7fa0*/  REDG.E.ADD.F32x4.FTZ.RN.STRONG.GPU desc[UR8][R8.64+0x1800], R36 ;  /* 0x00180024080079a6 */ /* 0x0005e8000c10f788 */
[----:B------:R2:W-:Y:S04]  /*7fb0*/  REDG.E.ADD.F32x4.FTZ.RN.STRONG.GPU desc[UR8][R8.64+0x2000], R40 ;  /* 0x00200028080079a6 */ /* 0x0005e8000c10f788 */
[----:B------:R2:W-:Y:S04]  /*7fc0*/  REDG.E.ADD.F32x4.FTZ.RN.STRONG.GPU desc[UR8][R8.64+0x2800], R44 ;  /* 0x0028002c080079a6 */ /* 0x0005e8000c10f788 */
[----:B------:R2:W-:Y:S04]  /*7fd0*/  REDG.E.ADD.F32x4.FTZ.RN.STRONG.GPU desc[UR8][R8.64+0x3000], R48 ;  /* 0x00300030080079a6 */ /* 0x0005e8000c10f788 */
[----:B------:R2:W-:Y:S01]  /*7fe0*/  REDG.E.ADD.F32x4.FTZ.RN.STRONG.GPU desc[UR8][R8.64+0x3800], R52 ;  /* 0x00380034080079a6 */ /* 0x0005e2000c10f788 */
[----:B------:R-:W-:-:S02]  /*7ff0*/  WARPGROUP.DEPBAR.LE gsb0, 0x0 ;  /* 0x00008000000079c5 */ /* 0x000fc40000010000 */
[----:B------:R-:W-:-:S06]  /*8000*/  WARPGROUP.ARRIVE ;  /* 0x00000000000079c5 */ /* 0x000fcc0000000000 */
[----:B------:R-:W-:Y:S03]  /*8010*/  HGMMA.64x16x16.F32 R128, gdesc[UR56].tnspA.tnspB, R128, gsb0 ;  /* 0x60200000388079f0 */ /* 0x000fe60008000880 */
        /* <DEDUP_REMOVED lines=60> */
[----:B------:R-:W-:-:S05]  /*83e0*/  VIADD R23, R23, 0xffff0000 ;  /* 0xffff000017177836 */ /* 0x000fca0000000000 */
[----:B------:R-:W-:Y:S01]  /*83f0*/  SHF.R.U32.HI R23, RZ, 0x4, R23 ;  /* 0x00000004ff177819 */ /* 0x000fe20000011617 */
[----:B------:R-:W-:Y:S02]  /*8400*/  WARPGROUP.DEPBAR.LE gsb0, 0x0 ;  /* 0x00008000000079c5 */ /* 0x000fe40000010000 */
[----:B------:R-:W-:-:S06]  /*8410*/  WARPGROUP.ARRIVE ;  /* 0x00000000000079c5 */ /* 0x000fcc0000000000 */
[----:B------:R-:W-:Y:S01]  /*8420*/  HGMMA.64x16x16.F32 R128, gdesc[UR4].tnspA.tnspB, R128, gsb0 ;  /* 0x60200000048079f0 */ /* 0x000fe20008000880 */
[----:B------:R-:W-:-:S05]  /*8430*/  LOP3.LUT R22, R23, 0x3fff, RZ, 0xc0, !PT ;  /* 0x00003fff17167812 */ /* 0x000fca00078ec0ff */
[----:B------:R-:W-:Y:S01]  /*8440*/  IMAD R233, R3, 0x800, R22 ;  /* 0x0000080003e97824 */ /* 0x000fe200078e0216 */
[----:B------:R-:W-:-:S04]  /*8450*/  ULOP3.LUT UR8, UR25, 0x80000, URZ, 0xfc, !UPT ;  /* 0x0008000019087892 */ /* 0x000fc8000f8efc3f */
[----:B------:R-:W-:Y:S01]  /*8460*/  R2UR UR52, R233 ;  /* 0x00000000e93472ca */ /* 0x000fe200000e0000 */
[----:B------:R-:W-:Y:S01]  /*8470*/  UMOV UR53, 0x40000040 ;  /* 0x4000004000357882 */ /* 0x000fe20000000000 */
[----:B------:R-:W-:Y:S01]  /*8480*/  UMOV UR55, 0x40 ;  /* 0x0000004000377882 */ /* 0x000fe20000000000 */
[----:B------:R-:W-:Y:S01]  /*8490*/  UMOV UR54, UR8 ;  /* 0x0000000800367c82 */ /* 0x000fe20008000000 */
[----:B------:R-:W-:Y:S02]  /*84a0*/  WARPGROUP.DEPBAR.LE gsb0, 0x0 ;  /* 0x00008000000079c5 */ /* 0x000fe40000010000 */
[----:B------:R-:W-:-:S07]  /*84b0*/  WARPGROUP.ARRIVE ;  /* 0x00000000000079c5 */ /* 0x000fce0000000000 */
[----:B------:R-:W-:Y:S01]  /*84c0*/  HGMMA.64x16x16.F32 R136, gdesc[UR52].tnspA.tnspB, R136, gsb0 ;  /* 0x60200000348879f0 */ /* 0x000fe20008000888 */
[----:B------:R-:W-:Y:S01]  /*84d0*/  UIADD3 UR9, UR8, 0x80, URZ ;  /* 0x0000008008097890 */ /* 0x000fe2000fffe03f */
[----:B------:R-:W-:Y:S01]  /*84e0*/  UMOV UR44, UR52 ;  /* 0x00000034002c7c82 */ /* 0x000fe20008000000 */
[----:B------:R-:W-:Y:S01]  /*84f0*/  UMOV UR45, UR53 ;  /* 0x00000035002d7c82 */ /* 0x000fe20008000000 */
[----:B------:R-:W-:-:S04]  /*8500*/  UMOV UR47, 0x40 ;  /* 0x00000040002f7882 */ /* 0x000fc80000000000 */
[----:B------:R-:W-:Y:S01]  /*8510*/  UMOV UR46, UR9 ;  /* 0x00000009002e7c82 */ /* 0x000fe20008000000 */
[----:B------:R-:W-:Y:S02]  /*8520*/  WARPGROUP.DEPBAR.LE gsb0, 0x0 ;  /* 0x00008000000079c5 */ /* 0x000fe40000010000 */
[----:B------:R-:W-:-:S06]  /*8530*/  WARPGROUP.ARRIVE ;  /* 0x00000000000079c5 */ /* 0x000fcc0000000000 */
        /* <DEDUP_REMOVED lines=10> */
[----:B------:R-:W-:Y:S01]  /*85e0*/  IMAD.U32 R216, RZ, RZ, UR14 ;  /* 0x0000000effd87e24 */ /* 0x000fe2000f8e00ff */
[----:B------:R-:W-:Y:S01]  /*85f0*/  UMOV UR12, UR52 ;  /* 0x00000034000c7c82 */ /* 0x000fe20008000000 */
[----:B------:R-:W-:Y:S01]  /*8600*/  IMAD.U32 R217, RZ, RZ, UR15 ;  /* 0x0000000fffd97e24 */ /* 0x000fe2000f8e00ff */
[----:B------:R-:W-:Y:S01]  /*8610*/  UMOV UR13, UR53 ;  /* 0x00000035000d7c82 */ /* 0x000fe20008000000 */
[----:B------:R-:W-:Y:S02]  /*8620*/  UMOV UR15, 0x40 ;  /* 0x00000040000f7882 */ /* 0x000fe40000000000 */
        /* <DEDUP_REMOVED lines=14> */
[----:B-1----:R-:W-:Y:S02]  /*8710*/  VIADD R24, R233, 0x80 ;  /* 0x00000080e9187836 */ /* 0x002fe40000000000 */
[----:B------:R-:W-:-:S03]  /*8720*/  IMAD.U32 R22, RZ, RZ, UR46 ;  /* 0x0000002eff167e24 */ /* 0x000fc6000f8e00ff */
[----:B------:R-:W-:Y:S01]  /*8730*/  R2UR UR44, R24 ;  /* 0x00000000182c72ca */ /* 0x000fe200000e0000 */
[----:B------:R-:W-:Y:S01]  /*8740*/  UIADD3 UR46, UR8, 0x10, URZ ;  /* 0x00000010082e7890 */ /* 0x000fe2000fffe03f */
[----:B------:R-:W-:Y:S01]  /*8750*/  IMAD.U32 R23, RZ, RZ, UR47 ;  /* 0x0000002fff177e24 */ /* 0x000fe2000f8e00ff */
[----:B------:R-:W-:Y:S01]  /*8760*/  UMOV UR45, 0x40000040 ;  /* 0x40000040002d7882 */ /* 0x000fe20000000000 */
[----:B------:R-:W-:Y:S01]  /*8770*/  UMOV UR47, 0x40 ;  /* 0x00000040002f7882 */ /* 0x000fe20000000000 */
        /* <DEDUP_REMOVED lines=40> */
[----:B------:R-:W-:Y:S01]  /*8a00*/  VIADD R24, R233, 0x100 ;  /* 0x00000100e9187836 */ /* 0x000fe20000000000 */
[----:B------:R-:W-:-:S04]  /*8a10*/  UIADD3 UR26, UR8, 0x20, URZ ;  /* 0x00000020081a7890 */ /* 0x000fc8000fffe03f */
[----:B------:R-:W-:Y:S01]  /*8a20*/  R2UR UR24, R24 ;  /* 0x00000000181872ca */ /* 0x000fe200000e0000 */
[----:B------:R-:W-:Y:S01]  /*8a30*/  UMOV UR25, 0x40000040 ;  /* 0x4000004000197882 */ /* 0x000fe20000000000 */
[----:B------:R-:W-:Y:S01]  /*8a40*/  UMOV UR27, 0x40 ;  /* 0x00000040001b7882 */ /* 0x000fe20000000000 */
[----:B------:R-:W-:Y:S02]  /*8a50*/  WARPGROUP.DEPBAR.LE gsb0, 0x0 ;  /* 0x00008000000079c5 */ /* 0x000fe40000010000 */
[----:B------:R-:W-:-:S08]  /*8a60*/  WARPGROUP.ARRIVE ;  /* 0x00000000000079c5 */ /* 0x000fd00000000000 */
        /* <DEDUP_REMOVED lines=51> */
[----:B------:R-:W-:Y:S01]  /*8da0*/  IMAD.U32 R226, RZ, RZ, UR14 ;  /* 0x0000000effe27e24 */ /* 0x000fe2000f8e00ff */
[----:B------:R-:W-:Y:S01]  /*8db0*/  UIADD3 UR14, UR8, 0x1b0, URZ ;  /* 0x000001b0080e7890 */ /* 0x000fe2000fffe03f */
[----:B------:R-:W-:Y:S01]  /*8dc0*/  IMAD.U32 R227, RZ, RZ, UR15 ;  /* 0x0000000fffe37e24 */ /* 0x000fe2000f8e00ff */
[----:B------:R-:W-:Y:S01]  /*8dd0*/  UMOV UR12, UR4 ;  /* 0x00000004000c7c82 */ /* 0x000fe20008000000 */
[----:B------:R-:W-:Y:S01]  /*8de0*/  UMOV UR13, UR5 ;  /* 0x00000005000d7c82 */ /* 0x000fe20008000000 */
[----:B------:R-:W-:Y:S01]  /*8df0*/  UMOV UR15, 0x40 ;  /* 0x00000040000f7882 */ /* 0x000fe20000000000 */
[----:B------:R-:W-:Y:S02]  /*8e00*/  WARPGROUP.DEPBAR.LE gsb0, 0x0 ;  /* 0x00008000000079c5 */ /* 0x000fe40000010000 */
[----:B------:R-:W-:-:S06]  /*8e10*/  WARPGROUP.ARRIVE ;  /* 0x00000000000079c5 */ /* 0x000fcc0000000000 */
[----:B------:R-:W-:Y:S01]  /*8e20*/  HGMMA.64x16x16.F32 R184, gdesc[UR12].tnspA.tnspB, R184, gsb0 ;  /* 0x602000000cb879f0 */ /* 0x000fe200080008b8 */
[----:B------:R-:W-:Y:S01]  /*8e30*/  UIADD3 UR10, UR8, 0x230, URZ ;  /* 0x00000230080a7890 */ /* 0x000fe2000fffe03f */
[----:B------:R-:W-:Y:S02]  /*8e40*/  UMOV UR9, UR5 ;  /* 0x0000000500097c82 */ /* 0x000fe40008000000 */
[----:B------:R-:W-:Y:S01]  /*8e50*/  UMOV UR8, UR4 ;  /* 0x0000000400087c82 */ /* 0x000fe20008000000 */
[----:B------:R-:W-:Y:S01]  /*8e60*/  UMOV UR11, 0x40 ;  /* 0x00000040000b7882 */ /* 0x000fe20000000000 */
[----:B------:R-:W-:Y:S02]  /*8e70*/  WARPGROUP.DEPBAR.LE gsb0, 0x0 ;  /* 0x00008000000079c5 */ /* 0x000fe40000010000 */
[----:B------:R-:W-:-:S06]  /*8e80*/  WARPGROUP.ARRIVE ;  /* 0x00000000000079c5 */ /* 0x000fcc0000000000 */
[----:B------:R-:W-:Y:S03]  /*8e90*/  HGMMA.64x16x16.F32 R200, gdesc[UR8].tnspA.tnspB, R200, gsb0 ;  /* 0x6020000008c879f0 */ /* 0x000fe600080008c8 */
[----:B------:R-:W-:Y:S02]  /*8ea0*/  WARPGROUP.DEPBAR.LE gsb0, 0x0 ;  /* 0x00008000000079c5 */ /* 0x000fe40000010000 */
[----:B--2---:R-:W-:Y:S05]  /*8eb0*/  @!P0 BRA `(.L_x_17) ;  /* 0x0000000000048947 */ /* 0x004fea0003800000 */
[----:B------:R-:W-:Y:S01]  /*8ec0*/  BPT.TRAP 0x1 ;  /* 0x000000040000795c */ /* 0x000fe20000300000 */
.L_x_17:
[----:B------:R-:W-:Y:S01]  /*8ed0*/  UIADD3 UR4, UR60, 0x31838, URZ ;  /* 0x000318383c047890 */ /* 0x000fe2000fffe03f */
[----:B------:R-:W-:Y:S01]  /*8ee0*/  VIADD R24, R5, 0x500 ;  /* 0x0000050005187836 */ /* 0x000fe20000000000 */
[----:B------:R-:W-:Y:S01]  /*8ef0*/  R2UR UR58, R20 ;  /* 0x00000000143a72ca */ /* 0x000fe200000e0000 */
[----:B------:R-:W-:Y:S01]  /*8f00*/  UMOV UR57, 0x40000040 ;  /* 0x4000004000397882 */ /* 0x000fe20000000000 */
[----:B------:R-:W-:Y:S01]  /*8f10*/  UPRMT UR4, URZ, 0x654, UR4 ;  /* 0x000006543f047896 */ /* 0x000fe20008000004 */
[----:B------:R-:W-:Y:S01]  /*8f20*/  R2UR UR59, R21 ;  /* 0x00000000153b72ca */ /* 0x000fe200000e0000 */
[----:B------:R-:W-:Y:S01]  /*8f30*/  VIADD R20, R5, 0x580 ;  /* 0x0000058005147836 */ /* 0x000fe20000000000 */
[----:B------:R-:W-:Y:S01]  /*8f40*/  R2UR UR56, R24 ;  /* 0x00000000183872ca */ /* 0x000fe200000e0000 */
[----:B------:R-:W-:-:S05]  /*8f50*/  ULDC.64 UR8, c[0x0][0x208] ;  /* 0x0000820000087ab9 */ /* 0x000fca0000000a00 */
[----:B------:R-:W-:Y:S01]  /*8f60*/  SYNCS.ARRIVE.TRANS64.RED.A1T0 RZ, [UR4], RZ ;  /* 0x000000ffffff79a7 */ /* 0x000fe20008100404 */
[----:B------:R-:W-:-:S06]  /*8f70*/  WARPGROUP.ARRIVE ;  /* 0x00000000000079c5 */ /* 0x000fcc0000000000 */
[----:B------:R-:W-:Y:S01]  /*8f80*/  HGMMA.64x64x16.F32 R24, gdesc[UR56].tnspA, RZ, !UPT, gsb0 ;  /* 0x20e00000381879f0 */ /* 0x000fe2000c0008ff */
[----:B------:R-:W-:Y:S01]  /*8f90*/  R2UR UR56, R20 ;  /* 0x00000000143872ca */ /* 0x000fe200000e0000 */
[----:B------:R-:W-:Y:S01]  /*8fa0*/  UMOV UR57, 0x40000040 ;  /* 0x4000004000397882 */ /* 0x000fe20000000000 */
[----:B------:R-:W-:Y:S01]  /*8fb0*/  R2UR UR58, R14 ;  /* 0x000000000e3a72ca */ /* 0x000fe200000e0000 */
[----:B------:R-:W-:Y:S01]  /*8fc0*/  VIADD R14, R5, 0x600 ;  /* 0x00000600050e7836 */ /* 0x000fe20000000000 */
[----:B------:R-:W-:Y:S01]  /*8fd0*/  R2UR UR59, R15 ;  /* 0x000000000f3b72ca */ /* 0x000fe200000e0000 */
[----:B------:R-:W-:Y:S02]  /*8fe0*/  WARPGROUP.DEPBAR.LE gsb0, 0x0 ;  /* 0x00008000000079c5 */ /* 0x000fe40000010000 */
[----:B------:R-:W-:-:S10]  /*8ff0*/  WARPGROUP.ARRIVE ;  /* 0x00000000000079c5 */ /* 0x000fd40000000000 */
[----:B------:R-:W-:Y:S01]  /*9000*/  HGMMA.64x64x16.F32 R24, gdesc[UR56].tnspA, R24, gsb0 ;  /* 0x20e00000381879f0 */ /* 0x000fe20008000818 */
[----:B------:R-:W-:Y:S01]  /*9010*/  R2UR UR56, R14 ;  /* 0x000000000e3872ca */ /* 0x000fe200000e0000 */
[----:B------:R-:W-:Y:S01]  /*9020*/  UMOV UR57, 0x40000040 ;  /* 0x4000004000397882 */ /* 0x000fe20000000000 */
[----:B------:R-:W-:Y:S01]  /*9030*/  R2UR UR58, R12 ;  /* 0x000000000c3a72ca */ /* 0x000fe200000e0000 */
[----:B------:R-:W-:Y:S01]  /*9040*/  VIADD R12, R5, 0x680 ;  /* 0x00000680050c7836 */ /* 0x000fe20000000000 */
[----:B------:R-:W-:Y:S01]  /*9050*/  R2UR UR59, R13 ;  /* 0x000000000d3b72ca */ /* 0x000fe200000e0000 */
[----:B------:R-:W-:Y:S01]  /*9060*/  VIADD R5, R5, 0x700 ;  /* 0x0000070005057836 */ /* 0x000fe20000000000 */
[----:B------:R-:W-:Y:S02]  /*9070*/  WARPGROUP.DEPBAR.LE gsb0, 0x0 ;  /* 0x00008000000079c5 */ /* 0x000fe40000010000 */
[----:B------:R-:W-:-:S09]  /*9080*/  WARPGROUP.ARRIVE ;  /* 0x00000000000079c5 */ /* 0x000fd20000000000 */
[----:B------:R-:W-:Y:S01]  /*9090*/  HGMMA.64x64x16.F32 R24, gdesc[UR56].tnspA, R24, gsb0 ;  /* 0x20e00000381879f0 */ /* 0x000fe20008000818 */
[----:B------:R-:W-:Y:S01]  /*90a0*/  R2UR UR56, R12 ;  /* 0x000000000c3872ca */ /* 0x000fe200000e0000 */
[----:B------:R-:W-:Y:S01]  /*90b0*/  UMOV UR57, 0x40000040 ;  /* 0x4000004000397882 */ /* 0x000fe20000000000 */
[----:B------:R-:W-:Y:S02]  /*90c0*/  R2UR UR58, R10 ;  /* 0x000000000a3a72ca */ /* 0x000fe400000e0000 */
[----:B------:R-:W-:Y:S01]  /*90d0*/  R2UR UR59, R11 ;  /* 0x000000000b3b72ca */ /* 0x000fe200000e0000 */
[----:B------:R-:W-:Y:S02]  /*90e0*/  WARPGROUP.DEPBAR.LE gsb0, 0x0 ;  /* 0x00008000000079c5 */ /* 0x000fe40000010000 */
[----:B------:R-:W-:-:S10]  /*90f0*/  WARPGROUP.ARRIVE ;  /* 0x00000000000079c5 */ /* 0x000fd40000000000 */
        /* <DEDUP_REMOVED lines=8> */
[----:B------:R-:W-:-:S05]  /*9180*/  VIADD R5, R233, 0x400 ;  /* 0x00000400e9057836 */ /* 0x000fca0000000000 */
[----:B------:R-:W-:Y:S01]  /*9190*/  R2UR UR52, R5 ;  /* 0x00000000053472ca */ /* 0x000fe200000e0000 */
[----:B------:R-:W-:Y:S01]  /*91a0*/  UMOV UR53, 0x40000040 ;  /* 0x4000004000357882 */ /* 0x000fe20000000000 */
[----:B------:R-:W-:Y:S02]  /*91b0*/  WARPGROUP.DEPBAR.LE gsb0, 0x0 ;  /* 0x00008000000079c5 */ /* 0x000fe40000010000 */
[----:B------:R-:W-:Y:S01]  /*91c0*/  WARPGROUP.ARRIVE ;  /* 0x00000000000079c5 */ /* 0x000fe20000000000 */
[----:B------:R-:W-:Y:S01]  /*91d0*/  VIADD R5, R233, 0x480 ;  /* 0x00000480e9057836 */ /* 0x000fe20000000000 */
[----:B------:R-:W-:Y:S01]  /*91e0*/  UMOV UR45, 0x40000040 ;  /* 0x40000040002d7882 */ /* 0x000fe20000000000 */
[----:B------:R-:W-:Y:S01]  /*91f0*/  UMOV UR25, 0x40000040 ;  /* 0x4000004000197882 */ /* 0x000fe20000000000 */
[----:B------:R-:W-:Y:S01]  /*9200*/  UMOV UR5, 0x40000040 ;  /* 0x4000004000057882 */ /* 0x000fe20000000000 */
[----:B------:R1:W-:Y:S04]  /*9210*/  REDG.E.ADD.F32x4.FTZ.RN.STRONG.GPU desc[UR8][R8.64+0x4000], R24 ;  /* 0x00400018080079a6 */ /* 0x0003e8000c10f788 */
[----:B------:R-:W-:Y:S01]  /*9220*/  HGMMA.64x16x16.F32 R144, gdesc[UR52].tnspA.tnspB, R144, gsb0 ;  /* 0x60200000349079f0 */ /* 0x000fe20008000890 */
[----:B------:R-:W-:-:S02]  /*9230*/  R2UR UR54, R22 ;  /* 0x00000000163672ca */ /* 0x000fc400000e0000 */
[----:B------:R-:W-:Y:S02]  /*9240*/  R2UR UR55, R23 ;  /* 0x00000000173772ca */ /* 0x000fe400000e0000 */
[----:B------:R-:W-:Y:S01]  /*9250*/  R2UR UR44, R5 ;  /* 0x00000000052c72ca */ /* 0x000fe200000e0000 */
[----:B------:R-:W-:Y:S01]  /*9260*/  UMOV UR41, UR25 ;  /* 0x0000001900297c82 */ /* 0x000fe20008000000 */
[----:B------:R-:W-:Y:S01]  /*9270*/  UMOV UR37, UR25 ;  /* 0x0000001900257c82 */ /* 0x000fe20008000000 */
[----:B------:R-:W-:Y:S01]  /*9280*/  UMOV UR33, UR25 ;  /* 0x0000001900217c82 */ /* 0x000fe20008000000 */
[----:B------:R-:W-:Y:S01]  /*9290*/  UMOV UR21, UR5 ;  /* 0x0000000500157c82 */ /* 0x000fe20008000000 */
[----:B------:R-:W-:Y:S01]  /*92a0*/  UMOV UR17, UR5 ;  /* 0x0000000500117c82 */ /* 0x000fe20008000000 */
[----:B------:R-:W-:Y:S01]  /*92b0*/  UMOV UR13, UR5 ;  /* 0x00000005000d7c82 */ /* 0x000fe20008000000 */
[----:B------:R1:W-:Y:S01]  /*92c0*/  REDG.E.ADD.F32x4.FTZ.RN.STRONG.GPU desc[UR8][R8.64+0x4800], R28 ;  /* 0x0048001c080079a6 */ /* 0x0003e2000c10f788 */
[----:B------:R-:W-:-:S02]  /*92d0*/  WARPGROUP.DEPBAR.LE gsb0, 0x0 ;  /* 0x00008000000079c5 */ /* 0x000fc40000010000 */
[----:B------:R-:W-:Y:S01]  /*92e0*/  WARPGROUP.ARRIVE ;  /* 0x00000000000079c5 */ /* 0x000fe20000000000 */
[C---:B------:R-:W-:Y:S01]  /*92f0*/  VIADD R5, R233.reuse, 0x500 ;  /* 0x00000500e9057836 */ /* 0x040fe20000000000 */
[----:B------:R1:W-:Y:S04]  /*9300*/  REDG.E.ADD.F32x4.FTZ.RN.STRONG.GPU desc[UR8][R8.64+0x5000], R32 ;  /* 0x00500020080079a6 */ /* 0x0003e8000c10f788 */
[----:B------:R-:W-:Y:S01]  /*9310*/  HGMMA.64x16x16.F32 R160, gdesc[UR52].tnspA.tnspB, R160, gsb0 ;  /* 0x6020000034a079f0 */ /* 0x000fe200080008a0 */
[----:B------:R-:W-:Y:S01]  /*9320*/  R2UR UR54, R216 ;  /* 0x00000000d83672ca */ /* 0x000fe200000e0000 */
[----:B------:R-:W-:Y:S01]  /*9330*/  VIADD R233, R233, 0x580 ;  /* 0x00000580e9e97836 */ /* 0x000fe20000000000 */
[----:B------:R-:W-:Y:S01]  /*9340*/  R2UR UR55, R217 ;  /* 0x00000000d93772ca */ /* 0x000fe200000e0000 */
[----:B------:R1:W-:Y:S01]  /*9350*/  REDG.E.ADD.F32x4.FTZ.RN.STRONG.GPU desc[UR8][R8.64+0x5800], R36 ;  /* 0x00580024080079a6 */ /* 0x0003e2000c10f788 */
[----:B------:R-:W-:-:S02]  /*9360*/  WARPGROUP.DEPBAR.LE gsb0, 0x0 ;  /* 0x00008000000079c5 */ /* 0x000fc40000010000 */
[----:B------:R-:W-:Y:S01]  /*9370*/  WARPGROUP.ARRIVE ;  /* 0x00000000000079c5 */ /* 0x000fe20000000000 */
[----:B------:R-:W-:Y:S01]  /*9380*/  R2UR UR24, R5 ;  /* 0x00000000051872ca */ /* 0x000fe200000e0000 */
[----:B------:R1:W-:Y:S07]  /*9390*/  REDG.E.ADD.F32x4.FTZ.RN.STRONG.GPU desc[UR8][R8.64+0x6000], R40 ;  /* 0x00600028080079a6 */ /* 0x0003ee000c10f788 */
[----:B------:R-:W-:Y:S01]  /*93a0*/  HGMMA.64x16x16.F32 R176, gdesc[UR52].tnspA.tnspB, R176, gsb0 ;  /* 0x6020000034b079f0 */ /* 0x000fe200080008b0 */
[----:B------:R-:W-:Y:S01]  /*93b0*/  R2UR UR54, R218 ;  /* 0x00000000da3672ca */ /* 0x000fe200000e0000 */
[----:B------:R1:W-:Y:S01]  /*93c0*/  REDG.E.ADD.F32x4.FTZ.RN.STRONG.GPU desc[UR8][R8.64+0x6800], R44 ;  /* 0x0068002c080079a6 */ /* 0x0003e2000c10f788 */
[----:B------:R-:W-:-:S02]  /*93d0*/  R2UR UR55, R219 ;  /* 0x00000000db3772ca */ /* 0x000fc400000e0000 */
[----:B------:R-:W-:Y:S01]  /*93e0*/  R2UR UR4, R233 ;  /* 0x00000000e90472ca */ /* 0x000fe200000e0000 */
[----:B------:R1:W-:Y:S01]  /*93f0*/  REDG.E.ADD.F32x4.FTZ.RN.STRONG.GPU desc[UR8][R8.64+0x7000], R48 ;  /* 0x00700030080079a6 */ /* 0x0003e2000c10f788 */
[----:B------:R-:W-:Y:S01]  /*9400*/  UMOV UR40, UR24 ;  /* 0x0000001800287c82 */ /* 0x000fe20008000000 */
[----:B------:R-:W-:Y:S01]  /*9410*/  UMOV UR36, UR24 ;  /* 0x0000001800247c82 */ /* 0x000fe20008000000 */
[----:B------:R-:W-:Y:S01]  /*9420*/  UMOV UR32, UR24 ;  /* 0x0000001800207c82 */ /* 0x000fe20008000000 */
[----:B------:R1:W-:Y:S08]  /*9430*/  REDG.E.ADD.F32x4.FTZ.RN.STRONG.GPU desc[UR8][R8.64+0x7800], R52 ;  /* 0x00780034080079a6 */ /* 0x0003f0000c10f788 */
[----:B------:R-:W-:Y:S01]  /*9440*/  UMOV UR20, UR4 ;  /* 0x0000000400147c82 */ /* 0x000fe20008000000 */
[----:B------:R-:W-:Y:S01]  /*9450*/  UMOV UR16, UR4 ;  /* 0x0000000400107c82 */ /* 0x000fe20008000000 */
[----:B------:R-:W-:Y:S01]  /*9460*/  UMOV UR12, UR4 ;  /* 0x00000004000c7c82 */ /* 0x000fe20008000000 */
[----:B------:R-:W-:-:S02]  /*9470*/  WARPGROUP.DEPBAR.LE gsb0, 0x0 ;  /* 0x00008000000079c5 */ /* 0x000fc40000010000 */
[----:B------:R-:W-:-:S06]  /*9480*/  WARPGROUP.ARRIVE ;  /* 0x00000000000079c5 */ /* 0x000fcc0000000000 */
[----:B------:R-:W-:Y:S01]  /*9490*/  HGMMA.64x16x16.F32 R192, gdesc[UR52].tnspA.tnspB, R192, gsb0 ;  /* 0x6020000034c079f0 */ /* 0x000fe200080008c0 */
[----:B------:R-:W-:Y:S02]  /*94a0*/  R2UR UR54, R220 ;  /* 0x00000000dc3672ca */ /* 0x000fe400000e0000 */
[----:B------:R-:W-:Y:S01]  /*94b0*/  R2UR UR55, R221 ;  /* 0x00000000dd3772ca */ /* 0x000fe200000e0000 */
[----:B------:R-:W-:Y:S02]  /*94c0*/  WARPGROUP.DEPBAR.LE gsb0, 0x0 ;  /* 0x00008000000079c5 */ /* 0x000fe40000010000 */
[----:B------:R-:W-:-:S10]  /*94d0*/  WARPGROUP.ARRIVE ;  /* 0x00000000000079c5 */ /* 0x000fd40000000000 */
[----:B------:R-:W-:Y:S03]  /*94e0*/  HGMMA.64x16x16.F32 R208, gdesc[UR52].tnspA.tnspB, R208, gsb0 ;  /* 0x6020000034d079f0 */ /* 0x000fe600080008d0 */
[----:B------:R-:W-:Y:S02]  /*94f0*/  WARPGROUP.DEPBAR.LE gsb0, 0x0 ;  /* 0x00008000000079c5 */ /* 0x000fe40000010000 */
[----:B------:R-:W-:-:S06]  /*9500*/  WARPGROUP.ARRIVE ;  /* 0x00000000000079c5 */ /* 0x000fcc0000000000 */
[----:B------:R-:W-:Y:S01]  /*9510*/  HGMMA.64x16x16.F32 R144, gdesc[UR44].tnspA.tnspB, R144, gsb0 ;  /* 0x602000002c9079f0 */ /* 0x000fe20008000890 */
[----:B------:R-:W-:Y:S02]  /*9520*/  R2UR UR46, R222 ;  /* 0x00000000de2e72ca */ /* 0x000fe400000e0000 */
[----:B------:R-:W-:Y:S01]  /*9530*/  R2UR UR47, R223 ;  /* 0x00000000df2f72ca */ /* 0x000fe200000e0000 */
[----:B------:R-:W-:Y:S02]  /*9540*/  WARPGROUP.DEPBAR.LE gsb0, 0x0 ;  /* 0x00008000000079c5 */ /* 0x000fe40000010000 */
[----:B------:R-:W-:-:S10]  /*9550*/  WARPGROUP.ARRIVE ;  /* 0x00000000000079c5 */ /* 0x000fd40000000000 */
        /* <DEDUP_REMOVED lines=51> */
[----:B-1----:R-:W-:Y:S05]  /*9890*/  @!P0 BRA `(.L_x_18) ;  /* 0x0000000000048947 */ /* 0x002fea0003800000 */
[----:B------:R-:W-:Y:S01]  /*98a0*/  BPT.TRAP 0x1 ;  /* 0x000000040000795c */ /* 0x000fe20000300000 */
.L_x_18:
[----:B------:R-:W2:Y:S01]  /*98b0*/  LDL R5, [R1] ;  /* 0x0000000001057983 */ /* 0x000ea20000100800 */
[----:B------:R-:W-:Y:S01]  /*98c0*/  VIADD R16, R16, 0x1 ;  /* 0x0000000110107836 */ /* 0x000fe20000000000 */
[----:B------:R-:W-:Y:S01]  /*98d0*/  LOP3.LUT R18, R18, 0x1, RZ, 0x3c, !PT ;  /* 0x0000000112127812 */ /* 0x000fe200078e3cff */
[----:B------:R-:W-:Y:S02]  /*98e0*/  VIADD R3, R3, 0x1 ;  /* 0x0000000103037836 */ /* 0x000fe40000000000 */
[----:B------:R-:W-:-:S03]  /*98f0*/  VIADD R17, R17, 0x31820 ;  /* 0x0003182011117836 */ /* 0x000fc60000000000 */
[C---:B------:R-:W-:Y:S02]  /*9900*/  ISETP.NE.AND P0, PT, R3.reuse, 0x2, PT ;  /* 0x000000020300780c */ /* 0x040fe40003f05270 */
[----:B------:R-:W-:Y:S02]  /*9910*/  PRMT R17, RZ, 0x654, R17 ;  /* 0x00000654ff117816 */ /* 0x000fe40000000011 */
[----:B------:R-:W-:Y:S02]  /*9920*/  SEL R6, RZ, 0x1, P0 ;  /* 0x00000001ff067807 */ /* 0x000fe40000000000 */
[----:B------:R1:W-:Y:S01]  /*9930*/  SYNCS.ARRIVE.TRANS64.RED.A1T0 RZ, [R17+URZ], RZ ;  /* 0x000000ff11ff79a7 */ /* 0x0003e2000810043f */
[----:B------:R-:W-:Y:S02]  /*9940*/  SEL R3, R3, RZ, P0 ;  /* 0x000000ff03037207 */ /* 0x000fe40000000000 */
[----:B------:R-:W-:Y:S02]  /*9950*/  LOP3.LUT R19, R19, R6, RZ, 0x3c, !PT ;  /* 0x0000000613137212 */ /* 0x000fe400078e3cff */
[----:B--2---:R-:W-:-:S13]  /*9960*/  ISETP.GE.AND P1, PT, R16, R5, PT ;  /* 0x000000051000720c */ /* 0x004fda0003f26270 */
[----:B-1----:R-:W-:Y:S05]  /*9970*/  @!P1 BRA `(.L_x_19) ;  /* 0xffffff7400b49947 */ /* 0x002fea000383ffff */
.L_x_8:
[----:B------:R-:W-:Y:S01]  /*9980*/  IMAD.U32 R16, RZ, RZ, UR60 ;  /* 0x0000003cff107e24 */ /* 0x000fe2000f8e00ff */
[----:B------:R-:W-:Y:S02]  /*9990*/  ULDC UR4, c[0x0][0x740] ;  /* 0x0001d00000047ab9 */ /* 0x000fe40000000800 */
[----:B------:R-:W-:Y:S01]  /*99a0*/  FMUL.FTZ R136, R136, UR4 ;  /* 0x0000000488887c20 */ /* 0x000fe20008410000 */
[----:B------:R-:W-:Y:S01]  /*99b0*/  FMUL.FTZ R137, R137, UR4 ;  /* 0x0000000489897c20 */ /* 0x000fe20008410000 */
[----:B------:R-:W-:Y:S01]  /*99c0*/  LOP3.LUT P0, RZ, R16, 0x3ff, RZ, 0xc0, !PT ;  /* 0x000003ff10ff7812 */ /* 0x000fe2000780c0ff */
[----:B------:R-:W-:Y:S01]  /*99d0*/  FMUL.FTZ R138, R138, UR4 ;  /* 0x000000048a8a7c20 */ /* 0x000fe20008410000 */
        /* <DEDUP_REMOVED lines=77> */
[----:B------:R-:W-:Y:S06]  /*9eb0*/  @!P0 BRA `(.L_x_20) ;  /* 0x0000000000408947 */ /* 0x000fec0003800000 */
[----:B------:R-:W-:Y:S01]  /*9ec0*/  MOV R2, 0x0 ;  /* 0x0000000000027802 */ /* 0x000fe20000000f00 */
[----:B------:R-:W-:Y:S01]  /*9ed0*/  ULDC.64 UR4, c[0x4][0x70] ;  /* 0x01001c0000047ab9 */ /* 0x000fe20000000a00 */
[----:B------:R-:W-:Y:S01]  /*9ee0*/  ULDC.64 UR6, c[0x4][0x8] ;  /* 0x0100020000067ab9 */ /* 0x000fe20000000a00 */
[----:B------:R-:W-:Y:S02]  /*9ef0*/  IMAD.U32 R4, RZ, RZ, UR4 ;  /* 0x00000004ff047e24 */ /* 0x000fe4000f8e00ff */
[----:B------:R-:W-:Y:S01]  /*9f00*/  IMAD.U32 R5, RZ, RZ, UR5 ;  /* 0x00000005ff057e24 */ /* 0x000fe2000f8e00ff */
[----:B------:R-:W1:Y:S01]  /*9f10*/  LDC.64 R2, c[0x4][R2] ;  /* 0x0100000002027b82 */ /* 0x000e620000000a00 */
[----:B------:R-:W-:Y:S01]  /*9f20*/  ULDC.64 UR4, c[0x4][0x78] ;  /* 0x01001e0000047ab9 */ /* 0x000fe20000000a00 */
[----:B------:R-:W-:Y:S02]  /*9f30*/  IMAD.U32 R10, RZ, RZ, UR6 ;  /* 0x00000006ff0a7e24 */ /* 0x000fe4000f8e00ff */
[----:B------:R-:W-:-:S02]  /*9f40*/  IMAD.U32 R6, RZ, RZ, UR4 ;  /* 0x00000004ff067e24 */ /* 0x000fc4000f8e00ff */
[----:B------:R-:W-:Y:S02]  /*9f50*/  IMAD.U32 R7, RZ, RZ, UR5 ;  /* 0x00000005ff077e24 */ /* 0x000fe4000f8e00ff */
[----:B------:R-:W-:Y:S02]  /*9f60*/  IMAD.U32 R11, RZ, RZ, UR7 ;  /* 0x00000007ff0b7e24 */ /* 0x000fe4000f8e00ff */
[----:B------:R-:W-:Y:S02]  /*9f70*/  IMAD.MOV.U32 R8, RZ, RZ, 0x70 ;  /* 0x00000070ff087424 */ /* 0x000fe400078e00ff */
[----:B------:R-:W-:Y:S02]  /*9f80*/  IMAD.MOV.U32 R12, RZ, RZ, 0x1 ;  /* 0x00000001ff0c7424 */ /* 0x000fe400078e00ff */
[----:B------:R-:W-:-:S07]  /*9f90*/  IMAD.MOV.U32 R13, RZ, RZ, RZ ;  /* 0x000000ffff0d7224 */ /* 0x000fce00078e00ff */
[----:B------:R-:W-:-:S07]  /*9fa0*/  LEPC R20, `(.L_x_20) ;  /* 0x000000001014794e */ /* 0x000fce0000000000 */
[----:B-1----:R-:W-:Y:S05]  /*9fb0*/  CALL.ABS.NOINC R2 ;  /* 0x0000000002007343 */ /* 0x002fea0003c00000 */
.L_x_20:
[----:B------:R-:W-:-:S06]  /*9fc0*/  UIADD3 UR4, UR60, 0xa000, URZ ;  /* 0x0000a0003c047890 */ /* 0x000fcc000fffe03f */
[----:B------:R-:W-:-:S05]  /*9fd0*/  IMAD.U32 R17, RZ, RZ, UR4 ;  /* 0x00000004ff117e24 */ /* 0x000fca000f8e00ff */
[----:B------:R-:W-:-:S13]  /*9fe0*/  LOP3.LUT P0, RZ, R17, 0x3ff, RZ, 0xc0, !PT ;  /* 0x000003ff11ff7812 */ /* 0x000fda000780c0ff */
[----:B------:R-:W-:Y:S05]  /*9ff0*/  @!P0 BRA `(.L_x_21) ;  /* 0x0000000000408947 */ /* 0x000fea0003800000 */
        /* <DEDUP_REMOVED lines=16> */
.L_x_21:
        /* <DEDUP_REMOVED lines=18> */
.L_x_22:
        /* <DEDUP_REMOVED lines=18> */
.L_x_23:
[----:B------:R-:W2:Y:S01]  /*a340*/  LDL.LU R2, [R1+0x4] ;  /* 0x0000040001027983 */ /* 0x000ea20000300800 */
[----:B------:R-:W-:Y:S05]  /*a350*/  WARPSYNC.ALL ;  /* 0x0000000000007948 */ /* 0x000fea0003800000 */
[----:B------:R-:W1:Y:S01]  /*a360*/  S2R R0, SR_TID.X ;  /* 0x0000000000007919 */ /* 0x000e620000002100 */
[----:B------:R-:W-:Y:S02]  /*a370*/  F2FP.F16.F32.PACK_AB R56, R57, R56 ;  /* 0x000000383938723e */ /* 0x000fe400000000ff */
[----:B------:R-:W-:Y:S02]  /*a380*/  F2FP.F16.F32.PACK_AB R57, R59, R58 ;  /* 0x0000003a3b39723e */ /* 0x000fe400000000ff */
[----:B------:R-:W-:-:S02]  /*a390*/  F2FP.F16.F32.PACK_AB R64, R65, R64 ;  /* 0x000000404140723e */ /* 0x000fc400000000ff */
[----:B------:R-:W-:Y:S02]  /*a3a0*/  F2FP.F16.F32.PACK_AB R58, R61, R60 ;  /* 0x0000003c3d3a723e */ /* 0x000fe400000000ff */
[----:B------:R-:W-:Y:S02]  /*a3b0*/  F2FP.F16.F32.PACK_AB R59, R63, R62 ;  /* 0x0000003e3f3b723e */ /* 0x000fe400000000ff */
[----:B------:R-:W-:Y:S02]  /*a3c0*/  F2FP.F16.F32.PACK_AB R65, R67, R66 ;  /* 0x000000424341723e */ /* 0x000fe400000000ff */
        /* <DEDUP_REMOVED lines=9> */
[----:B------:R-:W-:Y:S01]  /*a460*/  F2FP.F16.F32.PACK_AB R82, R85, R84 ;  /* 0x000000545552723e */ /* 0x000fe200000000ff */
[----:B-1----:R-:W-:Y:S01]  /*a470*/  VIADD R6, R0, 0xffffff80 ;  /* 0xffffff8000067836 */ /* 0x002fe20000000000 */
[----:B------:R-:W-:Y:S02]  /*a480*/  F2FP.F16.F32.PACK_AB R83, R87, R86 ;  /* 0x000000565753723e */ /* 0x000fe400000000ff */
[----:B------:R-:W-:Y:S01]  /*a490*/  F2FP.F16.F32.PACK_AB R89, R91, R90 ;  /* 0x0000005a5b59723e */ /* 0x000fe200000000ff */
[----:B------:R-:W-:Y:S01]  /*a4a0*/  IMAD.SHL.U32 R0, R6, 0x40, RZ ;  /* 0x0000004006007824 */ /* 0x000fe200078e00ff */
[----:B------:R-:W-:Y:S02]  /*a4b0*/  SHF.R.S32.HI R7, RZ, 0x1f, R6 ;  /* 0x0000001fff077819 */ /* 0x000fe40000011406 */
[----:B------:R-:W-:Y:S02]  /*a4c0*/  F2FP.F16.F32.PACK_AB R96, R97, R96 ;  /* 0x000000606160723e */ /* 0x000fe400000000ff */
[----:B------:R-:W-:-:S02]  /*a4d0*/  LEA.HI R5, R7, R6, RZ, 0x4 ;  /* 0x0000000607057211 */ /* 0x000fc400078f20ff */
[----:B------:R-:W-:Y:S02]  /*a4e0*/  LEA.HI R8, R7, R6, RZ, 0x7 ;  /* 0x0000000607087211 */ /* 0x000fe400078f38ff */
[----:B------:R-:W-:Y:S02]  /*a4f0*/  SHF.R.S32.HI R4, RZ, 0x4, R5 ;  /* 0x00000004ff047819 */ /* 0x000fe40000011405 */
[----:B------:R-:W-:Y:S02]  /*a500*/  SHF.R.S32.HI R8, RZ, 0x7, R8 ;  /* 0x00000007ff087819 */ /* 0x000fe40000011408 */
[----:B------:R-:W-:Y:S02]  /*a510*/  LEA.HI R5, R5, R4, RZ, 0x1 ;  /* 0x0000000405057211 */ /* 0x000fe400078f08ff */
[----:B------:R-:W-:Y:S02]  /*a520*/  F2FP.F16.F32.PACK_AB R90, R93, R92 ;  /* 0x0000005c5d5a723e */ /* 0x000fe400000000ff */
[----:B------:R-:W-:-:S02]  /*a530*/  LOP3.LUT R5, R5, 0x7ffffe, RZ, 0xc0, !PT ;  /* 0x007ffffe05057812 */ /* 0x000fc400078ec0ff */
[----:B------:R-:W-:Y:S02]  /*a540*/  F2FP.F16.F32.PACK_AB R91, R95, R94 ;  /* 0x0000005e5f5b723e */ /* 0x000fe400000000ff */
[----:B------:R-:W-:Y:S01]  /*a550*/  F2FP.F16.F32.PACK_AB R97, R99, R98 ;  /* 0x000000626361723e */ /* 0x000fe200000000ff */
[----:B------:R-:W-:Y:S01]  /*a560*/  IMAD.IADD R5, R4, 0x1, -R5 ;  /* 0x0000000104057824 */ /* 0x000fe200078e0a05 */
[----:B------:R-:W-:Y:S02]  /*a570*/  F2FP.F16.F32.PACK_AB R104, R105, R104 ;  /* 0x000000686968723e */ /* 0x000fe400000000ff */
[----:B------:R-:W-:Y:S01]  /*a580*/  F2FP.F16.F32.PACK_AB R98, R101, R100 ;  /* 0x000000646562723e */ /* 0x000fe200000000ff */
[----:B------:R-:W-:Y:S01]  /*a590*/  IMAD R5, R8, 0xa, R5 ;  /* 0x0000000a08057824 */ /* 0x000fe200078e0205 */
        /* <DEDUP_REMOVED lines=52> */
[----:B------:R-:W-:Y:S01]  /*a8e0*/  F2FP.F16.F32.PACK_AB R211, R215, R214 ;  /* 0x000000d6d7d3723e */ /* 0x000fe200000000ff */
[----:B--2---:R-:W-:Y:S01]  /*a8f0*/  IMAD.SHL.U32 R3, R2, 0x10, RZ ;  /* 0x0000001002037824 */ /* 0x004fe200078e00ff */
[----:B------:R-:W-:Y:S02]  /*a900*/  LOP3.LUT R2, R0, 0x1c0, RZ, 0xc0, !PT ;  /* 0x000001c000027812 */ /* 0x000fe400078ec0ff */
[----:B------:R-:W-:Y:S02]  /*a910*/  LEA.HI R0, R7, R6, RZ, 0x3 ;  /* 0x0000000607007211 */ /* 0x000fe400078f18ff */
[----:B------:R-:W-:-:S04]  /*a920*/  LOP3.LUT R3, R2, 0x30, R3, 0xf8, !PT ;  /* 0x0000003002037812 */ /* 0x000fc800078ef803 */
[----:B------:R-:W-:Y:S02]  /*a930*/  LOP3.LUT R0, R3, 0x8, R0, 0xf8, !PT ;  /* 0x0000000803007812 */ /* 0x000fe400078ef800 */
[----:B------:R-:W-:Y:S02]  /*a940*/  SHF.R.U32.HI R3, RZ, 0x3, R2 ;  /* 0x00000003ff037819 */ /* 0x000fe40000011602 */
[----:B------:R-:W-:Y:S02]  /*a950*/  LEA.HI R2, R7, R6, RZ, 0x5 ;  /* 0x0000000607027211 */ /* 0x000fe400078f28ff */
[----:B------:R-:W-:Y:S02]  /*a960*/  LOP3.LUT R0, R0, R3, RZ, 0x3c, !PT ;  /* 0x0000000300007212 */ /* 0x000fe400078e3cff */
[----:B------:R-:W-:Y:S02]  /*a970*/  SHF.R.S32.HI R2, RZ, 0x5, R2 ;  /* 0x00000005ff027819 */ /* 0x000fe40000011402 */
[----:B------:R-:W-:Y:S01]  /*a980*/  F2FP.F16.F32.PACK_AB R6, R141, R140 ;  /* 0x0000008c8d06723e */ /* 0x000fe200000000ff */
[----:B------:R-:W-:Y:S01]  /*a990*/  IMAD.U32 R0, R5, 0x200, R0 ;  /* 0x0000020005007824 */ /* 0x000fe200078e0000 */
[----:B------:R-:W-:-:S02]  /*a9a0*/  F2FP.F16.F32.PACK_AB R5, R139, R138 ;  /* 0x0000008a8b05723e */ /* 0x000fc400000000ff */
[----:B------:R-:W-:Y:S01]  /*a9b0*/  F2FP.F16.F32.PACK_AB R7, R143, R142 ;  /* 0x0000008e8f07723e */ /* 0x000fe200000000ff */
[----:B------:R-:W1:Y:S01]  /*a9c0*/  SHFL.IDX PT, R2, R2, RZ, 0x1f ;  /* 0x00001fff02027589 */ /* 0x000e6200000e0000 */
[----:B------:R-:W-:Y:S01]  /*a9d0*/  LEA R0, R0, UR60, 0x1 ;  /* 0x0000003c00007c11 */ /* 0x000fe2000f8e08ff */
[----:B------:R-:W-:Y:S01]  /*a9e0*/  BAR.SYNC.DEFER_BLOCKING 0x1, 0x100 ;  /* 0x0044000000007b1d */ /* 0x000fe20000010000 */
[----:B-1----:R-:W-:-:S05]  /*a9f0*/  ISETP.NE.AND P0, PT, R2, 0x7, PT ;  /* 0x000000070200780c */ /* 0x002fca0003f05270 */
[----:B------:R1:W-:Y:S04]  /*aa00*/  STSM.16.MT88.4 [R0+0xa000], R56 ;  /* 0x00a0003800007844 */ /* 0x0003e80000004200 */
        /* <DEDUP_REMOVED lines=9> */
[----:B------:R1:W-:Y:S04]  /*aaa0*/  STSM.16.MT88.4 [R0], R4 ;  /* 0x0000000400007844 */ /* 0x0003e80000004200 */
        /* <DEDUP_REMOVED lines=8> */
[----:B------:R1:W-:Y:S01]  /*ab30*/  STSM.16.MT88.4 [R0+0x7000], R208 ;  /* 0x007000d000007844 */ /* 0x0003e20000004200 */
[----:B------:R-:W-:Y:S01]  /*ab40*/  @!PT LDS RZ, [RZ] ;  /* 0x00000000fffff984 */ /* 0x000fe20000000800 */
[----:B------:R-:W-:Y:S01]  /*ab50*/  @!PT LDS RZ, [RZ] ;  /* 0x00000000fffff984 */ /* 0x000fe20000000800 */
[----:B------:R-:W-:Y:S01]  /*ab60*/  @!PT LDS RZ, [RZ] ;  /* 0x00000000fffff984 */ /* 0x000fe20000000800 */
[----:B------:R-:W-:Y:S01]  /*ab70*/  @!PT LDS RZ, [RZ] ;  /* 0x00000000fffff984 */ /* 0x000fe20000000800 */
[----:B------:R2:W-:Y:S06]  /*ab80*/  MEMBAR.ALL.CTA ;  /* 0x0000000000007992 */ /* 0x0005ec0000008000 */
[----:B--2---:R-:W2:Y:S02]  /*ab90*/  FENCE.VIEW.ASYNC.S ;  /* 0x00000000000073c6 */ /* 0x004ea40000000000 */
[----:B--2---:R-:W-:Y:S06]  /*aba0*/  BAR.ARV 0x1, 0x120 ;  /* 0x0044800000007b1d */ /* 0x004fec0000002000 */
[----:B------:R-:W-:Y:S05]  /*abb0*/  @P0 BRA `(.L_x_24) ;  /* 0x0000000000c80947 */ /* 0x000fea0003800000 */
[----:B------:R-:W-:Y:S01]  /*abc0*/  BAR.SYNC.DEFER_BLOCKING 0x1, 0x120 ;  /* 0x0044800000007b1d */ /* 0x000fe20000010000 */
[----:B------:R-:W-:-:S05]  /*abd0*/  ELECT P0, URZ, PT ;  /* 0x00000000003f782f */ /* 0x000fca0003800000 */
[----:B------:R-:W-:Y:S08]  /*abe0*/  BSSY B0, `(.L_x_24) ;  /* 0x000002f000007945 */ /* 0x000ff00003800000 */
[----:B------:R-:W-:Y:S05]  /*abf0*/  @!P0 BRA `(.L_x_25) ;  /* 0x0000000000b48947 */ /* 0x000fea0003800000 */
[----:B------:R-:W2:Y:S01]  /*ac00*/  S2UR UR10, SR_CTAID.X ;  /* 0x00000000000a79c3 */ /* 0x000ea20000002500 */
[----:B------:R-:W-:Y:S01]  /*ac10*/  ULDC.64 UR6, c[0x0][0x198] ;  /* 0x0000660000067ab9 */ /* 0x000fe20000000a00 */
[----:B------:R-:W-:Y:S02]  /*ac20*/  UIADD3 UR8, UR60, 0xa000, URZ ;  /* 0x0000a0003c087890 */ /* 0x000fe4000fffe03f */
[----:B------:R-:W-:Y:S02]  /*ac30*/  UIADD3 UR4, UP0, UR6, 0x770, URZ ;  /* 0x0000077006047890 */ /* 0x000fe4000ff1e03f */
[----:B------:R-:W-:Y:S02]  /*ac40*/  UIADD3 UR16, UR60, 0xc800, URZ ;  /* 0x0000c8003c107890 */ /* 0x000fe4000fffe03f */
[----:B------:R-:W3:Y:S01]  /*ac50*/  S2UR UR11, SR_CTAID.Y ;  /* 0x00000000000b79c3 */ /* 0x000ee20000002600 */
[----:B------:R-:W-:Y:S02]  /*ac60*/  UIADD3.X UR5, URZ, UR7, URZ, UP0, !UPT ;  /* 0x000000073f057290 */ /* 0x000fe400087fe43f */
[----:B------:R-:W-:-:S02]  /*ac70*/  UIADD3 UR6, UP0, UR6, 0x670, URZ ;  /* 0x0000067006067890 */ /* 0x000fc4000ff1e03f */
[----:B------:R-:W-:Y:S02]  /*ac80*/  UIADD3 UR40, UR60, 0xf000, URZ ;  /* 0x0000f0003c287890 */ /* 0x000fe4000fffe03f */
[----:B------:R-:W-:Y:S01]  /*ac90*/  UIADD3 UR32, UR60, 0x11800, URZ ;  /* 0x000118003c207890 */ /* 0x000fe2000fffe03f */
[----:B------:R-:W4:Y:S01]  /*aca0*/  S2UR UR12, SR_CTAID.Z ;  /* 0x00000000000c79c3 */ /* 0x000f220000002700 */
[----:B------:R-:W-:Y:S01]  /*acb0*/  UIADD3.X UR7, URZ, UR7, URZ, UP0, !UPT ;  /* 0x000000073f077290 */ /* 0x000fe200087fe43f */
[----:B------:R-:W-:Y:S01]  /*acc0*/  UMOV UR9, URZ ;  /* 0x0000003f00097c82 */ /* 0x000fe20008000000 */
[----:B------:R-:W-:Y:S01]  /*acd0*/  UMOV UR17, 0x40 ;  /* 0x0000004000117882 */ /* 0x000fe20000000000 */
[----:B------:R-:W-:Y:S01]  /*ace0*/  UMOV UR41, 0x80 ;  /* 0x0000008000297882 */ /* 0x000fe20000000000 */
[----:B------:R-:W-:Y:S01]  /*acf0*/  UMOV UR33, 0xc0 ;  /* 0x000000c000217882 */ /* 0x000fe20000000000 */
[----:B------:R-:W-:Y:S02]  /*ad00*/  UIADD3 UR24, UR60, 0x2800, URZ ;  /* 0x000028003c187890 */ /* 0x000fe4000fffe03f */
[----:B--2---:R-:W-:Y:S01]  /*ad10*/  UIMAD UR10, UR10, 0x50, URZ ;  /* 0x000000500a0a78a4 */ /* 0x004fe2000f8e023f */
[----:B------:R-:W-:Y:S01]  /*ad20*/  UMOV UR25, 0x40 ;  /* 0x0000004000197882 */ /* 0x000fe20000000000 */
[----:B---3--:R-:W-:-:S05]  /*ad30*/  UMOV UR19, UR11 ;  /* 0x0000000b00137c82 */ /* 0x008fca0008000000 */
[----:B------:R-:W-:Y:S01]  /*ad40*/  UMOV UR18, UR10 ;  /* 0x0000000a00127c82 */ /* 0x000fe20008000000 */
[----:B------:R-:W-:Y:S01]  /*ad50*/  UMOV UR43, UR11 ;  /* 0x0000000b002b7c82 */ /* 0x000fe20008000000 */
[----:B------:R-:W-:Y:S01]  /*ad60*/  UMOV UR42, UR10 ;  /* 0x0000000a002a7c82 */ /* 0x000fe20008000000 */
[----:B------:R-:W-:Y:S01]  /*ad70*/  UMOV UR35, UR11 ;  /* 0x0000000b00237c82 */ /* 0x000fe20008000000 */
[----:B------:R-:W-:Y:S01]  /*ad80*/  UMOV UR34, UR10 ;  /* 0x0000000a00227c82 */ /* 0x000fe20008000000 */
[----:B------:R-:W-:Y:S01]  /*ad90*/  UMOV UR27, UR11 ;  /* 0x0000000b001b7c82 */ /* 0x000fe20008000000 */
[----:B------:R-:W-:Y:S01]  /*ada0*/  UMOV UR26, UR10 ;  /* 0x0000000a001a7c82 */ /* 0x000fe20008000000 */
[----:B----4-:R-:W-:Y:S01]  /*adb0*/  UMOV UR20, UR12 ;  /* 0x0000000c00147c82 */ /* 0x010fe20008000000 */
[----:B------:R-:W-:Y:S01]  /*adc0*/  UMOV UR44, UR12 ;  /* 0x0000000c002c7c82 */ /* 0x000fe20008000000 */
[----:B------:R2:W-:Y:S01]  /*add0*/  UTMASTG.4D [UR8], [UR4] ;  /* 0x00000008040073b5 */ /* 0x0005e20008018000 */
[----:B------:R-:W-:Y:S01]  /*ade0*/  UMOV UR36, UR12 ;  /* 0x0000000c00247c82 */ /* 0x000fe20008000000 */
[----:B------:R-:W-:Y:S01]  /*adf0*/  UMOV UR28, UR12 ;  /* 0x0000000c001c7c82 */ /* 0x000fe20008000000 */
[----:B------:R3:W-:Y:S01]  /*ae00*/  UTMASTG.4D [UR16], [UR4] ;  /* 0x00000010040073b5 */ /* 0x0007e20008018000 */
[----:B------:R-:W-:Y:S01]  /*ae10*/  UTMASTG.4D [UR40], [UR4] ;  /* 0x00000028040073b5 */ /* 0x000fe20008018000 */
[----:B--2---:R-:W-:Y:S01]  /*ae20*/  UMOV UR8, UR60 ;  /* 0x0000003c00087c82 */ /* 0x004fe20008000000 */
[----:B------:R-:W-:Y:S01]  /*ae30*/  UTMASTG.4D [UR32], [UR4] ;  /* 0x00000020040073b5 */ /* 0x000fe20008018000 */
[----:B---3--:R-:W-:Y:S01]  /*ae40*/  UIADD3 UR16, UR60, 0x5000, URZ ;  /* 0x000050003c107890 */ /* 0x008fe2000fffe03f */
[----:B------:R-:W-:Y:S01]  /*ae50*/  UMOV UR17, 0x80 ;  /* 0x0000008000117882 */ /* 0x000fe20000000000 */
[----:B------:R2:W-:Y:S01]  /*ae60*/  UTMASTG.4D [UR8], [UR6] ;  /* 0x00000008060073b5 */ /* 0x0005e20008018000 */
[----:B------:R3:W-:Y:S06]  /*ae70*/  UTMASTG.4D [UR24], [UR6] ;  /* 0x00000018060073b5 */ /* 0x0007ec0008018000 */
[----:B------:R3:W-:Y:S01]  /*ae80*/  UTMASTG.4D [UR16], [UR6] ;  /* 0x00000010060073b5 */ /* 0x0007e20008018000 */
[----:B--2---:R-:W-:Y:S01]  /*ae90*/  UIADD3 UR8, UR60, 0x7800, URZ ;  /* 0x000078003c087890 */ /* 0x004fe2000fffe03f */
[----:B------:R-:W-:-:S08]  /*aea0*/  UMOV UR9, 0xc0 ;  /* 0x000000c000097882 */ /* 0x000fd00000000000 */
[----:B------:R3:W-:Y:S02]  /*aeb0*/  UTMASTG.4D [UR8], [UR6] ;  /* 0x00000008060073b5 */ /* 0x0007e40008018000 */
[----:B---3--:R0:W-:Y:S02]  /*aec0*/  UTMACMDFLUSH ;  /* 0x00000000000079b7 */ /* 0x0081e40000000000 */
.L_x_25:
[----:B------:R-:W-:Y:S05]  /*aed0*/  BSYNC B0 ;  /* 0x0000000000007941 */ /* 0x000fea0003800000 */
.L_x_24:
[----:B------:R-:W-:-:S04]  /*aee0*/  DEPBAR.LE SB0, 0x0 ;  /* 0x000080000000791a */ /* 0x000fc80000000000 */
[----:B------:R-:W-:Y:S05]  /*aef0*/  EXIT ;  /* 0x000000000000794d */ /* 0x000fea0003800000 */
.L_x_4:
[----:B------:R-:W-:-:S08]  /*af00*/  NOP ;  /* 0x0000000000007918 */ /* 0x000fd00000000000 */
[----:B------:R-:W1:-:S00]  /*af10*/  USETMAXREG.DEALLOC.CTAPOOL 0x18 ;  /* 0x00000018000079c8 */ /* 0x000e4000080e0500 */
[----:B-1----:R-:W-:-:S06]  /*af20*/  LOP3.LUT R2, R2, 0x3, RZ, 0xc0, !PT ;  /* 0x0000000302027812 */ /* 0x002fcc00078ec0ff */
[----:B------:R-:W1:Y:S02]  /*af30*/  SHFL.IDX PT, R2, R2, RZ, 0x1f ;  /* 0x00001fff02027589 */ /* 0x000e6400000e0000 */
[----:B-1----:R-:W-:-:S13]  /*af40*/  ISETP.NE.AND P0, PT, R2, RZ, PT ;  /* 0x000000ff0200720c */ /* 0x002fda0003f05270 */
[----:B------:R-:W-:Y:S05]  /*af50*/  @P0 EXIT ;  /* 0x000000000000094d */ /* 0x000fea0003800000 */
[----:B------:R-:W1:Y:S01]  /*af60*/  S2UR UR21, SR_CTAID.Z ;  /* 0x00000000001579c3 */ /* 0x000e620000002700 */
[----:B------:R-:W-:Y:S02]  /*af70*/  IMAD.MOV.U32 R18, RZ, RZ, RZ ;  /* 0x000000ffff127224 */ /* 0x000fe400078e00ff */
[----:B------:R-:W-:Y:S02]  /*af80*/  IMAD.MOV.U32 R6, RZ, RZ, 0x1 ;  /* 0x00000001ff067424 */ /* 0x000fe400078e00ff */
[----:B------:R-:W-:Y:S01]  /*af90*/  IMAD.MOV.U32 R10, RZ, RZ, 0x1 ;  /* 0x00000001ff0a7424 */ /* 0x000fe200078e00ff */
[----:B-1----:R-:W-:-:S13]  /*afa0*/  ISETP.LE.AND P0, PT, RZ, UR21, PT ;  /* 0x00000015ff007c0c */ /* 0x002fda000bf03270 */
[----:B------:R-:W-:Y:S05]  /*afb0*/  @!P0 BRA `(.L_x_26) ;  /* 0x0000001400648947 */ /* 0x000fea0003800000 */
[----:B------:R-:W1:Y:S01]  /*afc0*/  S2R R9, SR_CTAID.Y ;  /* 0x0000000000097919 */ /* 0x000e620000002600 */
[----:B------:R-:W2:Y:S01]  /*afd0*/  LDC.64 R2, c[0x0][0x730] ;  /* 0x0001cc00ff027b82 */ /* 0x000ea20000000a00 */
[----:B------:R-:W-:Y:S01]  /*afe0*/  ULDC UR4, c[0x0][0x2e8] ;  /* 0x0000ba0000047ab9 */ /* 0x000fe20000000800 */
[----:B------:R-:W-:Y:S01]  /*aff0*/  ELECT P0, URZ, PT ;  /* 0x00000000003f782f */ /* 0x000fe20003800000 */
[----:B------:R-:W3:Y:S01]  /*b000*/  S2R R7, SR_CTAID.Z ;  /* 0x0000000000077919 */ /* 0x000ee20000002700 */
[----:B------:R-:W-:Y:S01]  /*b010*/  UISETP.NE.AND UP0, UPT, UR4, 0x1, UPT ;  /* 0x000000010400788c */ /* 0x000fe2000bf05270 */
[----:B------:R-:W-:Y:S01]  /*b020*/  BSSY B0, `(.L_x_26) ;  /* 0x0000152000007945 */ /* 0x000fe20003800000 */
[----:B------:R-:W-:Y:S02]  /*b030*/  IMAD.MOV.U32 R18, RZ, RZ, RZ ;  /* 0x000000ffff127224 */ /* 0x000fe400078e00ff */
[----:B------:R-:W4:Y:S07]  /*b040*/  S2UR UR20, SR_CTAID.Y ;  /* 0x00000000001479c3 */ /* 0x000f2e0000002600 */
[----:B------:R-:W-:Y:S01]  /*b050*/  @UP0 ULDC UR4, c[0x0][0x2ec] ;  /* 0x0000bb0000040ab9 */ /* 0x000fe20000000800 */
[----:B------:R-:W5:Y:S01]  /*b060*/  LDC.64 R4, c[0x0][0x718] ;  /* 0x0001c600ff047b82 */ /* 0x000f620000000a00 */
[----:B------:R-:W-:Y:S01]  /*b070*/  @UP0 ULDC UR6, c[0x0][0x2f0] ;  /* 0x0000bc0000060ab9 */ /* 0x000fe20000000800 */
[----:B-1----:R-:W-:Y:S01]  /*b080*/  SHF.R.S32.HI R9, RZ, 0x1f, R9 ;  /* 0x0000001fff097819 */ /* 0x002fe20000011409 */
[----:B----4-:R-:W-:-:S02]  /*b090*/  UIMAD.WIDE.U32 UR4, UR20, UR4, URZ ;  /* 0x00000004140472a5 */ /* 0x010fc4000f8e003f */
[----:B------:R-:W-:Y:S01]  /*b0a0*/  UMOV UR12, UR20 ;  /* 0x00000014000c7c82 */ /* 0x000fe20008000000 */
[----:B---3--:R-:W-:Y:S01]  /*b0b0*/  SHF.R.S32.HI R7, RZ, 0x1f, R7 ;  /* 0x0000001fff077819 */ /* 0x008fe20000011407 */
[C---:B--2---:R-:W-:Y:S01]  /*b0c0*/  IMAD R10, R9.reuse, R2, RZ ;  /* 0x00000002090a7224 */ /* 0x044fe200078e02ff */
[----:B------:R-:W-:Y:S01]  /*b0d0*/  @UP0 USHF.R.U32.HI UR12, URZ, UR6, UR5 ;  /* 0x000000063f0c0299 */ /* 0x000fe20008011605 */
[----:B-----5:R-:W-:Y:S02]  /*b0e0*/  IMAD R8, R9, R4, RZ ;  /* 0x0000000409087224 */ /* 0x020fe400078e02ff */
[----:B------:R-:W-:Y:S02]  /*b0f0*/  IMAD R15, R3, UR20, R10 ;  /* 0x00000014030f7c24 */ /* 0x000fe4000f8e020a */
[----:B------:R-:W1:Y:S01]  /*b100*/  LDC.64 R10, c[0x0][0x720] ;  /* 0x0001c800ff0a7b82 */ /* 0x000e620000000a00 */
[----:B------:R-:W-:Y:S02]  /*b110*/  IMAD R13, R5, UR20, R8 ;  /* 0x00000014050d7c24 */ /* 0x000fe4000f8e0208 */
[----:B------:R-:W-:-:S04]  /*b120*/  IMAD.WIDE.U32 R4, R4, UR20, RZ ;  /* 0x0000001404047c25 */ /* 0x000fc8000f8e00ff */
[----:B------:R-:W-:Y:S01]  /*b130*/  IMAD.WIDE.U32 R2, R2, UR20, RZ ;  /* 0x0000001402027c25 */ /* 0x000fe2000f8e00ff */
[----:B------:R-:W2:Y:S03]  /*b140*/  LDC.64 R8, c[0x0][0x738] ;  /* 0x0001ce00ff087b82 */ /* 0x000ea60000000a00 */
[----:B------:R-:W-:Y:S02]  /*b150*/  IMAD.IADD R5, R5, 0x1, R13 ;  /* 0x0000000105057824 */ /* 0x000fe400078e020d */
[----:B------:R-:W-:Y:S02]  /*b160*/  IMAD.IADD R3, R3, 0x1, R15 ;  /* 0x0000000103037824 */ /* 0x000fe400078e020f */
[----:B-1----:R-:W-:Y:S02]  /*b170*/  IMAD R12, R7, R10, RZ ;  /* 0x0000000a070c7224 */ /* 0x002fe400078e02ff */
[----:B------:R-:W-:-:S04]  /*b180*/  IMAD.WIDE.U32 R4, R10, UR21, R4 ;  /* 0x000000150a047c25 */ /* 0x000fc8000f8e0004 */
[----:B------:R-:W-:Y:S02]  /*b190*/  IMAD R11, R11, UR21, R12 ;  /* 0x000000150b0b7c24 */ /* 0x000fe4000f8e020c */
[----:B--2---:R-:W-:Y:S02]  /*b1a0*/  IMAD R12, R7, R8, RZ ;  /* 0x00000008070c7224 */ /* 0x004fe400078e02ff */
[----:B------:R-:W-:-:S04]  /*b1b0*/  IMAD.WIDE.U32 R2, R8, UR21, R2 ;  /* 0x0000001508027c25 */ /* 0x000fc8000f8e0002 */
[----:B------:R-:W-:Y:S02]  /*b1c0*/  IMAD R9, R9, UR21, R12 ;  /* 0x0000001509097c24 */ /* 0x000fe4000f8e020c */
[----:B------:R-:W-:Y:S01]  /*b1d0*/  IMAD.MOV.U32 R10, RZ, RZ, 0x1 ;  /* 0x00000001ff0a7424 */ /* 0x000fe200078e00ff */
[----:B------:R-:W-:Y:S06]  /*b1e0*/  @!P0 BRA `(.L_x_27) ;  /* 0x0000001000d48947 */ /* 0x000fec0003800000 */
[----:B------:R-:W1:Y:S01]  /*b1f0*/  S2R R7, SR_CgaCtaId ;  /* 0x0000000000077919 */ /* 0x000e620000008800 */
[----:B------:R-:W-:Y:S02]  /*b200*/  MOV R8, 0x400 ;  /* 0x0000040000087802 */ /* 0x000fe40000000f00 */
[----:B------:R-:W-:Y:S02]  /*b210*/  ISETP.NE.AND P0, PT, R21, RZ, PT ;  /* 0x000000ff1500720c */ /* 0x000fe40003f05270 */
[----:B-1----:R-:W-:Y:S01]  /*b220*/  LEA R8, R7, R8, 0x18 ;  /* 0x0000000807087211 */ /* 0x002fe200078ec0ff */
[----:B------:R-:W-:-:S05]  /*b230*/  IMAD.MOV.U32 R7, RZ, RZ, 0x1 ;  /* 0x00000001ff077424 */ /* 0x000fca00078e00ff */
[----:B------:R-:W-:-:S04]  /*b240*/  SHF.L.U32 R7, R7, 0x1f, RZ ;  /* 0x0000001f07077819 */ /* 0x000fc800000006ff */
[----:B------:R-:W1:Y:S02]  /*b250*/  SYNCS.PHASECHK.TRANS64.TRYWAIT P1, [R8+URZ+0x31820], R7 ;  /* 0x03182007080075a7 */ /* 0x000e64000802017f */
[----:B-1----:R-:W-:Y:S05]  /*b260*/  @!P1 BRA `(.L_x_28) ;  /* 0x0000001400849947 */ /* 0x002fea0003800000 */
.L_x_46:
[----:B------:R-:W-:Y:S02]  /*b270*/  IMAD.IADD R13, R5, 0x1, R11 ;  /* 0x00000001050d7824 */ /* 0x000fe400078e020b */
[----:B-1----:R-:W-:Y:S02]  /*b280*/  IMAD.IADD R7, R3, 0x1, R9 ;  /* 0x0000000103077824 */ /* 0x002fe400078e0209 */
[----:B------:R-:W-:Y:S01]  /*b290*/  IMAD.MOV.U32 R6, RZ, RZ, 0x1 ;  /* 0x00000001ff067424 */ /* 0x000fe200078e00ff */
[----:B------:R-:W-:Y:S06]  /*b2a0*/  @P0 BRA `(.L_x_29) ;  /* 0x0000000000180947 */ /* 0x000fec0003800000 */
[----:B------:R-:W1:Y:S01]  /*b2b0*/  S2R R10, SR_TID.X ;  /* 0x00000000000a7919 */ /* 0x000e620000002100 */
[----:B------:R-:W-:-:S04]  /*b2c0*/  IMAD.MOV.U32 R9, RZ, RZ, 0x8100 ;  /* 0x00008100ff097424 */ /* 0x000fc800078e00ff */
[----:B------:R2:W-:Y:S01]  /*b2d0*/  SYNCS.ARRIVE.TRANS64 RZ, [R8+URZ+0x31810], R9 ;  /* 0x0318100908ff79a7 */ /* 0x0005e2000800003f */
[----:B-1----:R-:W-:-:S13]  /*b2e0*/  LOP3.LUT P1, RZ, R10, 0x1f, RZ, 0xc0, !PT ;  /* 0x0000001f0aff7812 */ /* 0x002fda000782c0ff */
[----:B--2---:R-:W-:Y:S05]  /*b2f0*/  @!P1 BRA `(.L_x_29) ;  /* 0x0000000000049947 */ /* 0x004fea0003800000 */
[----:B------:R-:W-:Y:S01]  /*b300*/  BPT.TRAP 0x1 ;  /* 0x000000040000795c */ /* 0x000fe20000300000 */
.L_x_29:
[----:B------:R-:W1:Y:S01]  /*b310*/  LDC.64 R10, c[0x0][0x700] ;  /* 0x0001c000ff0a7b82 */ /* 0x000e620000000a00 */
[----:B------:R-:W-:Y:S01]  /*b320*/  R2UR UR8, R8 ;  /* 0x00000000080872ca */ /* 0x000fe200000e0000 */
[----:B------:R-:W-:Y:S01]  /*b330*/  UMOV UR19, URZ ;  /* 0x0000003f00137c82 */ /* 0x000fe20008000000 */
[----:B------:R-:W-:Y:S01]  /*b340*/  UMOV UR30, 0x0 ;  /* 0x00000000001e7882 */ /* 0x000fe20000000000 */
[----:B------:R-:W-:Y:S01]  /*b350*/  UMOV UR31, 0x14f00000 ;  /* 0x14f00000001f7882 */ /* 0x000fe20000000000 */
[----:B------:R-:W-:Y:S01]  /*b360*/  UMOV UR18, URZ ;  /* 0x0000003f00127c82 */ /* 0x000fe20008000000 */
[----:B------:R-:W-:Y:S01]  /*b370*/  UMOV UR42, 0x40 ;  /* 0x00000040002a7882 */ /* 0x000fe20000000000 */
[----:B------:R-:W-:Y:S01]  /*b380*/  UMOV UR44, UR20 ;  /* 0x00000014002c7c82 */ /* 0x000fe20008000000 */
[----:B------:R-:W2:Y:S01]  /*b390*/  LDC.64 R14, c[0x0][0x198] ;  /* 0x00006600ff0e7b82 */ /* 0x000ea20000000a00 */
[----:B------:R-:W-:Y:S01]  /*b3a0*/  UMOV UR45, UR21 ;  /* 0x00000015002d7c82 */ /* 0x000fe20008000000 */
[----:B------:R-:W-:Y:S01]  /*b3b0*/  UMOV UR43, UR19 ;  /* 0x00000013002b7c82 */ /* 0x000fe20008000000 */
[----:B------:R-:W-:Y:S01]  /*b3c0*/  UMOV UR34, 0x80 ;  /* 0x0000008000227882 */ /* 0x000fe20000000000 */
[----:B------:R-:W-:Y:S01]  /*b3d0*/  UMOV UR36, UR20 ;  /* 0x0000001400247c82 */ /* 0x000fe20008000000 */
[----:B------:R-:W-:Y:S01]  /*b3e0*/  UMOV UR37, UR21 ;  /* 0x0000001500257c82 */ /* 0x000fe20008000000 */
[----:B------:R-:W-:Y:S01]  /*b3f0*/  UIADD3 UR16, UR8, 0x14100, URZ ;  /* 0x0001410008107890 */ /* 0x000fe2000fffe03f */
[----:B------:R-:W-:Y:S01]  /*b400*/  IMAD.MOV.U32 R18, RZ, RZ, 0x1 ;  /* 0x00000001ff127424 */ /* 0x000fe200078e00ff */
[----:B------:R-:W3:Y:S01]  /*b410*/  S2UR UR46, SR_CTAID.X ;  /* 0x00000000002e79c3 */ /* 0x000ee20000002500 */
[----:B------:R-:W-:-:S02]  /*b420*/  UIADD3 UR17, UR8, 0x31810, URZ ;  /* 0x0003181008117890 */ /* 0x000fc4000fffe03f */
[----:B------:R-:W-:Y:S02]  /*b430*/  UIADD3 UR40, UR8, 0x16100, URZ ;  /* 0x0001610008287890 */ /* 0x000fe4000fffe03f */
[----:B------:R-:W-:Y:S02]  /*b440*/  UIADD3 UR32, UR8, 0x18100, URZ ;  /* 0x0001810008207890 */ /* 0x000fe4000fffe03f */
[----:B------:R-:W-:Y:S01]  /*b450*/  UIADD3 UR24, UR8, 0x1a100, URZ ;  /* 0x0001a10008187890 */ /* 0x000fe2000fffe03f */
[C---:B-1----:R-:W-:Y:S01]  /*b460*/  LEA R12, P1, R4.reuse, R10, 0x2 ;  /* 0x0000000a040c7211 */ /* 0x042fe200078210ff */
[----:B------:R-:W-:Y:S01]  /*b470*/  UMOV UR41, UR17 ;  /* 0x0000001100297c82 */ /* 0x000fe20008000000 */
[----:B------:R-:W-:Y:S01]  /*b480*/  UMOV UR35, UR19 ;  /* 0x0000001300237c82 */ /* 0x000fe20008000000 */
[----:B------:R-:W-:Y:S01]  /*b490*/  UMOV UR33, UR17 ;  /* 0x0000001100217c82 */ /* 0x000fe20008000000 */
[----:B------:R-:W-:Y:S01]  /*b4a0*/  LEA.HI.X R13, R4, R11, R13, 0x2, P1 ;  /* 0x0000000b040d7211 */ /* 0x000fe200008f140d */
[----:B------:R-:W-:Y:S01]  /*b4b0*/  UMOV UR26, 0xc0 ;  /* 0x000000c0001a7882 */ /* 0x000fe20000000000 */
[----:B------:R-:W1:Y:S01]  /*b4c0*/  LDC R11, c[0x0][0x280] ;  /* 0x0000a000ff0b7b82 */ /* 0x000e620000000800 */
[----:B------:R-:W-:Y:S01]  /*b4d0*/  R2UR UR22, R12 ;  /* 0x000000000c1672ca */ /* 0x000fe200000e0000 */
[----:B--2---:R-:W-:Y:S01]  /*b4e0*/  IMAD.MOV.U32 R4, RZ, RZ, R14 ;  /* 0x000000ffff047224 */ /* 0x004fe200078e000e */
[----:B------:R-:W-:Y:S01]  /*b4f0*/  R2UR UR23, R13 ;  /* 0x000000000d1772ca */ /* 0x000fe200000e0000 */
[----:B------:R-:W-:Y:S01]  /*b500*/  UMOV UR28, UR20 ;  /* 0x00000014001c7c82 */ /* 0x000fe20008000000 */
[----:B------:R-:W-:Y:S01]  /*b510*/  UMOV UR29, UR21 ;  /* 0x00000015001d7c82 */ /* 0x000fe20008000000 */
[----:B------:R-:W-:Y:S01]  /*b520*/  UMOV UR27, UR19 ;  /* 0x00000013001b7c82 */ /* 0x000fe20008000000 */
[C---:B------:R-:W-:Y:S01]  /*b530*/  IADD3 R5, P1, R4.reuse, 0xf0, RZ ;  /* 0x000000f004057810 */ /* 0x040fe20007f3e0ff */
[----:B------:R-:W-:Y:S01]  /*b540*/  UMOV UR25, UR17 ;  /* 0x0000001100197c82 */ /* 0x000fe20008000000 */
[----:B------:R-:W-:Y:S01]  /*b550*/  UIADD3 UR38, UR8, 0x2c100, URZ ;  /* 0x0002c10008267890 */ /* 0x000fe2000fffe03f */
[----:B------:R-:W-:Y:S01]  /*b560*/  IMAD.MOV.U32 R10, RZ, RZ, 0x1 ;  /* 0x00000001ff0a7424 */ /* 0x000fe200078e00ff */
[----:B------:R-:W-:Y:S01]  /*b570*/  R2UR UR10, R5 ;  /* 0x00000000050a72ca */ /* 0x000fe200000e0000 */
[----:B------:R-:W-:Y:S01]  /*b580*/  UIADD3 UR9, UR8, 0x31800, URZ ;  /* 0x0003180008097890 */ /* 0x000fe2000fffe03f */
[C---:B------:R-:W-:Y:S01]  /*b590*/  IADD3 R5, P2, R4.reuse, 0x2f0, RZ ;  /* 0x000002f004057810 */ /* 0x040fe20007f5e0ff */
[----:B------:R-:W-:Y:S01]  /*b5a0*/  UMOV UR47, 0x10 ;  /* 0x00000010002f7882 */ /* 0x000fe20000000000 */
[----:B------:R-:W-:Y:S01]  /*b5b0*/  UMOV UR39, UR17 ;  /* 0x0000001100277c82 */ /* 0x000fe20008000000 */
[----:B------:R-:W-:Y:S01]  /*b5c0*/  UMOV UR14, 0x0 ;  /* 0x00000000000e7882 */ /* 0x000fe20000000000 */
[----:B------:R-:W-:Y:S01]  /*b5d0*/  R2UR UR6, R5 ;  /* 0x00000000050672ca */ /* 0x000fe200000e0000 */
[----:B------:R-:W-:Y:S01]  /*b5e0*/  UMOV UR15, 0x10000000 ;  /* 0x10000000000f7882 */ /* 0x000fe20000000000 */
[----:B------:R-:W-:Y:S01]  /*b5f0*/  IADD3 R5, P3, R4, 0x3f0, RZ ;  /* 0x000003f004057810 */ /* 0x000fe20007f7e0ff */
[----:B------:R-:W-:-:S03]  /*b600*/  UMOV UR13, UR21 ;  /* 0x00000015000d7c82 */ /* 0x000fc60008000000 */
[----:B------:R-:W-:Y:S01]  /*b610*/  R2UR UR4, R5 ;  /* 0x00000000050472ca */ /* 0x000fe200000e0000 */
[----:B------:R-:W-:-:S04]  /*b620*/  IMAD.MOV.U32 R5, RZ, RZ, R15 ;  /* 0x000000ffff057224 */ /* 0x000fc800078e000f */
[----:B------:R-:W-:Y:S01]  /*b630*/  IMAD.X R9, RZ, RZ, R5, P1 ;  /* 0x000000ffff097224 */ /* 0x000fe200008e0605 */
[----:B-1----:R-:W-:-:S04]  /*b640*/  ISETP.GE.AND P1, PT, R11, 0x41, PT ;  /* 0x000000410b00780c */ /* 0x002fc80003f26270 */
[----:B------:R-:W-:Y:S01]  /*b650*/  R2UR UR11, R9 ;  /* 0x00000000090b72ca */ /* 0x000fe200000e0000 */
[----:B------:R-:W-:-:S05]  /*b660*/  IMAD.X R9, RZ, RZ, R5, P2 ;  /* 0x000000ffff097224 */ /* 0x000fca00010e0605 */
[----:B------:R-:W-:Y:S01]  /*b670*/  R2UR UR7, R9 ;  /* 0x00000000090772ca */ /* 0x000fe200000e0000 */
[----:B------:R-:W-:-:S05]  /*b680*/  IMAD.X R9, RZ, RZ, R5, P3 ;  /* 0x000000ffff097224 */ /* 0x000fca00018e0605 */
[----:B------:R-:W-:Y:S01]  /*b690*/  R2UR UR5, R9 ;  /* 0x00000000090572ca */ /* 0x000fe200000e0000 */
[----:B------:R-:W-:Y:S01]  /*b6a0*/  UTMALDG.4D [UR16], [UR10], desc[UR30] ;  /* 0x00001e100a0075b4 */ /* 0x000fe20008019000 */
[----:B------:R-:W-:Y:S01]  /*b6b0*/  IMAD.MOV.U32 R9, RZ, RZ, 0x14000 ;  /* 0x00014000ff097424 */ /* 0x000fe200078e00ff */
[----:B------:R1:W-:Y:S01]  /*b6c0*/  UTMALDG.4D [UR40], [UR10], desc[UR30] ;  /* 0x00001e280a0075b4 */ /* 0x0003e20008019000 */
[----:B------:R2:W-:Y:S01]  /*b6d0*/  UTMALDG.4D [UR32], [UR10], desc[UR30] ;  /* 0x00001e200a0075b4 */ /* 0x0005e20008019000 */
[----:B------:R3:W-:Y:S01]  /*b6e0*/  UTMALDG.4D [UR24], [UR10], desc[UR30] ;  /* 0x00001e180a0075b4 */ /* 0x0007e20008019000 */
[----:B------:R-:W-:Y:S01]  /*b6f0*/  UBLKCP.S.G [UR38], [UR22], UR47 ;  /* 0x00000026160073ba */ /* 0x000fe2000800022f */
[----:B------:R4:W-:Y:S01]  /*b700*/  SYNCS.ARRIVE.TRANS64 RZ, [R8+URZ+0x31800], R9 ;  /* 0x0318000908ff79a7 */ /* 0x0009e2000800003f */
[----:B-1----:R-:W-:Y:S01]  /*b710*/  UIADD3 UR40, UR8, 0x2800, URZ ;  /* 0x0000280008287890 */ /* 0x002fe2000fffe03f */
[----:B------:R-:W-:Y:S01]  /*b720*/  UMOV UR44, UR12 ;  /* 0x0000000c002c7c82 */ /* 0x000fe20008000000 */
[----:B------:R-:W-:Y:S01]  /*b730*/  UMOV UR41, UR9 ;  /* 0x0000000900297c82 */ /* 0x000fe20008000000 */
[----:B--2---:R-:W-:Y:S01]  /*b740*/  UIADD3 UR32, UR8, 0x5000, URZ ;  /* 0x0000500008207890 */ /* 0x004fe2000fffe03f */
[----:B----4-:R-:W-:Y:S01]  /*b750*/  IMAD.MOV.U32 R9, RZ, RZ, RZ ;  /* 0x000000ffff097224 */ /* 0x010fe200078e00ff */
[----:B------:R-:W-:Y:S01]  /*b760*/  UMOV UR36, UR12 ;  /* 0x0000000c00247c82 */ /* 0x000fe20008000000 */
[----:B------:R-:W-:Y:S01]  /*b770*/  UMOV UR33, UR9 ;  /* 0x0000000900217c82 */ /* 0x000fe20008000000 */
[----:B---3--:R-:W-:-:S02]  /*b780*/  UIMAD UR11, UR46, 0x50, URZ ;  /* 0x000000502e0b78a4 */ /* 0x008fc4000f8e023f */
[----:B------:R-:W-:Y:S01]  /*b790*/  UIADD3 UR24, UR8, 0x7800, URZ ;  /* 0x0000780008187890 */ /* 0x000fe2000fffe03f */
[----:B------:R-:W-:Y:S01]  /*b7a0*/  UMOV UR10, UR18 ;  /* 0x00000012000a7c82 */ /* 0x000fe20008000000 */
[----:B------:R-:W-:Y:S01]  /*b7b0*/  UMOV UR28, UR12 ;  /* 0x0000000c001c7c82 */ /* 0x000fe20008000000 */
[----:B------:R-:W-:Y:S02]  /*b7c0*/  UMOV UR25, UR9 ;  /* 0x0000000900197c82 */ /* 0x000fe40008000000 */
[----:B------:R-:W-:Y:S01]  /*b7d0*/  UMOV UR43, UR11 ;  /* 0x0000000b002b7c82 */ /* 0x000fe20008000000 */
[----:B------:R-:W-:Y:S01]  /*b7e0*/  UMOV UR35, UR11 ;  /* 0x0000000b00237c82 */ /* 0x000fe20008000000 */
[----:B------:R1:W-:Y:S01]  /*b7f0*/  UTMALDG.4D [UR8], [UR6], desc[UR14] ;  /* 0x00000e08060075b4 */ /* 0x0003e20008019000 */
[----:B------:R-:W-:Y:S01]  /*b800*/  UMOV UR27, UR11 ;  /* 0x0000000b001b7c82 */ /* 0x000fe20008000000 */
[----:B------:R2:W-:Y:S01]  /*b810*/  UTMALDG.4D [UR40], [UR6], desc[UR14] ;  /* 0x00000e28060075b4 */ /* 0x0005e20008019000 */
[----:B------:R3:W-:Y:S01]  /*b820*/  UTMALDG.4D [UR32], [UR6], desc[UR14] ;  /* 0x00000e20060075b4 */ /* 0x0007e20008019000 */
[----:B------:R4:W-:Y:S01]  /*b830*/  UTMALDG.4D [UR24], [UR6], desc[UR14] ;  /* 0x00000e18060075b4 */ /* 0x0009e20008019000 */
[----:B-1----:R-:W-:Y:S01]  /*b840*/  UMOV UR10, 0xc0 ;  /* 0x000000c0000a7882 */ /* 0x002fe20000000000 */
[----:B--2---:R-:W-:Y:S01]  /*b850*/  UIADD3 UR40, UR8, 0xa000, URZ ;  /* 0x0000a00008287890 */ /* 0x004fe2000fffe03f */
[----:B------:R-:W-:Y:S01]  /*b860*/  UMOV UR42, UR18 ;  /* 0x00000012002a7c82 */ /* 0x000fe20008000000 */
[----:B---3--:R-:W-:-:S07]  /*b870*/  UIADD3 UR32, UR8, 0xc800, URZ ;  /* 0x0000c80008207890 */ /* 0x008fce000fffe03f */
[----:B------:R1:W-:Y:S01]  /*b880*/  UTMALDG.4D [UR40], [UR4], desc[UR14] ;  /* 0x00000e28040075b4 */ /* 0x0003e20008019000 */
[----:B------:R-:W-:Y:S01]  /*b890*/  UMOV UR34, 0x40 ;  /* 0x0000004000227882 */ /* 0x000fe20000000000 */
[----:B----4-:R-:W-:Y:S01]  /*b8a0*/  UIADD3 UR24, UR8, 0xf000, URZ ;  /* 0x0000f00008187890 */ /* 0x010fe2000fffe03f */
[----:B------:R1:W-:Y:S01]  /*b8b0*/  UTMALDG.4D [UR32], [UR4], desc[UR14] ;  /* 0x00000e20040075b4 */ /* 0x0003e20008019000 */
[----:B------:R-:W-:Y:S01]  /*b8c0*/  UIADD3 UR8, UR8, 0x11800, URZ ;  /* 0x0001180008087890 */ /* 0x000fe2000fffe03f */
[----:B------:R-:W-:-:S06]  /*b8d0*/  UMOV UR26, 0x80 ;  /* 0x00000080001a7882 */ /* 0x000fcc0000000000 */
[----:B------:R1:W-:Y:S02]  /*b8e0*/  UTMALDG.4D [UR24], [UR4], desc[UR14] ;  /* 0x00000e18040075b4 */ /* 0x0003e40008019000 */
[----:B------:R1:W-:Y:S02]  /*b8f0*/  UTMALDG.4D [UR8], [UR4], desc[UR14] ;  /* 0x00000e08040075b4 */ /* 0x0003e40008019000 */
[----:B-1----:R-:W-:Y:S05]  /*b900*/  @!P1 BRA `(.L_x_30) ;  /* 0x00000008001c9947 */ /* 0x002fea0003800000 */
[----:B------:R-:W1:Y:S01]  /*b910*/  S2R R16, SR_TID.X ;  /* 0x0000000000107919 */ /* 0x000e620000002100 */
[----:B------:R-:W2:Y:S01]  /*b920*/  LDC.64 R4, c[0x0][0x728] ;  /* 0x0001ca00ff047b82 */ /* 0x000ea20000000a00 */
[----:B------:R-:W-:Y:S02]  /*b930*/  VIADD R11, R11, 0x3f ;  /* 0x0000003f0b0b7836 */ /* 0x000fe40000000000 */
[----:B------:R-:W-:Y:S02]  /*b940*/  IMAD.MOV.U32 R10, RZ, RZ, 0x1 ;  /* 0x00000001ff0a7424 */ /* 0x000fe400078e00ff */
[----:B------:R-:W-:Y:S01]  /*b950*/  IMAD.MOV.U32 R9, RZ, RZ, RZ ;  /* 0x000000ffff097224 */ /* 0x000fe200078e00ff */
[----:B------:R-:W-:Y:S01]  /*b960*/  SHF.R.S32.HI R6, RZ, 0x1f, R11 ;  /* 0x0000001fff067819 */ /* 0x000fe2000001140b */
[----:B------:R-:W-:Y:S02]  /*b970*/  IMAD.MOV.U32 R17, RZ, RZ, RZ ;  /* 0x000000ffff117224 */ /* 0x000fe400078e00ff */
[----:B------:R-:W-:Y:S01]  /*b980*/  IMAD.MOV.U32 R18, RZ, RZ, RZ ;  /* 0x000000ffff127224 */ /* 0x000fe200078e00ff */
[----:B------:R-:W-:-:S02]  /*b990*/  LEA.HI R6, R6, R11, RZ, 0x6 ;  /* 0x0000000b06067211 */ /* 0x000fc400078f30ff */
[----:B------:R-:W-:Y:S02]  /*b9a0*/  IADD3 R11, P1, R12, 0x100, RZ ;  /* 0x000001000c0b7810 */ /* 0x000fe40007f3e0ff */
[----:B------:R-:W-:Y:S01]  /*b9b0*/  LEA.HI.SX32 R15, R6, 0xffffffff, 0x1a ;  /* 0xffffffff060f7811 */ /* 0x000fe200078fd2ff */
[----:B------:R-:W-:Y:S02]  /*b9c0*/  IMAD.MOV.U32 R6, RZ, RZ, 0x1 ;  /* 0x00000001ff067424 */ /* 0x000fe400078e00ff */
[----:B------:R-:W-:Y:S01]  /*b9d0*/  IMAD.X R13, RZ, RZ, R13, P1 ;  /* 0x000000ffff0d7224 */ /* 0x000fe200008e060d */
[----:B--2---:R-:W-:-:S04]  /*b9e0*/  LEA R12, P2, R2, R4, 0x2 ;  /* 0x00000004020c7211 */ /* 0x004fc800078410ff */
[----:B------:R-:W-:Y:S02]  /*b9f0*/  LEA.HI.X R14, R2, R5, R7, 0x2, P2 ;  /* 0x00000005020e7211 */ /* 0x000fe400010f1407 */
[----:B-1----:R-:W-:-:S07]  /*ba00*/  LOP3.LUT R16, R16, 0x1f, RZ, 0xc0, !PT ;  /* 0x0000001f10107812 */ /* 0x002fce00078ec0ff */
.L_x_35:
[----:B------:R-:W-:-:S04]  /*ba10*/  SHF.L.U32 R5, R10, 0x1f, RZ ;  /* 0x0000001f0a057819 */ /* 0x000fc800000006ff */
[----:B-1----:R-:W1:Y:S02]  /*ba20*/  SYNCS.PHASECHK.TRANS64.TRYWAIT P1, [R8+URZ+0x31838], R5 ;  /* 0x03183805080075a7 */ /* 0x002e64000802017f */
[----:B-12--5:R-:W-:Y:S05]  /*ba30*/  @!P1 BRA `(.L_x_31) ;  /* 0x0000000c00a49947 */ /* 0x026fea0003800000 */
.L_x_47:
[----:B------:R-:W-:Y:S05]  /*ba40*/  @P0 BRA `(.L_x_32) ;  /* 0x0000000000140947 */ /* 0x000fea0003800000 */
[----:B------:R-:W-:Y:S01]  /*ba50*/  ISETP.NE.AND P1, PT, R16, RZ, PT ;  /* 0x000000ff1000720c */ /* 0x000fe20003f25270 */
[----:B-1----:R-:W-:-:S04]  /*ba60*/  IMAD.MOV.U32 R5, RZ, RZ, 0x8100 ;  /* 0x00008100ff057424 */ /* 0x002fc800078e00ff */
[----:B------:R2:W-:Y:S08]  /*ba70*/  SYNCS.ARRIVE.TRANS64 RZ, [R8+URZ+0x31830], R5 ;  /* 0x0318300508ff79a7 */ /* 0x0005f0000800003f */
[----:B------:R-:W-:Y:S05]  /*ba80*/  @!P1 BRA `(.L_x_32) ;  /* 0x0000000000049947 */ /* 0x000fea0003800000 */
[----:B------:R-:W-:Y:S01]  /*ba90*/  BPT.TRAP 0x1 ;  /* 0x000000040000795c */ /* 0x000fe20000300000 */
.L_x_32:
[----:B------:R3:W-:Y:S02]  /*baa0*/  STL.64 [R1+0x8], R2 ;  /* 0x0000080201007387 */ /* 0x0007e40000100a00 */
[----:B---3--:R-:W3:Y:S02]  /*bab0*/  LDC.64 R2, c[0x0][0x198] ;  /* 0x00006600ff027b82 */ /* 0x008ee40000000a00 */
[----:B---3--:R-:W-:-:S05]  /*bac0*/  IMAD.MOV.U32 R4, RZ, RZ, R2 ;  /* 0x000000ffff047224 */ /* 0x008fca00078e0002 */
[----:B-12---:R-:W-:-:S04]  /*bad0*/  IADD3 R5, P1, R4, 0x1f0, RZ ;  /* 0x000001f004057810 */ /* 0x006fc80007f3e0ff */
[----:B------:R-:W-:Y:S01]  /*bae0*/  R2UR UR6, R5 ;  /* 0x00000000050672ca */ /* 0x000fe200000e0000 */
[----:B------:R-:W-:Y:S02]  /*baf0*/  IMAD.MOV.U32 R5, RZ, RZ, R3 ;  /* 0x000000ffff057224 */ /* 0x000fe400078e0003 */
[----:B------:R1:W5:Y:S01]  /*bb00*/  LDL.LU.64 R2, [R1+0x8] ;  /* 0x0000080001027983 */ /* 0x0003620000300a00 */
[----:B------:R-:W-:Y:S01]  /*bb10*/  R2UR UR10, R8 ;  /* 0x00000000080a72ca */ /* 0x000fe200000e0000 */
[----:B------:R-:W-:Y:S01]  /*bb20*/  IMAD.X R19, RZ, RZ, R5, P1 ;  /* 0x000000ffff137224 */ /* 0x000fe200008e0605 */
[----:B------:R-:W-:Y:S01]  /*bb30*/  R2UR UR19, R9 ;  /* 0x00000000091372ca */ /* 0x000fe200000e0000 */
[----:B------:R-:W-:Y:S01]  /*bb40*/  VIADD R18, R18, 0x1 ;  /* 0x0000000112127836 */ /* 0x000fe20000000000 */
[----:B------:R-:W-:Y:S01]  /*bb50*/  UMOV UR8, 0x0 ;  /* 0x0000000000087882 */ /* 0x000fe20000000000 */
[----:B------:R-:W-:Y:S01]  /*bb60*/  UMOV UR9, 0x14f00000 ;  /* 0x14f0000000097882 */ /* 0x000fe20000000000 */
[----:B------:R-:W-:Y:S01]  /*bb70*/  R2UR UR7, R19 ;  /* 0x00000000130772ca */ /* 0x000fe200000e0000 */
[----:B------:R-:W-:Y:S01]  /*bb80*/  UMOV UR18, URZ ;  /* 0x0000003f00127c82 */ /* 0x000fe20008000000 */
[----:B------:R-:W-:Y:S01]  /*bb90*/  ISETP.NE.AND P1, PT, R18, 0x2, PT ;  /* 0x000000021200780c */ /* 0x000fe20003f25270 */
[----:B------:R-:W-:Y:S01]  /*bba0*/  UMOV UR34, 0x40 ;  /* 0x0000004000227882 */ /* 0x000fe20000000000 */
[----:B------:R-:W-:Y:S01]  /*bbb0*/  R2UR UR4, R12 ;  /* 0x000000000c0472ca */ /* 0x000fe200000e0000 */
[----:B------:R-:W-:Y:S01]  /*bbc0*/  UMOV UR36, UR20 ;  /* 0x0000001400247c82 */ /* 0x000fe20008000000 */
[----:B------:R-:W-:Y:S01]  /*bbd0*/  R2UR UR5, R14 ;  /* 0x000000000e0572ca */ /* 0x000fe200000e0000 */
[----:B------:R-:W-:Y:S01]  /*bbe0*/  UIADD3 UR16, UR10, 0x24100, URZ ;  /* 0x000241000a107890 */ /* 0x000fe2000fffe03f */
[----:B------:R-:W-:Y:S01]  /*bbf0*/  SEL R19, RZ, 0x1, P1 ;  /* 0x00000001ff137807 */ /* 0x000fe20000800000 */
[----:B------:R-:W-:Y:S01]  /*bc00*/  UIADD3 UR17, UR10, 0x31830, URZ ;  /* 0x000318300a117890 */ /* 0x000fe2000fffe03f */
[----:B------:R-:W-:Y:S01]  /*bc10*/  SEL R18, R18, RZ, P1 ;  /* 0x000000ff12127207 */ /* 0x000fe20000800000 */
[----:B------:R-:W-:Y:S01]  /*bc20*/  UIADD3 UR32, UR10, 0x26100, URZ ;  /* 0x000261000a207890 */ /* 0x000fe2000fffe03f */
[----:B------:R-:W-:Y:S01]  /*bc30*/  LOP3.LUT R6, R6, R19, RZ, 0x3c, !PT ;  /* 0x0000001306067212 */ /* 0x000fe200078e3cff */
[----:B------:R-:W-:Y:S01]  /*bc40*/  UIADD3 UR24, UR10, 0x28100, URZ ;  /* 0x000281000a187890 */ /* 0x000fe2000fffe03f */
[----:B------:R-:W-:Y:S01]  /*bc50*/  ISETP.NE.AND P2, PT, R21, RZ, PT ;  /* 0x000000ff1500720c */ /* 0x000fe20003f45270 */
[----:B------:R-:W-:Y:S01]  /*bc60*/  UMOV UR37, UR21 ;  /* 0x0000001500257c82 */ /* 0x000fe20008000000 */
[----:B------:R-:W-:Y:S01]  /*bc70*/  UMOV UR35, UR19 ;  /* 0x0000001300237c82 */ /* 0x000fe20008000000 */
[----:B------:R-:W-:Y:S01]  /*bc80*/  UMOV UR33, UR17 ;  /* 0x0000001100217c82 */ /* 0x000fe20008000000 */
[----:B------:R2:W-:Y:S01]  /*bc90*/  UTMALDG.4D [UR16], [UR6], desc[UR8] ;  /* 0x00000810060075b4 */ /* 0x0005e20008019000 */
[----:B------:R-:W-:Y:S01]  /*bca0*/  UMOV UR26, 0x80 ;  /* 0x00000080001a7882 */ /* 0x000fe20000000000 */
[----:B------:R-:W-:Y:S01]  /*bcb0*/  UMOV UR28, UR20 ;  /* 0x00000014001c7c82 */ /* 0x000fe20008000000 */
[----:B------:R-:W-:Y:S01]  /*bcc0*/  UMOV UR29, UR21 ;  /* 0x00000015001d7c82 */ /* 0x000fe20008000000 */
[----:B------:R-:W-:Y:S01]  /*bcd0*/  UMOV UR27, UR19 ;  /* 0x00000013001b7c82 */ /* 0x000fe20008000000 */
[----:B------:R-:W-:Y:S01]  /*bce0*/  UMOV UR25, UR17 ;  /* 0x0000001100197c82 */ /* 0x000fe20008000000 */
[----:B------:R-:W-:Y:S01]  /*bcf0*/  IMAD R19, R18, 0x8, R8 ;  /* 0x0000000812137824 */ /* 0x000fe200078e0208 */
[----:B------:R-:W-:Y:S01]  /*bd00*/  SHF.L.U32 R20, R6, 0x1f, RZ ;  /* 0x0000001f06147819 */ /* 0x000fe200000006ff */
[----:B------:R1:W-:Y:S01]  /*bd10*/  UTMALDG.4D [UR32], [UR6], desc[UR8] ;  /* 0x00000820060075b4 */ /* 0x0003e20008019000 */
[----:B------:R-:W-:Y:S01]  /*bd20*/  UMOV UR13, 0x10 ;  /* 0x00000010000d7882 */ /* 0x000fe20000000000 */
[----:B------:R-:W-:Y:S01]  /*bd30*/  UMOV UR11, UR17 ;  /* 0x00000011000b7c82 */ /* 0x000fe20008000000 */
[----:B------:R1:W-:Y:S01]  /*bd40*/  UTMALDG.4D [UR24], [UR6], desc[UR8] ;  /* 0x00000818060075b4 */ /* 0x0003e20008019000 */
[----:B--2---:R-:W-:-:S02]  /*bd50*/  UIADD3 UR16, UR10, 0x2a100, URZ ;  /* 0x0002a1000a107890 */ /* 0x004fc4000fffe03f */
[----:B------:R-:W-:Y:S01]  /*bd60*/  UIADD3 UR10, UR10, 0x2c300, URZ ;  /* 0x0002c3000a0a7890 */ /* 0x000fe2000fffe03f */
[----:B------:R-:W-:-:S06]  /*bd70*/  UMOV UR18, 0xc0 ;  /* 0x000000c000127882 */ /* 0x000fcc0000000000 */
[----:B------:R1:W-:Y:S02]  /*bd80*/  UTMALDG.4D [UR16], [UR6], desc[UR8] ;  /* 0x00000810060075b4 */ /* 0x0003e40008019000 */
[----:B------:R1:W-:Y:S01]  /*bd90*/  UBLKCP.S.G [UR10], [UR4], UR13 ;  /* 0x0000000a040073ba */ /* 0x0003e2000800020d */
[----:B------:R-:W2:Y:S02]  /*bda0*/  SYNCS.PHASECHK.TRANS64.TRYWAIT P1, [R19+URZ+0x31820], R20 ;  /* 0x03182014130075a7 */ /* 0x000ea4000802017f */
[----:B-12---:R-:W-:Y:S05]  /*bdb0*/  @!P1 BRA `(.L_x_33) ;  /* 0x0000000800d89947 */ /* 0x006fea0003800000 */
.L_x_49:
[----:B------:R-:W-:Y:S01]  /*bdc0*/  LOP3.LUT R10, R10, 0x1, RZ, 0x3c, !PT ;  /* 0x000000010a0a7812 */ /* 0x000fe200078e3cff */
[----:B------:R-:W-:Y:S06]  /*bdd0*/  @P2 BRA `(.L_x_34) ;  /* 0x0000000000142947 */ /* 0x000fec0003800000 */
[----:B------:R-:W-:Y:S01]  /*bde0*/  ISETP.NE.AND P1, PT, R16, RZ, PT ;  /* 0x000000ff1000720c */ /* 0x000fe20003f25270 */
[----:B-1----:R-:W-:-:S04]  /*bdf0*/  IMAD.MOV.U32 R20, RZ, RZ, 0x8100 ;  /* 0x00008100ff147424 */ /* 0x002fc800078e00ff */
[----:B------:R2:W-:Y:S08]  /*be00*/  SYNCS.ARRIVE.TRANS64 RZ, [R19+URZ+0x31810], R20 ;  /* 0x0318101413ff79a7 */ /* 0x0005f0000800003f */
[----:B------:R-:W-:Y:S05]  /*be10*/  @!P1 BRA `(.L_x_34) ;  /* 0x0000000000049947 */ /* 0x000fea0003800000 */
[----:B------:R-:W-:Y:S01]  /*be20*/  BPT.TRAP 0x1 ;  /* 0x000000040000795c */ /* 0x000fe20000300000 */
.L_x_34:
[----:B------:R-:W-:Y:S01]  /*be30*/  R2UR UR43, R9 ;  /* 0x00000000092b72ca */ /* 0x000fe200000e0000 */
[--C-:B------:R-:W-:Y:S01]  /*be40*/  IMAD R9, R18, 0x8000, R8.reuse ;  /* 0x0000800012097824 */ /* 0x100fe200078e0208 */
[----:B------:R-:W-:Y:S01]  /*be50*/  R2UR UR41, R19 ;  /* 0x00000000132972ca */ /* 0x000fe200000e0000 */
[----:B------:R-:W-:Y:S01]  /*be60*/  VIADD R17, R17, 0x1 ;  /* 0x0000000111117836 */ /* 0x000fe20000000000 */
[----:B------:R-:W-:Y:S01]  /*be70*/  R2UR UR14, R11 ;  /* 0x000000000b0e72ca */ /* 0x000fe200000e0000 */
[----:B------:R-:W-:Y:S01]  /*be80*/  UMOV UR6, 0x0 ;  /* 0x0000000000067882 */ /* 0x000fe20000000000 */
[----:B------:R-:W-:Y:S01]  /*be90*/  R2UR UR16, R9 ;  /* 0x00000000091072ca */ /* 0x000fe200000e0000 */
[----:B------:R-:W-:Y:S01]  /*bea0*/  UMOV UR7, 0x14f00000 ;  /* 0x14f0000000077882 */ /* 0x000fe20000000000 */
[----:B------:R-:W-:Y:S01]  /*beb0*/  IADD3 R9, P1, R4, 0xf0, RZ ;  /* 0x000000f004097810 */ /* 0x000fe20007f3e0ff */
[----:B------:R-:W-:Y:S01]  /*bec0*/  UMOV UR42, URZ ;  /* 0x0000003f002a7c82 */ /* 0x000fe20008000000 */
[----:B------:R-:W-:Y:S01]  /*bed0*/  R2UR UR15, R13 ;  /* 0x000000000d0f72ca */ /* 0x000fe200000e0000 */
[----:B------:R-:W-:Y:S01]  /*bee0*/  UMOV UR44, UR20 ;  /* 0x00000014002c7c82 */ /* 0x000fe20008000000 */
[----:B------:R-:W-:Y:S01]  /*bef0*/  R2UR UR4, R9 ;  /* 0x00000000090472ca */ /* 0x000fe200000e0000 */
[----:B------:R-:W-:Y:S01]  /*bf00*/  IMAD.X R9, RZ, RZ, R5, P1 ;  /* 0x000000ffff097224 */ /* 0x000fe200008e0605 */
[----:B------:R-:W-:Y:S01]  /*bf10*/  UIADD3 UR43, UR43, 0x40, URZ ;  /* 0x000000402b2b7890 */ /* 0x000fe2000fffe03f */
[----:B------:R-:W-:Y:S01]  /*bf20*/  ISETP.GE.AND P1, PT, R17, R15, PT ;  /* 0x0000000f1100720c */ /* 0x000fe20003f26270 */
[----:B------:R-:W-:Y:S01]  /*bf30*/  UIADD3 UR41, UR41, 0x31810, URZ ;  /* 0x0003181029297890 */ /* 0x000fe2000fffe03f */
[----:B------:R-:W-:Y:S01]  /*bf40*/  IADD3 R12, P3, R12, 0x100, RZ ;  /* 0x000001000c0c7810 */ /* 0x000fe20007f7e0ff */
[----:B------:R-:W-:Y:S01]  /*bf50*/  UMOV UR45, UR21 ;  /* 0x00000015002d7c82 */ /* 0x000fe20008000000 */
[----:B------:R-:W-:Y:S01]  /*bf60*/  R2UR UR5, R9 ;  /* 0x00000000090572ca */ /* 0x000fe200000e0000 */
[----:B------:R-:W-:Y:S01]  /*bf70*/  IMAD R9, R18, 0x100, R8 ;  /* 0x0000010012097824 */ /* 0x000fe200078e0208 */
[----:B------:R-:W-:Y:S01]  /*bf80*/  UIADD3 UR40, UR16, 0x14100, URZ ;  /* 0x0001410010287890 */ /* 0x000fe2000fffe03f */
[----:B------:R-:W-:Y:S01]  /*bf90*/  IADD3 R11, P2, R11, 0x100, RZ ;  /* 0x000001000b0b7810 */ /* 0x000fe20007f5e0ff */
[----:B------:R-:W-:Y:S01]  /*bfa0*/  UIADD3 UR32, UR16, 0x16100, URZ ;  /* 0x0001610010207890 */ /* 0x000fe2000fffe03f */
[----:B------:R-:W-:Y:S01]  /*bfb0*/  IMAD.X R14, RZ, RZ, R14, P3 ;  /* 0x000000ffff0e7224 */ /* 0x000fe200018e060e */
[----:B------:R-:W-:Y:S01]  /*bfc0*/  R2UR UR8, R9 ;  /* 0x00000000090872ca */ /* 0x000fe200000e0000 */
[----:B------:R-:W-:Y:S01]  /*bfd0*/  UIADD3 UR24, UR16, 0x18100, URZ ;  /* 0x0001810010187890 */ /* 0x000fe2000fffe03f */
[----:B------:R-:W-:Y:S01]  /*bfe0*/  IMAD.U32 R9, RZ, RZ, UR43 ;  /* 0x0000002bff097e24 */ /* 0x000fe2000f8e00ff */
[----:B------:R-:W-:Y:S01]  /*bff0*/  UIADD3 UR16, UR16, 0x1a100, URZ ;  /* 0x0001a10010107890 */ /* 0x000fe2000fffe03f */
[----:B------:R-:W-:Y:S01]  /*c000*/  IMAD.X R13, RZ, RZ, R13, P2 ;  /* 0x000000ffff0d7224 */ /* 0x000fe200010e060d */
[----:B------:R-:W-:Y:S01]  /*c010*/  UMOV UR34, 0x40 ;  /* 0x0000004000227882 */ /* 0x000fe20000000000 */
[----:B------:R-:W-:Y:S01]  /*c020*/  UMOV UR36, UR20 ;  /* 0x0000001400247c82 */ /* 0x000fe20008000000 */
[----:B------:R-:W-:Y:S01]  /*c030*/  UMOV UR37, UR21 ;  /* 0x0000001500257c82 */ /* 0x000fe20008000000 */
[----:B------:R-:W-:Y:S01]  /*c040*/  UMOV UR33, UR41 ;  /* 0x0000002900217c82 */ /* 0x000fe20008000000 */
[----:B------:R-:W-:Y:S01]  /*c050*/  UMOV UR35, UR43 ;  /* 0x0000002b00237c82 */ /* 0x000fe20008000000 */
[----:B------:R-:W-:Y:S01]  /*c060*/  UMOV UR26, 0x80 ;  /* 0x00000080001a7882 */ /* 0x000fe20000000000 */
[----:B------:R-:W-:Y:S01]  /*c070*/  UMOV UR28, UR20 ;  /* 0x00000014001c7c82 */ /* 0x000fe20008000000 */
[----:B------:R-:W-:Y:S01]  /*c080*/  UMOV UR29, UR21 ;  /* 0x00000015001d7c82 */ /* 0x000fe20008000000 */
[----:B------:R-:W-:Y:S01]  /*c090*/  UIADD3 UR8, UR8, 0x2c100, URZ ;  /* 0x0002c10008087890 */ /* 0x000fe2000fffe03f */
[----:B------:R3:W-:Y:S01]  /*c0a0*/  UTMALDG.4D [UR40], [UR4], desc[UR6] ;  /* 0x00000628040075b4 */ /* 0x0007e20008019000 */
[----:B------:R-:W-:Y:S01]  /*c0b0*/  UMOV UR25, UR41 ;  /* 0x0000002900197c82 */ /* 0x000fe20008000000 */
[----:B------:R-:W-:Y:S01]  /*c0c0*/  UMOV UR27, UR43 ;  /* 0x0000002b001b7c82 */ /* 0x000fe20008000000 */
[----:B------:R-:W-:Y:S01]  /*c0d0*/  UMOV UR18, 0xc0 ;  /* 0x000000c000127882 */ /* 0x000fe20000000000 */
[----:B------:R-:W-:Y:S01]  /*c0e0*/  UMOV UR17, UR41 ;  /* 0x0000002900117c82 */ /* 0x000fe20008000000 */
[----:B------:R-:W-:Y:S01]  /*c0f0*/  UMOV UR19, UR43 ;  /* 0x0000002b00137c82 */ /* 0x000fe20008000000 */
[----:B------:R-:W-:Y:S01]  /*c100*/  UMOV UR10, 0x10 ;  /* 0x00000010000a7882 */ /* 0x000fe20000000000 */
[----:B------:R-:W-:Y:S01]  /*c110*/  UMOV UR9, UR41 ;  /* 0x0000002900097c82 */ /* 0x000fe20008000000 */
[----:B------:R3:W-:Y:S01]  /*c120*/  UTMALDG.4D [UR32], [UR4], desc[UR6] ;  /* 0x00000620040075b4 */ /* 0x0007e20008019000 */
[----:B------:R3:W-:Y:S01]  /*c130*/  UTMALDG.4D [UR24], [UR4], desc[UR6] ;  /* 0x00000618040075b4 */ /* 0x0007e20008019000 */
[----:B------:R3:W-:Y:S01]  /*c140*/  UTMALDG.4D [UR16], [UR4], desc[UR6] ;  /* 0x00000610040075b4 */ /* 0x0007e20008019000 */
[----:B------:R3:W-:Y:S02]  /*c150*/  UBLKCP.S.G [UR8], [UR14], UR10 ;  /* 0x000000080e0073ba */ /* 0x0007e4000800020a */
[----:B---3--:R-:W-:Y:S05]  /*c160*/  @!P1 BRA `(.L_x_35) ;  /* 0xfffffff800289947 */ /* 0x008fea000383ffff */
[----:B------:R-:W-:-:S07]  /*c170*/  VIADD R18, R18, 0x1 ;  /* 0x0000000112127836 */ /* 0x000fce0000000000 */
.L_x_30:
[----:B------:R-:W-:-:S04]  /*c180*/  SHF.L.U32 R11, R10, 0x1f, RZ ;  /* 0x0000001f0a0b7819 */ /* 0x000fc800000006ff */
[----:B------:R-:W3:Y:S02]  /*c190*/  SYNCS.PHASECHK.TRANS64.TRYWAIT P1, [R8+URZ+0x31838], R11 ;  /* 0x0318380b080075a7 */ /* 0x000ee4000802017f */
[----:B---3--:R-:W-:Y:S05]  /*c1a0*/  @!P1 BRA `(.L_x_36) ;  /* 0x0000000400f49947 */ /* 0x008fea0003800000 */
.L_x_50:
[----:B------:R-:W-:Y:S05]  /*c1b0*/  @P0 BRA `(.L_x_37) ;  /* 0x0000000000180947 */ /* 0x000fea0003800000 */
[----:B------:R-:W4:Y:S01]  /*c1c0*/  S2R R12, SR_TID.X ;  /* 0x00000000000c7919 */ /* 0x000f220000002100 */
[----:B---3--:R-:W-:-:S04]  /*c1d0*/  IMAD.MOV.U32 R11, RZ, RZ, 0x8100 ;  /* 0x00008100ff0b7424 */ /* 0x008fc800078e00ff */
[----:B------:R3:W-:Y:S01]  /*c1e0*/  SYNCS.ARRIVE.TRANS64 RZ, [R8+URZ+0x31830], R11 ;  /* 0x0318300b08ff79a7 */ /* 0x0007e2000800003f */
[----:B----4-:R-:W-:-:S13]  /*c1f0*/  LOP3.LUT P0, RZ, R12, 0x1f, RZ, 0xc0, !PT ;  /* 0x0000001f0cff7812 */ /* 0x010fda000780c0ff */
[----:B---3--:R-:W-:Y:S05]  /*c200*/  @!P0 BRA `(.L_x_37) ;  /* 0x0000000000048947 */ /* 0x008fea0003800000 */
[----:B------:R-:W-:Y:S01]  /*c210*/  BPT.TRAP 0x1 ;  /* 0x000000040000795c */ /* 0x000fe20000300000 */
.L_x_37:
[----:B------:R-:W4:Y:S01]  /*c220*/  LDC.64 R12, c[0x0][0x728] ;  /* 0x0001ca00ff0c7b82 */ /* 0x000f220000000a00 */
[C---:B-----5:R-:W-:Y:S01]  /*c230*/  IADD3 R2, P0, R9.reuse, R2, RZ ;  /* 0x0000000209027210 */ /* 0x060fe20007f1e0ff */
[----:B------:R-:W-:Y:S01]  /*c240*/  UMOV UR6, 0x0 ;  /* 0x0000000000067882 */ /* 0x000fe20000000000 */
[----:B------:R-:W-:Y:S01]  /*c250*/  R2UR UR8, R8 ;  /* 0x00000000080872ca */ /* 0x000fe200000e0000 */
[----:B------:R-:W-:Y:S01]  /*c260*/  UMOV UR7, 0x14f00000 ;  /* 0x14f0000000077882 */ /* 0x000fe20000000000 */
[C---:B------:R-:W-:Y:S01]  /*c270*/  LEA.HI.X.SX32 R7, R9.reuse, R7, 0x1, P0 ;  /* 0x0000000709077211 */ /* 0x040fe200000f0eff */
[----:B------:R-:W-:Y:S01]  /*c280*/  UMOV UR42, URZ ;  /* 0x0000003f002a7c82 */ /* 0x000fe20008000000 */
[----:B------:R-:W-:Y:S01]  /*c290*/  R2UR UR43, R9 ;  /* 0x00000000092b72ca */ /* 0x000fe200000e0000 */
[----:B------:R-:W-:Y:S01]  /*c2a0*/  UMOV UR44, UR20 ;  /* 0x00000014002c7c82 */ /* 0x000fe20008000000 */
[----:B------:R-:W-:Y:S01]  /*c2b0*/  UMOV UR45, UR21 ;  /* 0x00000015002d7c82 */ /* 0x000fe20008000000 */
[----:B------:R-:W-:Y:S01]  /*c2c0*/  UMOV UR34, 0x40 ;  /* 0x0000004000227882 */ /* 0x000fe20000000000 */
[----:B------:R-:W-:Y:S01]  /*c2d0*/  UMOV UR36, UR20 ;  /* 0x0000001400247c82 */ /* 0x000fe20008000000 */
[----:B------:R-:W-:Y:S01]  /*c2e0*/  UMOV UR37, UR21 ;  /* 0x0000001500257c82 */ /* 0x000fe20008000000 */
[----:B------:R-:W-:Y:S01]  /*c2f0*/  UMOV UR26, 0x80 ;  /* 0x00000080001a7882 */ /* 0x000fe20000000000 */
[----:B------:R-:W-:Y:S01]  /*c300*/  UMOV UR28, UR20 ;  /* 0x00000014001c7c82 */ /* 0x000fe20008000000 */
[----:B------:R-:W-:Y:S01]  /*c310*/  UMOV UR29, UR21 ;  /* 0x00000015001d7c82 */ /* 0x000fe20008000000 */
[----:B------:R-:W-:Y:S01]  /*c320*/  UIADD3 UR40, UR8, 0x24100, URZ ;  /* 0x0002410008287890 */ /* 0x000fe2000fffe03f */
[----:B------:R-:W-:Y:S01]  /*c330*/  LOP3.LUT R10, R10, 0x1, RZ, 0x3c, !PT ;  /* 0x000000010a0a7812 */ /* 0x000fe200078e3cff */
[----:B------:R-:W-:-:S02]  /*c340*/  UIADD3 UR41, UR8, 0x31830, URZ ;  /* 0x0003183008297890 */ /* 0x000fc4000fffe03f */
[----:B------:R-:W-:Y:S02]  /*c350*/  UIADD3 UR32, UR8, 0x26100, URZ ;  /* 0x0002610008207890 */ /* 0x000fe4000fffe03f */
[----:B------:R-:W-:Y:S01]  /*c360*/  UIADD3 UR24, UR8, 0x28100, URZ ;  /* 0x0002810008187890 */ /* 0x000fe2000fffe03f */
[C---:B----4-:R-:W-:Y:S01]  /*c370*/  LEA R12, P0, R2.reuse, R12, 0x2 ;  /* 0x0000000c020c7211 */ /* 0x050fe200078010ff */
[----:B------:R-:W-:Y:S02]  /*c380*/  UIADD3 UR16, UR8, 0x2a100, URZ ;  /* 0x0002a10008107890 */ /* 0x000fe4000fffe03f */
[----:B------:R-:W-:Y:S01]  /*c390*/  UIADD3 UR8, UR8, 0x2c300, URZ ;  /* 0x0002c30008087890 */ /* 0x000fe2000fffe03f */
[----:B------:R-:W-:Y:S01]  /*c3a0*/  LEA.HI.X R13, R2, R13, R7, 0x2, P0 ;  /* 0x0000000d020d7211 */ /* 0x000fe200000f1407 */
[----:B------:R-:W-:Y:S01]  /*c3b0*/  UMOV UR35, UR43 ;  /* 0x0000002b00237c82 */ /* 0x000fe20008000000 */
[----:B------:R-:W-:Y:S01]  /*c3c0*/  IADD3 R4, P0, R4, 0x1f0, RZ ;  /* 0x000001f004047810 */ /* 0x000fe20007f1e0ff */
[----:B------:R-:W-:Y:S01]  /*c3d0*/  UMOV UR33, UR41 ;  /* 0x0000002900217c82 */ /* 0x000fe20008000000 */
[----:B------:R-:W-:Y:S01]  /*c3e0*/  R2UR UR14, R12 ;  /* 0x000000000c0e72ca */ /* 0x000fe200000e0000 */
[----:B------:R-:W-:Y:S01]  /*c3f0*/  UMOV UR27, UR43 ;  /* 0x0000002b001b7c82 */ /* 0x000fe20008000000 */
[----:B------:R-:W-:Y:S01]  /*c400*/  R2UR UR4, R4 ;  /* 0x00000000040472ca */ /* 0x000fe200000e0000 */
[----:B------:R-:W-:Y:S01]  /*c410*/  IMAD.X R5, RZ, RZ, R5, P0 ;  /* 0x000000ffff057224 */ /* 0x000fe200000e0605 */
[----:B------:R-:W-:Y:S01]  /*c420*/  R2UR UR15, R13 ;  /* 0x000000000d0f72ca */ /* 0x000fe200000e0000 */
[----:B------:R-:W-:Y:S01]  /*c430*/  UMOV UR25, UR41 ;  /* 0x0000002900197c82 */ /* 0x000fe20008000000 */
[----:B------:R-:W-:Y:S01]  /*c440*/  UMOV UR18, 0xc0 ;  /* 0x000000c000127882 */ /* 0x000fe20000000000 */
[----:B------:R-:W-:Y:S01]  /*c450*/  UMOV UR19, UR43 ;  /* 0x0000002b00137c82 */ /* 0x000fe20008000000 */
[----:B------:R-:W-:Y:S01]  /*c460*/  R2UR UR5, R5 ;  /* 0x00000000050572ca */ /* 0x000fe200000e0000 */
[----:B------:R-:W-:Y:S01]  /*c470*/  UMOV UR17, UR41 ;  /* 0x0000002900117c82 */ /* 0x000fe20008000000 */
[----:B------:R-:W-:Y:S01]  /*c480*/  UMOV UR9, UR41 ;  /* 0x0000002900097c82 */ /* 0x000fe20008000000 */
[----:B------:R-:W-:Y:S01]  /*c490*/  UMOV UR10, 0x10 ;  /* 0x00000010000a7882 */ /* 0x000fe20000000000 */
[----:B------:R-:W-:-:S04]  /*c4a0*/  ISETP.NE.AND P0, PT, R18, 0x2, PT ;  /* 0x000000021200780c */ /* 0x000fc80003f05270 */
[----:B------:R-:W-:Y:S02]  /*c4b0*/  SEL R3, RZ, 0x1, P0 ;  /* 0x00000001ff037807 */ /* 0x000fe40000000000 */
[----:B------:R-:W-:Y:S02]  /*c4c0*/  SEL R18, R18, RZ, P0 ;  /* 0x000000ff12127207 */ /* 0x000fe40000000000 */
[----:B------:R-:W-:Y:S01]  /*c4d0*/  LOP3.LUT R6, R6, R3, RZ, 0x3c, !PT ;  /* 0x0000000306067212 */ /* 0x000fe200078e3cff */
[----:B------:R4:W-:Y:S01]  /*c4e0*/  UTMALDG.4D [UR40], [UR4], desc[UR6] ;  /* 0x00000628040075b4 */ /* 0x0009e20008019000 */
[----:B------:R4:W-:Y:S01]  /*c4f0*/  UTMALDG.4D [UR32], [UR4], desc[UR6] ;  /* 0x00000620040075b4 */ /* 0x0009e20008019000 */
[----:B------:R4:W-:Y:S01]  /*c500*/  UTMALDG.4D [UR24], [UR4], desc[UR6] ;  /* 0x00000618040075b4 */ /* 0x0009e20008019000 */
[----:B------:R4:W-:Y:S01]  /*c510*/  UTMALDG.4D [UR16], [UR4], desc[UR6] ;  /* 0x00000610040075b4 */ /* 0x0009e20008019000 */
[----:B------:R4:W-:Y:S02]  /*c520*/  UBLKCP.S.G [UR8], [UR14], UR10 ;  /* 0x000000080e0073ba */ /* 0x0009e4000800020a */
[----:B----4-:R-:W-:Y:S01]  /*c530*/  NOP ;  /* 0x0000000000007918 */ /* 0x010fe20000000000 */
.L_x_27:
[----:B------:R-:W-:Y:S05]  /*c540*/  BSYNC B0 ;  /* 0x0000000000007941 */ /* 0x000fea0003800000 */
.L_x_26:
[----:B------:R-:W-:-:S03]  /*c550*/  UMOV UR4, 0xffffffff ;  /* 0xffffffff00047882 */ /* 0x000fc60000000000 */
[----:B------:R-:W-:Y:S05]  /*c560*/  BRA.DIV UR4, `(.L_x_38) ;  /* 0x0000000604187947 */ /* 0x000fea000b800000 */
[----:B------:R-:W-:-:S13]  /*c570*/  ELECT P6, URZ, PT ;  /* 0x00000000003f782f */ /* 0x000fda00038c0000 */
.L_x_53:
[----:B------:R-:W-:Y:S04]  /*c580*/  BSSY B0, `(.L_x_39) ;  /* 0x000001e000007945 */ /* 0x000fe80003800000 */
[----:B------:R-:W-:Y:S05]  /*c590*/  @!P6 BRA `(.L_x_40) ;  /* 0x000000000070e947 */ /* 0x000fea0003800000 */
[----:B------:R-:W-:-:S04]  /*c5a0*/  LOP3.LUT R0, R0, 0x2, RZ, 0xfc, !PT ;  /* 0x0000000200007812 */ /* 0x000fc800078efcff */
[----:B------:R-:W-:-:S13]  /*c5b0*/  ISETP.NE.AND P1, PT, R0, 0x3, PT ;  /* 0x000000030000780c */ /* 0x000fda0003f25270 */
[----:B------:R-:W-:Y:S05]  /*c5c0*/  @!P1 BRA `(.L_x_41) ;  /* 0x0000000000049947 */ /* 0x000fea0003800000 */
[----:B------:R-:W-:Y:S01]  /*c5d0*/  BPT.TRAP 0x1 ;  /* 0x000000040000795c */ /* 0x000fe20000300000 */
.L_x_41:
[----:B------:R-:W4:Y:S01]  /*c5e0*/  S2R R3, SR_CgaCtaId ;  /* 0x0000000000037919 */ /* 0x000f220000008800 */
[----:B------:R-:W-:-:S04]  /*c5f0*/  MOV R0, 0x400 ;  /* 0x0000040000007802 */ /* 0x000fc80000000f00 */
[----:B----4-:R-:W-:Y:S02]  /*c600*/  LEA R7, R3, R0, 0x18 ;  /* 0x0000000003077211 */ /* 0x010fe400078ec0ff */
[----:B------:R-:W-:-:S03]  /*c610*/  SHF.L.U32 R0, R6, 0x1f, RZ ;  /* 0x0000001f06007819 */ /* 0x000fc600000006ff */
[----:B------:R-:W-:-:S04]  /*c620*/  VIADD R3, R7, 0x31820 ;  /* 0x0003182007037836 */ /* 0x000fc80000000000 */
[----:B------:R-:W-:-:S04]  /*c630*/  IMAD R5, R18, 0x8, R3 ;  /* 0x0000000812057824 */ /* 0x000fc800078e0203 */
[----:B------:R-:W4:Y:S02]  /*c640*/  SYNCS.PHASECHK.TRANS64.TRYWAIT P0, [R5+URZ], R0 ;  /* 0x00000000050075a7 */ /* 0x000f24000800017f */
[----:B----4-:R-:W-:Y:S05]  /*c650*/  @!P0 BRA `(.L_x_42) ;  /* 0x0000000000fc8947 */ /* 0x010fea0003800000 */
.L_x_54:
[----:B------:R-:W-:-:S05]  /*c660*/  VIADD R18, R18, 0x1 ;  /* 0x0000000112127836 */ /* 0x000fca0000000000 */
[----:B------:R-:W-:-:S04]  /*c670*/  ISETP.NE.AND P0, PT, R18, 0x2, PT ;  /* 0x000000021200780c */ /* 0x000fc80003f05270 */
[----:B----4-:R-:W-:Y:S02]  /*c680*/  SEL R5, RZ, 0x1, P0 ;  /* 0x00000001ff057807 */ /* 0x010fe40000000000 */
[----:B------:R-:W-:Y:S02]  /*c690*/  SEL R18, R18, RZ, P0 ;  /* 0x000000ff12127207 */ /* 0x000fe40000000000 */
[----:B------:R-:W-:-:S03]  /*c6a0*/  LOP3.LUT R0, R6, R5, RZ, 0x3c, !PT ;  /* 0x0000000506007212 */ /* 0x000fc600078e3cff */
[----:B------:R-:W-:Y:S01]  /*c6b0*/  IMAD R3, R18, 0x8, R3 ;  /* 0x0000000812037824 */ /* 0x000fe200078e0203 */
[----:B------:R-:W-:-:S04]  /*c6c0*/  SHF.L.U32 R0, R0, 0x1f, RZ ;  /* 0x0000001f00007819 */ /* 0x000fc800000006ff */
[----:B------:R-:W4:Y:S02]  /*c6d0*/  SYNCS.PHASECHK.TRANS64.TRYWAIT P0, [R3+URZ], R0 ;  /* 0x00000000030075a7 */ /* 0x000f24000800017f */
[----:B----4-:R-:W-:Y:S05]  /*c6e0*/  @!P0 BRA `(.L_x_43) ;  /* 0x0000000000ec8947 */ /* 0x010fea0003800000 */
.L_x_55:
[----:B------:R-:W-:Y:S05]  /*c6f0*/  @!P1 BRA `(.L_x_44) ;  /* 0x0000000000049947 */ /* 0x000fea0003800000 */
[----:B------:R-:W-:Y:S01]  /*c700*/  BPT.TRAP 0x1 ;  /* 0x000000040000795c */ /* 0x000fe20000300000 */
.L_x_44:
[----:B------:R-:W-:-:S07]  /*c710*/  SHF.L.U32 R10, R10, 0x1f, RZ ;  /* 0x0000001f0a0a7819 */ /* 0x000fce00000006ff */
.L_x_45:
[----:B------:R1:W1:Y:S02]  /*c720*/  SYNCS.PHASECHK.TRANS64.TRYWAIT P0, [R7+URZ+0x31838], R10 ;  /* 0x0318380a070075a7 */ /* 0x000264000800017f */
[----:B-1----:R-:W-:Y:S05]  /*c730*/  @!P0 NANOSLEEP.SYNCS 0x989680 ;  /* 0x009896800000895d */ /* 0x002fea0003900000 */
[----:B------:R-:W1:Y:S02]  /*c740*/  @!P0 SYNCS.PHASECHK.TRANS64 P0, [R7+URZ+0x31838], R10 ;  /* 0x0318380a070085a7 */ /* 0x000e64000800007f */
[----:B-1----:R-:W-:Y:S05]  /*c750*/  @!P0 BRA `(.L_x_45) ;  /* 0xfffffffc00f08947 */ /* 0x002fea000383ffff */
.L_x_40:
[----:B------:R-:W-:Y:S05]  /*c760*/  BSYNC B0 ;  /* 0x0000000000007941 */ /* 0x000fea0003800000 */
.L_x_39:
[----:B------:R-:W-:Y:S05]  /*c770*/  EXIT ;  /* 0x000000000000794d */ /* 0x000fea0003800000 */
.L_x_7:
[----:B-1----:R-:W-:-:S04]  /*c780*/  IMAD.U32 R8, RZ, RZ, UR60 ;  /* 0x0000003cff087e24 */ /* 0x002fc8000f8e00ff */
[----:B------:R1:W2:Y:S03]  /*c790*/  SYNCS.PHASECHK.TRANS64.TRYWAIT P0, [R8+URZ+0x31800], R3 ;  /* 0x03180003080075a7 */ /* 0x0002a6000800017f */
[----:B--2---:R-:W-:Y:S05]  /*c7a0*/  @!P0 NANOSLEEP.SYNCS 0x989680 ;  /* 0x009896800000895d */ /* 0x004fea0003900000 */
[----:B------:R-:W2:Y:S02]  /*c7b0*/  @!P0 SYNCS.PHASECHK.TRANS64 P0, [R8+URZ+0x31800], R3 ;  /* 0x03180003080085a7 */ /* 0x000ea4000800007f */
[----:B--2---:R-:W-:Y:S05]  /*c7c0*/  @!P0 BRA `(.L_x_7) ;  /* 0xfffffffc00ec8947 */ /* 0x004fea000383ffff */
[----:B------:R-:W-:Y:S05]  /*c7d0*/  BRA `(.L_x_6) ;  /* 0xffffff3c00cc7947 */ /* 0x000fea000383ffff */
.L_x_12:
[----:B--2---:R2:W3:Y:S02]  /*c7e0*/  SYNCS.PHASECHK.TRANS64.TRYWAIT P1, [R17+URZ+0x31810], R10 ;  /* 0x0318100a110075a7 */ /* 0x0044e4000802017f */
[----:B---3--:R-:W-:Y:S05]  /*c7f0*/  @!P1 NANOSLEEP.SYNCS 0x989680 ;  /* 0x009896800000995d */ /* 0x008fea0003900000 */
[----:B------:R-:W3:Y:S02]  /*c800*/  @!P1 SYNCS.PHASECHK.TRANS64 P1, [R17+URZ+0x31810], R10 ;  /* 0x0318100a110095a7 */ /* 0x000ee4000802007f */
[----:B---3--:R-:W-:Y:S05]  /*c810*/  @!P1 BRA `(.L_x_12) ;  /* 0xfffffffc00f09947 */ /* 0x008fea000383ffff */
[----:B------:R-:W-:Y:S05]  /*c820*/  BRA `(.L_x_11) ;  /* 0xffffff48005c7947 */ /* 0x000fea000383ffff */
.L_x_16:
[----:B------:R1:W1:Y:S02]  /*c830*/  SYNCS.PHASECHK.TRANS64.TRYWAIT P1, [R5+URZ+0x31830], R12 ;  /* 0x0318300c050075a7 */ /* 0x000264000802017f */
[----:B-1----:R-:W-:Y:S05]  /*c840*/  @!P1 NANOSLEEP.SYNCS 0x989680 ;  /* 0x009896800000995d */ /* 0x002fea0003900000 */
[----:B------:R-:W1:Y:S02]  /*c850*/  @!P1 SYNCS.PHASECHK.TRANS64 P1, [R5+URZ+0x31830], R12 ;  /* 0x0318300c050095a7 */ /* 0x000e64000802007f */
[----:B-1----:R-:W-:Y:S05]  /*c860*/  @!P1 BRA `(.L_x_16) ;  /* 0xfffffffc00f09947 */ /* 0x002fea000383ffff */
[----:B------:R-:W-:Y:S05]  /*c870*/  BRA `(.L_x_15) ;  /* 0xffffff6c00d47947 */ /* 0x000fea000383ffff */
.L_x_28:
[----:B-1----:R1:W2:Y:S02]  /*c880*/  SYNCS.PHASECHK.TRANS64.TRYWAIT P1, [R8+URZ+0x31820], R7 ;  /* 0x03182007080075a7 */ /* 0x0022a4000802017f */
[----:B--2---:R-:W-:Y:S05]  /*c890*/  @!P1 NANOSLEEP.SYNCS 0x989680 ;  /* 0x009896800000995d */ /* 0x004fea0003900000 */
[----:B------:R-:W2:Y:S02]  /*c8a0*/  @!P1 SYNCS.PHASECHK.TRANS64 P1, [R8+URZ+0x31820], R7 ;  /* 0x03182007080095a7 */ /* 0x000ea4000802007f */
[----:B--2---:R-:W-:Y:S05]  /*c8b0*/  @!P1 BRA `(.L_x_28) ;  /* 0xfffffffc00f09947 */ /* 0x004fea000383ffff */
[----:B------:R-:W-:Y:S05]  /*c8c0*/  BRA `(.L_x_46) ;  /* 0xffffffe800687947 */ /* 0x000fea000383ffff */
.L_x_31:
[----:B-1----:R1:W2:Y:S02]  /*c8d0*/  SYNCS.PHASECHK.TRANS64.TRYWAIT P1, [R8+URZ+0x31838], R5 ;  /* 0x03183805080075a7 */ /* 0x0022a4000802017f */
[----:B--2---:R-:W-:Y:S05]  /*c8e0*/  @!P1 NANOSLEEP.SYNCS 0x989680 ;  /* 0x009896800000995d */ /* 0x004fea0003900000 */
[----:B------:R-:W2:Y:S02]  /*c8f0*/  @!P1 SYNCS.PHASECHK.TRANS64 P1, [R8+URZ+0x31838], R5 ;  /* 0x03183805080095a7 */ /* 0x000ea4000802007f */
[----:B--2---:R-:W-:Y:S05]  /*c900*/  @!P1 BRA `(.L_x_31) ;  /* 0xfffffffc00f09947 */ /* 0x004fea000383ffff */
[----:B------:R-:W-:Y:S05]  /*c910*/  BRA `(.L_x_47) ;  /* 0xfffffff000487947 */ /* 0x000fea000383ffff */
.L_x_33:
[----:B------:R-:W-:-:S07]  /*c920*/  SHF.L.U32 R20, R6, 0x1f, RZ ;  /* 0x0000001f06147819 */ /* 0x000fce00000006ff */
.L_x_48:
[----:B-1----:R1:W2:Y:S02]  /*c930*/  SYNCS.PHASECHK.TRANS64.TRYWAIT P1, [R19+URZ+0x31820], R20 ;  /* 0x03182014130075a7 */ /* 0x0022a4000802017f */
[----:B--2---:R-:W-:Y:S05]  /*c940*/  @!P1 NANOSLEEP.SYNCS 0x989680 ;  /* 0x009896800000995d */ /* 0x004fea0003900000 */
[----:B------:R-:W2:Y:S02]  /*c950*/  @!P1 SYNCS.PHASECHK.TRANS64 P1, [R19+URZ+0x31820], R20 ;  /* 0x03182014130095a7 */ /* 0x000ea4000802007f */
[----:B--2---:R-:W-:Y:S05]  /*c960*/  @!P1 BRA `(.L_x_48) ;  /* 0xfffffffc00f09947 */ /* 0x004fea000383ffff */
[----:B------:R-:W-:Y:S05]  /*c970*/  BRA `(.L_x_49) ;  /* 0xfffffff400107947 */ /* 0x000fea000383ffff */
.L_x_36:
[----:B---3--:R3:W4:Y:S02]  /*c980*/  SYNCS.PHASECHK.TRANS64.TRYWAIT P1, [R8+URZ+0x31838], R11 ;  /* 0x0318380b080075a7 */ /* 0x008724000802017f */
[----:B----4-:R-:W-:Y:S05]  /*c990*/  @!P1 NANOSLEEP.SYNCS 0x989680 ;  /* 0x009896800000995d */ /* 0x010fea0003900000 */
[----:B------:R-:W4:Y:S02]  /*c9a0*/  @!P1 SYNCS.PHASECHK.TRANS64 P1, [R8+URZ+0x31838], R11 ;  /* 0x0318380b080095a7 */ /* 0x000f24000802007f */
[----:B----4-:R-:W-:Y:S05]  /*c9b0*/  @!P1 BRA `(.L_x_36) ;  /* 0xfffffffc00f09947 */ /* 0x010fea000383ffff */
[----:B------:R-:W-:Y:S05]  /*c9c0*/  BRA `(.L_x_50) ;  /* 0xfffffff400f87947 */ /* 0x000fea000383ffff */
.L_x_38:
[----:B------:R-:W-:Y:S01]  /*c9d0*/  BSSY B0, `(.L_x_51) ;  /* 0x0000006000007945 */ /* 0x000fe20003800000 */
[----:B------:R-:W-:-:S07]  /*c9e0*/  IMAD.MOV.U32 R15, RZ, RZ, -0x1 ;  /* 0xffffffffff0f7424 */ /* 0x000fce00078e00ff */
[----:B-123--:R-:W-:Y:S05]  /*c9f0*/  WARPSYNC.COLLECTIVE R15, `(.L_x_52) ;  /* 0x000000000f0c7348 */ /* 0x00efea0003c00000 */
[----:B------:R-:W-:Y:S02]  /*ca00*/  ELECT P6, UR62, PT ;  /* 0x00000000003e782f */ /* 0x000fe400038c0000 */
[----:B------:R-:W-:Y:S01]  /*ca10*/  MOV R14, UR62 ;  /* 0x0000003e000e7c02 */ /* 0x000fe20008000f00 */
[----:B-123--:R-:W-:Y:S10]  /*ca20*/  ENDCOLLECTIVE ;  /* 0x000000000000791b */ /* 0x00eff40003800000 */
.L_x_52:
[----:B------:R-:W-:Y:S05]  /*ca30*/  BSYNC B0 ;  /* 0x0000000000007941 */ /* 0x000fea0003800000 */
.L_x_51:
[----:B------:R-:W-:Y:S05]  /*ca40*/  BRA `(.L_x_53) ;  /* 0xfffffff800cc7947 */ /* 0x000fea000383ffff */
.L_x_42:
[----:B----4-:R4:W1:Y:S02]  /*ca50*/  SYNCS.PHASECHK.TRANS64.TRYWAIT P0, [R5+URZ], R0 ;  /* 0x00000000050075a7 */ /* 0x010864000800017f */
[----:B-1----:R-:W-:Y:S05]  /*ca60*/  @!P0 NANOSLEEP.SYNCS 0x989680 ;  /* 0x009896800000895d */ /* 0x002fea0003900000 */
[----:B------:R-:W1:Y:S02]  /*ca70*/  @!P0 SYNCS.PHASECHK.TRANS64 P0, [R5+URZ], R0 ;  /* 0x00000000050085a7 */ /* 0x000e64000800007f */
[----:B-1----:R-:W-:Y:S05]  /*ca80*/  @!P0 BRA `(.L_x_42) ;  /* 0xfffffffc00f08947 */ /* 0x002fea000383ffff */
[----:B------:R-:W-:Y:S05]  /*ca90*/  BRA `(.L_x_54) ;  /* 0xfffffff800f07947 */ /* 0x000fea000383ffff */
.L_x_43:
[----:B----4-:R4:W1:Y:S02]  /*caa0*/  SYNCS.PHASECHK.TRANS64.TRYWAIT P0, [R3+URZ], R0 ;  /* 0x00000000030075a7 */ /* 0x010864000800017f */
[----:B-1----:R-:W-:Y:S05]  /*cab0*/  @!P0 NANOSLEEP.SYNCS 0x989680 ;  /* 0x009896800000895d */ /* 0x002fea0003900000 */
[----:B------:R-:W1:Y:S02]  /*cac0*/  @!P0 SYNCS.PHASECHK.TRANS64 P0, [R3+URZ], R0 ;  /* 0x00000000030085a7 */ /* 0x000e64000800007f */
[----:B-1----:R-:W-:Y:S05]  /*cad0*/  @!P0 BRA `(.L_x_43) ;  /* 0xfffffffc00f08947 */ /* 0x002fea000383ffff */
[----:B------:R-:W-:Y:S05]  /*cae0*/  BRA `(.L_x_55) ;  /* 0xfffffffc00007947 */ /* 0x000fea000383ffff */
.L_x_56:
[----:B------:R-:W-:-:S00]  /*caf0*/  BRA `(.L_x_56) ;  /* 0xfffffffc00fc7947 */ /* 0x000fc0000383ffff */
[----:B------:R-:W-:-:S00]  /*cb00*/  NOP ;  /* 0x0000000000007918 */ /* 0x000fc00000000000 */
[----:B------:R-:W-:-:S00]  /*cb10*/  NOP ;  /* 0x0000000000007918 */ /* 0x000fc00000000000 */
[----:B------:R-:W-:-:S00]  /*cb20*/  NOP ;  /* 0x0000000000007918 */ /* 0x000fc00000000000 */
[----:B------:R-:W-:-:S00]  /*cb30*/  NOP ;  /* 0x0000000000007918 */ /* 0x000fc00000000000 */
[----:B------:R-:W-:-:S00]  /*cb40*/  NOP ;  /* 0x0000000000007918 */ /* 0x000fc00000000000 */
[----:B------:R-:W-:-:S00]  /*cb50*/  NOP ;  /* 0x0000000000007918 */ /* 0x000fc00000000000 */
[----:B------:R-:W-:-:S00]  /*cb60*/  NOP ;  /* 0x0000000000007918 */ /* 0x000fc00000000000 */
[----:B------:R-:W-:-:S00]  /*cb70*/  NOP ;  /* 0x0000000000007918 */ /* 0x000fc00000000000 */
.L_x_1145:


//--------------------- .text._ZN7cutlass13device_kernelIN5flash11enable_sm90INS1_16FlashAttnBwdSm90INS1_25CollectiveMainloopBwdSm90ILi2ELi1ELi1EN4cute5tupleIJNS5_1CILi1EEES8_S8_EEENS6_IJNS7_ILi64EEENS7_ILi80EEENS7_ILi256EEEEEENS_6half_tEfNS_4arch4Sm90ELb0ELb0ELb1ELb0ELb0ELb0ELb1ELb1ELi2ELi1ELi1ELi1ELb0EEENS1_24CollectiveEpilogueBwdGQAISD_fSG_Li256ELb0ELb0EEENS1_19SingleTileSchedulerILb0ELb0ELb0ELi80EEEEEEEEEvNT_6ParamsE --------------------------
	.section	.text._ZN7cutlass13device_kernelIN5flash11enable_sm90INS1_16FlashAttnBwdSm90INS1_25CollectiveMainloopBwdSm90ILi2ELi1ELi1EN4cute5tupleIJNS5_1CILi1EEES8_S8_EEENS6_IJNS7_ILi64EEENS7_ILi80EEENS7_ILi256EEEEEENS_6half_tEfNS_4arch4Sm90ELb0ELb0ELb1ELb0ELb0ELb0ELb1ELb1ELi2ELi1ELi1ELi1ELb0EEENS1_24CollectiveEpilogueBwdGQAISD_fSG_Li256ELb0ELb0EEENS1_19SingleTileSchedulerILb0ELb0ELb0ELi80EEEEEEEEEvNT_6ParamsE,"ax",@progbits
	.align	128
.text._ZN7cutlass13device_kernelIN5flash11enable_sm90INS1_16FlashAttnBwdSm90INS1_25CollectiveMainloopBwdSm90ILi2ELi1ELi1EN4cute5tupleIJNS5_1CILi1EEES8_S8_EEENS6_IJNS7_ILi64EEENS7_ILi80EEENS7_ILi256EEEEEENS_6half_tEfNS_4arch4Sm90ELb0ELb0ELb1ELb0ELb0ELb0ELb1ELb1ELi2ELi1ELi1ELi1ELb0EEENS1_24CollectiveEpilogueBwdGQAISD_fSG_Li256ELb0ELb0EEENS1_19SingleTileSchedulerILb0ELb0ELb0ELi80EEEEEEEEEvNT_6ParamsE:
        .type           _ZN7cutlass13device_kernelIN5flash11enable_sm90INS1_16FlashAttnBwdSm90INS1_25CollectiveMainloopBwdSm90ILi2ELi1ELi1EN4cute5tupleIJNS5_1CILi1EEES8_S8_EEENS6_IJNS7_ILi64EEENS7_ILi80EEENS7_ILi256EEEEEENS_6half_tEfNS_4arch4Sm90ELb0ELb0ELb1ELb0ELb0ELb0ELb1ELb1ELi2ELi1ELi1ELi1ELb0EEENS1_24CollectiveEpilogueBwdGQAISD_fSG_Li256ELb0ELb0EEENS1_19SingleTileSchedulerILb0ELb0ELb0ELi80EEEEEEEEEvNT_6ParamsE,@function
        .size           _ZN7cutlass13device_kernelIN5flash11enable_sm90INS1_16FlashAttnBwdSm90INS1_25CollectiveMainloopBwdSm90ILi2ELi1ELi1EN4cute5tupleIJNS5_1CILi1EEES8_S8_EEENS6_IJNS7_ILi64EEENS7_ILi80EEENS7_ILi256EEEEEENS_6half_tEfNS_4arch4Sm90ELb0ELb0ELb1ELb0ELb0ELb0ELb1ELb1ELi2ELi1ELi1ELi1ELb0EEENS1_24CollectiveEpilogueBwdGQAISD_fSG_Li256ELb0ELb0EEENS1_19SingleTileSchedulerILb0ELb0ELb0ELi80EEEEEEEEEvNT_6ParamsE,(.L_x_1146 - _ZN7cutlass13device_kernelIN5flash11enable_sm90INS1_16FlashAttnBwdSm90INS1_25CollectiveMainloopBwdSm90ILi2ELi1ELi1EN4cute5tupleIJNS5_1CILi1EEES8_S8_EEENS6_IJNS7_ILi64EEENS7_ILi80EEENS7_ILi256EEEEEENS_6half_tEfNS_4arch4Sm90ELb0ELb0ELb1ELb0ELb0ELb0ELb1ELb1ELi2ELi1ELi1ELi1ELb0EEENS1_24CollectiveEpilogueBwdGQAISD_fSG_Li256ELb0ELb0EEENS1_19SingleTileSchedulerILb0ELb0ELb0ELi80EEEEEEEEEvNT_6ParamsE)
        .other          _ZN7cutlass13device_kernelIN5flash11enable_sm90INS1_16FlashAttnBwdSm90INS1_25CollectiveMainloopBwdSm90ILi2ELi1ELi1EN4cute5tupleIJNS5_1CILi1EEES8_S8_EEENS6_IJNS7_ILi64EEENS7_ILi80EEENS7_ILi256EEEEEENS_6half_tEfNS_4arch4Sm90ELb0ELb0ELb1ELb0ELb0ELb0ELb1ELb1ELi2ELi1ELi1ELi1ELb0EEENS1_24CollectiveEpilogueBwdGQAISD_fSG_Li256ELb0ELb0EEENS1_19SingleTileSchedulerILb0ELb0ELb0ELi80EEEEEEEEEvNT_6ParamsE,@"STO_CUDA_ENTRY STV_DEFAULT"
_ZN7cutlass13device_kernelIN5flash11enable_sm90INS1_16FlashAttnBwdSm90INS1_25CollectiveMainloopBwdSm90ILi2ELi1ELi1EN4cute5tupleIJNS5_1CILi1EEES8_S8_EEENS6_IJNS7_ILi64EEENS7_ILi80EEENS7_ILi256EEEEEENS_6half_tEfNS_4arch4Sm90ELb0ELb0ELb1ELb0ELb0ELb0ELb1ELb1ELi2ELi1ELi1ELi1ELb0EEENS1_24CollectiveEpilogueBwdGQAISD_fSG_Li256ELb0ELb0EEENS1_19SingleTileSchedulerILb0ELb0ELb0ELi80EEEEEEEEEvNT_6ParamsE:
        /* <DEDUP_REMOVED lines=14> */
[----:B------:R-:W-:-:S02]  /*00e0*/  UIADD3.X UR7, URZ, UR5, URZ, UP0, !UPT ;  /* 0x000000053f077290 */ /* 0x000fc400087fe43f */
[----:B------:R-:W-:Y:S02]  /*00f0*/  UIADD3.X UR9, URZ, UR5, URZ, UP1, !UPT ;  /* 0x000000053f097290 */ /* 0x000fe40008ffe43f */
[----:B------:R-:W-:Y:S02]  /*0100*/  UIADD3.X UR11, URZ, UR5, URZ, UP2, !UPT ;  /* 0x000000053f0b7290 */ /* 0x000fe400097fe43f */
[----:B------:R-:W-:-:S03]  /*0110*/  UIADD3.X UR5, URZ, UR5, URZ, UP3, !UPT ;  /* 0x000000053f057290 */ /* 0x000fc60009ffe43f */
[----:B------:R1:W-:Y:S02]  /*0120*/  UTMACCTL.PF [UR6] ;  /* 0x00000000060079b9 */ /* 0x0003e40008040000 */
[----:B------:R1:W-:Y:S02]  /*0130*/  UTMACCTL.PF [UR8] ;  /* 0x00000000080079b9 */ /* 0x0003e40008040000 */
[----:B------:R1:W-:Y:S02]  /*0140*/  UTMACCTL.PF [UR10] ;  /* 0x000000000a0079b9 */ /* 0x0003e40008040000 */
[----:B------:R1:W-:Y:S02]  /*0150*/  UTMACCTL.PF [UR4] ;  /* 0x00000000040079b9 */ /* 0x0003e40008040000 */
[----:B-1----:R-:W-:Y:S01]  /*0160*/  NOP ;  /* 0x0000000000007918 */ /* 0x002fe20000000000 */
.L_x_58:
[----:B------:R-:W-:Y:S05]  /*0170*/  BSYNC B0 ;  /* 0x0000000000007941 */ /* 0x000fea0003800000 */
.L_x_57:
        /* <DEDUP_REMOVED lines=34> */
.L_x_59:
        /* <DEDUP_REMOVED lines=20> */
.L_x_60:
[----:B-1----:R-:W-:Y:S01]  /*04e0*/  ISETP.NE.AND P0, PT, R2, RZ, PT ;  /* 0x000000ff0200720c */ /* 0x002fe20003f05270 */
[----:B------:R-:W-:Y:S01]  /*04f0*/  IMAD.MOV.U32 R19, RZ, RZ, 0x1 ;  /* 0x00000001ff137424 */ /* 0x000fe200078e00ff */
[----:B------:R-:W-:Y:S01]  /*0500*/  NOP ;  /* 0x0000000000007918 */ /* 0x000fe20000000000 */
[----:B------:R-:W-:Y:S01]  /*0510*/  BSSY B0, `(.L_x_61) ;  /* 0x00009f7000007945 */ /* 0x000fe20003800000 */
[----:B------:R-:W-:Y:S02]  /*0520*/  LOP3.LUT R21, R4, 0x7f, RZ, 0xc0, !PT ;  /* 0x0000007f04157812 */ /* 0x000fe400078ec0ff */
[----:B------:R-:W-:Y:S01]  /*0530*/  SEL R19, R19, 0x2, !P0 ;  /* 0x0000000213137807 */ /* 0x000fe20004000000 */
[----:B--23--:R-:W-:Y:S06]  /*0540*/  BAR.SYNC.DEFER_BLOCKING 0x0 ;  /* 0x0000000000007b1d */ /* 0x00cfec0000010000 */
[----:B------:R-:W-:Y:S05]  /*0550*/  @!P0 BRA `(.L_x_62) ;  /* 0x0000008400c48947 */ /* 0x000fea0003800000 */
.L_x_63:
[----:B------:R-:W-:-:S08]  /*0560*/  NOP ;  /* 0x0000000000007918 */ /* 0x000fd00000000000 */
[----:B------:R-:W1:Y:S02]  /*0570*/  USETMAXREG.TRY_ALLOC.CTAPOOL UP0, 0xf0 ;  /* 0x000000f0000079c8 */ /* 0x000e640008000600 */
[----:B-1----:R-:W-:-:S13]  /*0580*/  PLOP3.LUT P0, PT, PT, PT, UP0, 0x80, 0x0 ;  /* 0x000000000000781c */ /* 0x002fda0003f0f008 */
[----:B------:R-:W-:Y:S05]  /*0590*/  @!P0 BRA `(.L_x_63) ;  /* 0xfffffffc00f08947 */ /* 0x000fea000383ffff */
[----:B------:R-:W1:Y:S02]  /*05a0*/  S2UR UR4, SR_CTAID.Z ;  /* 0x00000000000479c3 */ /* 0x000e640000002700 */
[----:B-1----:R-:W-:-:S13]  /*05b0*/  ISETP.LE.AND P0, PT, RZ, UR4, PT ;  /* 0x00000004ff007c0c */ /* 0x002fda000bf03270 */
[----:B------:R-:W-:Y:S05]  /*05c0*/  @!P0 BRA `(.L_x_64) ;  /* 0x0000009c00ac8947 */ /* 0x000fea0003800000 */
[----:B------:R-:W1:Y:S01]  /*05d0*/  S2R R0, SR_TID.X ;  /* 0x0000000000007919 */ /* 0x000e620000002100 */
[----:B------:R-:W2:Y:S01]  /*05e0*/  S2UR UR4, SR_CgaCtaId ;  /* 0x00000000000479c3 */ /* 0x000ea20000008800 */
[----:B------:R-:W-:Y:S01]  /*05f0*/  UMOV UR60, 0x400 ;  /* 0x00000400003c7882 */ /* 0x000fe20000000000 */
[----:B------:R-:W-:Y:S01]  /*0600*/  SHF.L.U32 R11, RZ, 0x1f, RZ ;  /* 0x0000001fff0b7819 */ /* 0x000fe200000006ff */
[----:B--2---:R-:W-:Y:S01]  /*0610*/  ULEA UR60, UR4, UR60, 0x18 ;  /* 0x0000003c043c7291 */ /* 0x004fe2000f8ec03f */
[----:B-1----:R-:W-:-:S08]  /*0620*/  VIADD R0, R0, 0xffffff80 ;  /* 0xffffff8000007836 */ /* 0x002fd00000000000 */
[----:B------:R-:W1:Y:S01]  /*0630*/  SYNCS.PHASECHK.TRANS64.TRYWAIT P0, [UR60+0x31800], R11 ;  /* 0x0318000bff0075a7 */ /* 0x000e62000800017c */
[----:B------:R-:W-:-:S04]  /*0640*/  SHF.R.S32.HI R3, RZ, 0x1f, R0 ;  /* 0x0000001fff037819 */ /* 0x000fc80000011400 */
[----:B------:R-:W-:-:S04]  /*0650*/  LEA.HI R2, R3, R0, RZ, 0x7 ;  /* 0x0000000003027211 */ /* 0x000fc800078f38ff */
[----:B------:R-:W-:Y:S02]  /*0660*/  SHF.R.S32.HI R229, RZ, 0x7, R2 ;  /* 0x00000007ffe57819 */ /* 0x000fe40000011402 */
[----:B------:R-:W-:-:S03]  /*0670*/  LOP3.LUT R5, R2, 0xffffff80, RZ, 0xc0, !PT ;  /* 0xffffff8002057812 */ /* 0x000fc600078ec0ff */
[----:B------:R-:W2:Y:S02]  /*0680*/  SHFL.IDX PT, R4, R229, RZ, 0x1f ;  /* 0x00001fffe5047589 */ /* 0x000ea400000e0000 */
[----:B------:R-:W-:-:S05]  /*0690*/  IMAD.IADD R6, R0, 0x1, -R5 ;  /* 0x0000000100067824 */ /* 0x000fca00078e0a05 */
[----:B------:R-:W-:-:S04]  /*06a0*/  SHF.R.S32.HI R7, RZ, 0x1f, R6 ;  /* 0x0000001fff077819 */ /* 0x000fc80000011406 */
[CC--:B------:R-:W-:Y:S02]  /*06b0*/  LEA.HI R8, R7.reuse, R6.reuse, RZ, 0x2 ;  /* 0x0000000607087211 */ /* 0x0c0fe400078f10ff */
[----:B------:R-:W-:Y:S02]  /*06c0*/  LEA.HI R7, R7, R6, RZ, 0x5 ;  /* 0x0000000607077211 */ /* 0x000fe400078f28ff */
[--C-:B------:R-:W-:Y:S02]  /*06d0*/  SHF.R.S32.HI R9, RZ, 0x2, R8.reuse ;  /* 0x00000002ff097819 */ /* 0x100fe40000011408 */
[----:B------:R-:W-:Y:S02]  /*06e0*/  SHF.R.S32.HI R10, RZ, 0x1f, R8 ;  /* 0x0000001fff0a7819 */ /* 0x000fe40000011408 */
[----:B------:R-:W-:Y:S02]  /*06f0*/  SHF.R.S32.HI R7, RZ, 0x5, R7 ;  /* 0x00000005ff077819 */ /* 0x000fe40000011407 */
[----:B------:R-:W-:-:S02]  /*0700*/  LEA.HI R10, R10, R9, RZ, 0x3 ;  /* 0x000000090a0a7211 */ /* 0x000fc400078f18ff */
[----:B--2---:R-:W-:Y:S02]  /*0710*/  LEA.HI R2, R4, R4, RZ, 0x1 ;  /* 0x0000000404027211 */ /* 0x004fe400078f08ff */
[----:B------:R-:W-:Y:S02]  /*0720*/  LOP3.LUT R10, R10, 0xfffffff8, RZ, 0xc0, !PT ;  /* 0xfffffff80a0a7812 */ /* 0x000fe400078ec0ff */
[----:B------:R-:W-:-:S03]  /*0730*/  LOP3.LUT R5, R2, 0xfffffffe, RZ, 0xc0, !PT ;  /* 0xfffffffe02057812 */ /* 0x000fc600078ec0ff */
[----:B------:R-:W-:Y:S02]  /*0740*/  IMAD.IADD R10, R9, 0x1, -R10 ;  /* 0x00000001090a7824 */ /* 0x000fe400078e0a0a */
[----:B------:R-:W-:Y:S01]  /*0750*/  IMAD.IADD R4, R4, 0x1, -R5 ;  /* 0x0000000104047824 */ /* 0x000fe200078e0a05 */
[----:B-1----:R-:W-:Y:S06]  /*0760*/  @P0 BRA `(.L_x_65) ;  /* 0x0000000000080947 */ /* 0x002fec0003800000 */
[----:B------:R-:W1:Y:S02]  /*0770*/  SYNCS.PHASECHK.TRANS64.TRYWAIT P0, [UR60+0x31800], R11 ;  /* 0x0318000bff0075a7 */ /* 0x000e64000800017c */
[----:B-1----:R-:W-:Y:S05]  /*0780*/  @!P0 BRA `(.L_x_66) ;  /* 0x0000009c00448947 */ /* 0x002fea0003800000 */
.L_x_65:
[----:B------:R-:W-:Y:S01]  /*0790*/  IMAD R228, R7, 0x10, R10 ;  /* 0x0000001007e47824 */ /* 0x000fe200078e020a */
[----:B------:R-:W-:Y:S01]  /*07a0*/  CS2R R56, SRZ ;  /* 0x0000000000387805 */ /* 0x000fe2000001ff00 */
[----:B------:R-:W2:Y:S01]  /*07b0*/  LDC R10, c[0x0][0x280] ;  /* 0x0000a000ff0a7b82 */ /* 0x000ea20000000800 */
        /* <DEDUP_REMOVED lines=23> */
[----:B--2---:R-:W-:Y:S02]  /*0930*/  ISETP.GE.AND P0, PT, R10, 0x1, PT ;  /* 0x000000010a00780c */ /* 0x004fe40003f06270 */
        /* <DEDUP_REMOVED lines=55> */
[----:B------:R-:W-:Y:S01]  /*0cb0*/  CS2R R134, SRZ ;  /* 0x0000000000867805 */ /* 0x000fe2000001ff00 */
[----:B------:R-:W-:Y:S01]  /*0cc0*/  IMAD.SHL.U32 R230, R6, 0x4, RZ ;  /* 0x0000000406e67824 */ /* 0x000fe200078e00ff */
[----:B------:R-:W-:Y:S06]  /*0cd0*/  @!P0 BRA `(.L_x_67) ;  /* 0x0000007000a48947 */ /* 0x000fec0003800000 */
[----:B------:R-:W2:Y:S01]  /*0ce0*/  S2R R9, SR_CTAID.X ;  /* 0x0000000000097919 */ /* 0x000ea20000002500 */
[----:B------:R-:W2:Y:S01]  /*0cf0*/  LDC R12, c[0x0][0x290] ;  /* 0x0000a400ff0c7b82 */ /* 0x000ea20000000800 */
[CC--:B-1----:R-:W-:Y:S01]  /*0d00*/  LEA.HI R2, R3.reuse, R0.reuse, RZ, 0x5 ;  /* 0x0000000003027211 */ /* 0x0c2fe200078f28ff */
[----:B------:R-:W-:Y:S01]  /*0d10*/  IMAD.MOV.U32 R18, RZ, RZ, RZ ;  /* 0x000000ffff127224 */ /* 0x000fe200078e00ff */
[----:B------:R-:W-:Y:S01]  /*0d20*/  LEA.HI R3, R3, R0, RZ, 0x4 ;  /* 0x0000000003037211 */ /* 0x000fe200078f20ff */
[----:B------:R-:W-:Y:S01]  /*0d30*/  IMAD.MOV.U32 R17, RZ, RZ, RZ ;  /* 0x000000ffff117224 */ /* 0x000fe200078e00ff */
[--C-:B------:R-:W-:Y:S02]  /*0d40*/  SHF.R.S32.HI R5, RZ, 0x5, R2.reuse ;  /* 0x00000005ff057819 */ /* 0x100fe40000011402 */
[----:B------:R-:W-:Y:S02]  /*0d50*/  CS2R R142, SRZ ;  /* 0x00000000008e7805 */ /* 0x000fe4000001ff00 */
[----:B------:R-:W-:-:S02]  /*0d60*/  SHF.R.S32.HI R2, RZ, 0x1f, R2 ;  /* 0x0000001fff027819 */ /* 0x000fc40000011402 */
[----:B------:R-:W-:Y:S02]  /*0d70*/  CS2R R140, SRZ ;  /* 0x00000000008c7805 */ /* 0x000fe4000001ff00 */
[----:B------:R-:W-:Y:S02]  /*0d80*/  LOP3.LUT R3, R3, 0xffffff0, RZ, 0xc0, !PT ;  /* 0x0ffffff003037812 */ /* 0x000fe400078ec0ff */
[----:B------:R-:W-:Y:S02]  /*0d90*/  CS2R R138, SRZ ;  /* 0x00000000008a7805 */ /* 0x000fe4000001ff00 */
[----:B------:R-:W-:Y:S02]  /*0da0*/  LEA.HI R2, R2, R5, RZ, 0x2 ;  /* 0x0000000502027211 */ /* 0x000fe400078f10ff */
[----:B------:R-:W-:Y:S02]  /*0db0*/  CS2R R136, SRZ ;  /* 0x0000000000887805 */ /* 0x000fe4000001ff00 */
[----:B------:R-:W-:Y:S01]  /*0dc0*/  LOP3.LUT R7, R8, 0xfffffffc, RZ, 0xc0, !PT ;  /* 0xfffffffc08077812 */ /* 0x000fe200078ec0ff */
[----:B------:R-:W-:Y:S01]  /*0dd0*/  IMAD.IADD R0, R0, 0x1, -R3 ;  /* 0x0000000100007824 */ /* 0x000fe200078e0a03 */
[----:B------:R-:W-:-:S02]  /*0de0*/  LOP3.LUT R2, R2, 0xfffffc, RZ, 0xc0, !PT ;  /* 0x00fffffc02027812 */ /* 0x000fc400078ec0ff */
[----:B------:R-:W-:Y:S02]  /*0df0*/  CS2R R158, SRZ ;  /* 0x00000000009e7805 */ /* 0x000fe4000001ff00 */
[----:B------:R-:W-:Y:S01]  /*0e00*/  LEA.HI R8, R229, R229, RZ, 0x1 ;  /* 0x000000e5e5087211 */ /* 0x000fe200078f08ff */
[----:B------:R-:W-:Y:S01]  /*0e10*/  IMAD.IADD R7, R6, 0x1, -R7 ;  /* 0x0000000106077824 */ /* 0x000fe200078e0a07 */
[----:B------:R-:W-:Y:S01]  /*0e20*/  LOP3.LUT R19, R19, 0x1, RZ, 0xfc, !PT ;  /* 0x0000000113137812 */ /* 0x000fe200078efcff */
[----:B------:R-:W-:Y:S01]  /*0e30*/  VIADD R6, R10, 0x3f ;  /* 0x0000003f0a067836 */ /* 0x000fe20000000000 */
[----:B------:R-:W-:Y:S01]  /*0e40*/  LOP3.LUT R8, R8, 0xfffffffe, RZ, 0xc0, !PT ;  /* 0xfffffffe08087812 */ /* 0x000fe200078ec0ff */
[----:B------:R-:W-:Y:S01]  /*0e50*/  IMAD.IADD R5, R5, 0x1, -R2 ;  /* 0x0000000105057824 */ /* 0x000fe200078e0a02 */
[----:B------:R-:W-:Y:S01]  /*0e60*/  CS2R R156, SRZ ;  /* 0x00000000009c7805 */ /* 0x000fe2000001ff00 */
[C---:B------:R-:W-:Y:S01]  /*0e70*/  IMAD R0, R229.reuse, 0x40, R0 ;  /* 0x00000040e5007824 */ /* 0x040fe200078e0200 */
[----:B------:R-:W-:Y:S01]  /*0e80*/  SHF.R.S32.HI R3, RZ, 0x1f, R6 ;  /* 0x0000001fff037819 */ /* 0x000fe20000011406 */
[----:B------:R-:W-:Y:S01]  /*0e90*/  IMAD.IADD R8, R229, 0x1, -R8 ;  /* 0x00000001e5087824 */ /* 0x000fe200078e0a08 */
[----:B------:R-:W-:Y:S01]  /*0ea0*/  CS2R R154, SRZ ;  /* 0x00000000009a7805 */ /* 0x000fe2000001ff00 */
[----:B------:R-:W-:Y:S01]  /*0eb0*/  IMAD R0, R5, 0x10, R0 ;  /* 0x0000001005007824 */ /* 0x000fe200078e0200 */
[----:B------:R-:W-:Y:S01]  /*0ec0*/  LEA.HI R231, R3, R6, RZ, 0x6 ;  /* 0x0000000603e77211 */ /* 0x000fe200078f30ff */
[----:B------:R-:W-:Y:S01]  /*0ed0*/  IMAD.MOV.U32 R3, RZ, RZ, RZ ;  /* 0x000000ffff037224 */ /* 0x000fe200078e00ff */
[----:B------:R-:W-:Y:S01]  /*0ee0*/  CS2R R152, SRZ ;  /* 0x0000000000987805 */ /* 0x000fe2000001ff00 */
[----:B--2---:R-:W-:Y:S01]  /*0ef0*/  IMAD R9, R9, -0x50, R12 ;  /* 0xffffffb009097824 */ /* 0x004fe200078e020c */
[----:B------:R-:W-:Y:S01]  /*0f00*/  CS2R R174, SRZ ;  /* 0x0000000000ae7805 */ /* 0x000fe2000001ff00 */
[----:B------:R-:W-:Y:S01]  /*0f10*/  IMAD.SHL.U32 R0, R0, 0x8, RZ ;  /* 0x0000000800007824 */ /* 0x000fe200078e00ff */
[----:B------:R-:W-:Y:S01]  /*0f20*/  CS2R R172, SRZ ;  /* 0x0000000000ac7805 */ /* 0x000fe2000001ff00 */
[----:B------:R-:W-:Y:S01]  /*0f30*/  IMAD R2, R8, -0x8, R9 ;  /* 0xfffffff808027824 */ /* 0x000fe200078e0209 */
[----:B------:R-:W-:-:S02]  /*0f40*/  CS2R R170, SRZ ;  /* 0x0000000000aa7805 */ /* 0x000fc4000001ff00 */
[----:B------:R-:W-:Y:S02]  /*0f50*/  CS2R R168, SRZ ;  /* 0x0000000000a87805 */ /* 0x000fe4000001ff00 */
[----:B------:R-:W-:Y:S01]  /*0f60*/  CS2R R190, SRZ ;  /* 0x0000000000be7805 */ /* 0x000fe2000001ff00 */
[----:B------:R-:W-:Y:S01]  /*0f70*/  IMAD R2, R7, -0x2, R2 ;  /* 0xfffffffe07027824 */ /* 0x000fe200078e0202 */
        /* <DEDUP_REMOVED lines=67> */
[----:B------:R-:W-:Y:S01]  /*13b0*/  SHF.R.S32.HI R231, RZ, 0x6, R231 ;  /* 0x00000006ffe77819 */ /* 0x000fe200000114e7 */
[----:B------:R-:W-:Y:S01]  /*13c0*/  UMOV UR61, URZ ;  /* 0x0000003f003d7c82 */ /* 0x000fe20008000000 */
[----:B------:R-:W-:-:S07]  /*13d0*/  LEA R0, R0, UR60, 0x1 ;  /* 0x0000003c00007c11 */ /* 0x000fce000f8e08ff */
.L_x_78:
[----:B------:R-:W-:-:S13]  /*13e0*/  ISETP.NE.AND P0, PT, R19, 0x3, PT ;  /* 0x000000031300780c */ /* 0x000fda0003f05270 */
[----:B--2---:R-:W-:Y:S05]  /*13f0*/  @!P0 BRA `(.L_x_68) ;  /* 0x0000000000048947 */ /* 0x004fea0003800000 */
[----:B------:R-:W-:Y:S01]  /*1400*/  BPT.TRAP 0x1 ;  /* 0x000000040000795c */ /* 0x000fe20000300000 */
.L_x_68:
[----:B------:R-:W-:Y:S02]  /*1410*/  LEA R16, R3, UR60, 0x3 ;  /* 0x0000003c03107c11 */ /* 0x000fe4000f8e18ff */
[----:B------:R-:W-:-:S04]  /*1420*/  SHF.L.U32 R11, R18, 0x1f, RZ ;  /* 0x0000001f120b7819 */ /* 0x000fc800000006ff */
[----:B------:R1:W2:Y:S01]  /*1430*/  SYNCS.PHASECHK.TRANS64.TRYWAIT P1, [R16+URZ+0x31810], R11 ;  /* 0x0318100b100075a7 */ /* 0x0002a2000802017f */
[----:B------:R-:W-:Y:S05]  /*1440*/  @!P0 BRA `(.L_x_69) ;  /* 0x0000000000048947 */ /* 0x000fea0003800000 */
[----:B------:R-:W-:Y:S01]  /*1450*/  BPT.TRAP 0x1 ;  /* 0x000000040000795c */ /* 0x000fe20000300000 */
.L_x_69:
[----:B------:R-:W-:Y:S01]  /*1460*/  IMAD.U32 R5, RZ, RZ, UR60 ;  /* 0x0000003cff057e24 */ /* 0x000fe2000f8e00ff */
[----:B------:R-:W-:-:S03]  /*1470*/  LEA R6, R4, UR60, 0xa ;  /* 0x0000003c04067c11 */ /* 0x000fc6000f8e50ff */
[----:B------:R-:W-:Y:S01]  /*1480*/  VIADD R7, R5, 0x14100 ;  /* 0x0001410005077836 */ /* 0x000fe20000000000 */
[----:B------:R-:W-:-:S04]  /*1490*/  SHF.R.U32.HI R8, RZ, 0x4, R6 ;  /* 0x00000004ff087819 */ /* 0x000fc80000011606 */
[----:B------:R-:W-:Y:S02]  /*14a0*/  SHF.R.U32.HI R7, RZ, 0x4, R7 ;  /* 0x00000004ff077819 */ /* 0x000fe40000011607 */
[----:B------:R-:W-:Y:S02]  /*14b0*/  LOP3.LUT R9, R8, 0x3fff, RZ, 0xc0, !PT ;  /* 0x00003fff08097812 */ /* 0x000fe400078ec0ff */
[----:B------:R-:W-:Y:S02]  /*14c0*/  LOP3.LUT R8, R7, 0x3fff, RZ, 0xc0, !PT ;  /* 0x00003fff07087812 */ /* 0x000fe400078ec0ff */
[----:B------:R-:W-:Y:S02]  /*14d0*/  LOP3.LUT R7, R9, 0x10000, RZ, 0xfc, !PT ;  /* 0x0001000009077812 */ /* 0x000fe400078efcff */
[----:B------:R-:W-:Y:S01]  /*14e0*/  LOP3.LUT R8, R8, 0x10000, RZ, 0xfc, !PT ;  /* 0x0001000008087812 */ /* 0x000fe200078efcff */
[----:B--2---:R-:W-:Y:S06]  /*14f0*/  @P1 BRA `(.L_x_70) ;  /* 0x0000000000081947 */ /* 0x004fec0003800000 */
[----:B------:R-:W2:Y:S02]  /*1500*/  SYNCS.PHASECHK.TRANS64.TRYWAIT P1, [R16+URZ+0x31810], R11 ;  /* 0x0318100b100075a7 */ /* 0x000ea4000802017f */
[----:B--2---:R-:W-:Y:S05]  /*1510*/  @!P1 BRA `(.L_x_71) ;  /* 0x0000008c00f89947 */ /* 0x004fea0003800000 */
.L_x_70:
[----:B------:R-:W-:Y:S01]  /*1520*/  IMAD R8, R3, 0x800, R8 ;  /* 0x0000080003087824 */ /* 0x000fe200078e0208 */
[C---:B------:R-:W-:Y:S01]  /*1530*/  R2UR UR6, R7.reuse ;  /* 0x00000000070672ca */ /* 0x040fe200000e0000 */
[C---:B------:R-:W-:Y:S01]  /*1540*/  VIADD R9, R7.reuse, 0x80 ;  /* 0x0000008007097836 */ /* 0x040fe20000000000 */
[----:B------:R-:W-:Y:S01]  /*1550*/  WARPGROUP.ARRIVE ;  /* 0x00000000000079c5 */ /* 0x000fe20000000000 */
[----:B------:R-:W-:Y:S01]  /*1560*/  VIADD R10, R7, 0x100 ;  /* 0x00000100070a7836 */ /* 0x000fe20000000000 */
[----:B------:R-:W-:Y:S01]  /*1570*/  R2UR UR4, R8 ;  /* 0x00000000080472ca */ /* 0x000fe200000e0000 */
[----:B------:R-:W-:Y:S01]  /*1580*/  UMOV UR7, 0x40000000 ;  /* 0x4000000000077882 */ /* 0x000fe20000000000 */
[----:B------:R-:W-:Y:S01]  /*1590*/  R2UR UR8, R9 ;  /* 0x00000000090872ca */ /* 0x000fe200000e0000 */
[C---:B------:R-:W-:Y:S01]  /*15a0*/  VIADD R9, R7.reuse, 0x180 ;  /* 0x0000018007097836 */ /* 0x040fe20000000000 */
[----:B------:R-:W-:Y:S01]  /*15b0*/  R2UR UR9, R10 ;  /* 0x000000000a0972ca */ /* 0x000fe200000e0000 */
[----:B------:R-:W-:Y:S01]  /*15c0*/  VIADD R10, R7, 0x200 ;  /* 0x00000200070a7836 */ /* 0x000fe20000000000 */
[----:B------:R-:W-:-:S02]  /*15d0*/  UMOV UR5, 0x40000040 ;  /* 0x4000004000057882 */ /* 0x000fc40000000000 */
[----:B------:R-:W-:Y:S01]  /*15e0*/  R2UR UR10, R9 ;  /* 0x00000000090a72ca */ /* 0x000fe200000e0000 */
[----:B------:R-:W-:Y:S01]  /*15f0*/  VIADD R9, R8, 0x2 ;  /* 0x0000000208097836 */ /* 0x000fe20000000000 */
[----:B------:R-:W-:Y:S01]  /*1600*/  R2UR UR11, R10 ;  /* 0x000000000a0b72ca */ /* 0x000fe200000e0000 */
[----:B------:R-:W-:Y:S02]  /*1610*/  VIADD R10, R7, 0x2 ;  /* 0x00000002070a7836 */ /* 0x000fe40000000000 */
[----:B------:R-:W-:Y:S01]  /*1620*/  HGMMA.64x8x16.F32 R24, gdesc[UR4], RZ, !UPT ;  /* 0x00000000041879f0 */ /* 0x000fe2000c7008ff */
[----:B------:R-:W-:Y:S01]  /*1630*/  UMOV UR7, 0x40000000 ;  /* 0x4000000000077882 */ /* 0x000fe20000000000 */
[----:B------:R-:W-:Y:S02]  /*1640*/  UMOV UR6, UR8 ;  /* 0x0000000800067c82 */ /* 0x000fe40008000000 */
[----:B------:R-:W-:Y:S01]  /*1650*/  HGMMA.64x8x16.F32 R28, gdesc[UR4], RZ, !UPT ;  /* 0x00000000041c79f0 */ /* 0x000fe2000c7008ff */
[----:B------:R-:W-:Y:S01]  /*1660*/  UMOV UR6, UR9 ;  /* 0x0000000900067c82 */ /* 0x000fe20008000000 */
[----:B------:R-:W-:-:S02]  /*1670*/  UMOV UR7, 0x40000000 ;  /* 0x4000000000077882 */ /* 0x000fc40000000000 */
[----:B------:R-:W-:Y:S01]  /*1680*/  HGMMA.64x8x16.F32 R32, gdesc[UR4], RZ, !UPT ;  /* 0x00000000042079f0 */ /* 0x000fe2000c7008ff */
[----:B------:R-:W-:Y:S01]  /*1690*/  UMOV UR6, UR10 ;  /* 0x0000000a00067c82 */ /* 0x000fe20008000000 */
[----:B------:R-:W-:Y:S02]  /*16a0*/  UMOV UR7, 0x40000000 ;  /* 0x4000000000077882 */ /* 0x000fe40000000000 */
[----:B------:R-:W-:Y:S01]  /*16b0*/  HGMMA.64x8x16.F32 R36, gdesc[UR4], RZ, !UPT ;  /* 0x00000000042479f0 */ /* 0x000fe2000c7008ff */
[----:B------:R-:W-:Y:S01]  /*16c0*/  UMOV UR6, UR11 ;  /* 0x0000000b00067c82 */ /* 0x000fe20008000000 */
[----:B------:R-:W-:Y:S02]  /*16d0*/  UMOV UR7, 0x40000000 ;  /* 0x4000000000077882 */ /* 0x000fe40000000000 */
[----:B------:R-:W-:Y:S01]  /*16e0*/  HGMMA.64x8x16.F32 R40, gdesc[UR4], RZ, !UPT ;  /* 0x00000000042879f0 */ /* 0x000fe2000c7008ff */
[----:B------:R-:W-:Y:S01]  /*16f0*/  R2UR UR6, R10 ;  /* 0x000000000a0672ca */ /* 0x000fe200000e0000 */
[----:B------:R-:W-:Y:S01]  /*1700*/  VIADD R10, R7, 0x82 ;  /* 0x00000082070a7836 */ /* 0x000fe20000000000 */
[----:B------:R-:W-:Y:S01]  /*1710*/  R2UR UR4, R9 ;  /* 0x00000000090472ca */ /* 0x000fe200000e0000 */
[C---:B------:R-:W-:Y:S01]  /*1720*/  VIADD R9, R7.reuse, 0x102 ;  /* 0x0000010207097836 */ /* 0x040fe20000000000 */
[----:B------:R-:W-:Y:S01]  /*1730*/  UMOV UR7, 0x40000000 ;  /* 0x4000000000077882 */ /* 0x000fe20000000000 */
        /* <DEDUP_REMOVED lines=9> */
[----:B------:R-:W-:Y:S03]  /*17d0*/  HGMMA.64x8x16.F32 R24, gdesc[UR4], R24 ;  /* 0x00000000041879f0 */ /* 0x000fe60008700818 */
[----:B------:R-:W-:Y:S01]  /*17e0*/  UMOV UR6, UR8 ;  /* 0x0000000800067c82 */ /* 0x000fe20008000000 */
[----:B------:R-:W-:Y:S02]  /*17f0*/  UMOV UR7, 0x40000000 ;  /* 0x4000000000077882 */ /* 0x000fe40000000000 */
[----:B------:R-:W-:Y:S01]  /*1800*/  HGMMA.64x8x16.F32 R28, gdesc[UR4], R28 ;  /* 0x00000000041c79f0 */ /* 0x000fe2000870081c */
[----:B------:R-:W-:Y:S01]  /*1810*/  UMOV UR6, UR9 ;  /* 0x0000000900067c82 */ /* 0x000fe20008000000 */
[----:B------:R-:W-:-:S02]  /*1820*/  UMOV UR7, 0x40000000 ;  /* 0x4000000000077882 */ /* 0x000fc40000000000 */
[----:B------:R-:W-:Y:S01]  /*1830*/  HGMMA.64x8x16.F32 R32, gdesc[UR4], R32 ;  /* 0x00000000042079f0 */ /* 0x000fe20008700820 */
[----:B------:R-:W-:Y:S01]  /*1840*/  UMOV UR6, UR10 ;  /* 0x0000000a00067c82 */ /* 0x000fe20008000000 */
[----:B------:R-:W-:Y:S02]  /*1850*/  UMOV UR7, 0x40000000 ;  /* 0x4000000000077882 */ /* 0x000fe40000000000 */
[----:B------:R-:W-:Y:S01]  /*1860*/  HGMMA.64x8x16.F32 R36, gdesc[UR4], R36 ;  /* 0x00000000042479f0 */ /* 0x000fe20008700824 */
[----:B------:R-:W-:Y:S01]  /*1870*/  UMOV UR6, UR11 ;  /* 0x0000000b00067c82 */ /* 0x000fe20008000000 */
[----:B------:R-:W-:Y:S02]  /*1880*/  UMOV UR7, 0x40000000 ;  /* 0x4000000000077882 */ /* 0x000fe40000000000 */
[----:B------:R-:W-:Y:S01]  /*1890*/  HGMMA.64x8x16.F32 R40, gdesc[UR4], R40 ;  /* 0x00000000042879f0 */ /* 0x000fe20008700828 */
        /* <DEDUP_REMOVED lines=312> */
[----:B------:R-:W-:Y:S01]  /*2c20*/  HGMMA.64x8x16.F32 R24, gdesc[UR4], R24 ;  /* 0x00000000041879f0 */ /* 0x000fe20008700818 */
        /* <DEDUP_REMOVED lines=22> */
[----:B------:R-:W-:Y:S02]  /*2d90*/  R2UR UR10, R10 ;  /* 0x000000000a0a72ca */ /* 0x000fe400000e0000 */
        /* <DEDUP_REMOVED lines=16> */
[C---:B------:R-:W-:Y:S01]  /*2ea0*/  VIADD R9, R7.reuse, 0x806 ;  /* 0x0000080607097836 */ /* 0x040fe20000000000 */
[----:B------:R-:W-:Y:S01]  /*2eb0*/  R2UR UR4, R8 ;  /* 0x00000000080472ca */ /* 0x000fe200000e0000 */
[----:B------:R-:W-:Y:S01]  /*2ec0*/  VIADD R8, R7, 0x886 ;  /* 0x0000088607087836 */ /* 0x000fe20000000000 */
[----:B------:R-:W-:Y:S01]  /*2ed0*/  UMOV UR7, 0x40000000 ;  /* 0x4000000000077882 */ /* 0x000fe20000000000 */
[----:B------:R-:W-:Y:S01]  /*2ee0*/  UMOV UR5, 0x40000040 ;  /* 0x4000004000057882 */ /* 0x000fe20000000000 */
[----:B------:R-:W-:Y:S01]  /*2ef0*/  R2UR UR8, R9 ;  /* 0x00000000090872ca */ /* 0x000fe200000e0000 */
[C---:B------:R-:W-:Y:S01]  /*2f00*/  VIADD R9, R7.reuse, 0x906 ;  /* 0x0000090607097836 */ /* 0x040fe20000000000 */
[----:B------:R-:W-:Y:S01]  /*2f10*/  R2UR UR9, R8 ;  /* 0x00000000080972ca */ /* 0x000fe200000e0000 */
[----:B------:R-:W-:-:S03]  /*2f20*/  VIADD R7, R7, 0x986 ;  /* 0x0000098607077836 */ /* 0x000fc60000000000 */
[----:B------:R-:W-:Y:S02]  /*2f30*/  R2UR UR10, R9 ;  /* 0x00000000090a72ca */ /* 0x000fe400000e0000 */
[----:B------:R-:W-:Y:S01]  /*2f40*/  R2UR UR11, R7 ;  /* 0x00000000070b72ca */ /* 0x000fe200000e0000 */
[----:B------:R-:W-:-:S05]  /*2f50*/  IMAD R7, R3, 0x40, R228 ;  /* 0x0000004003077824 */ /* 0x000fca00078e02e4 */
[----:B------:R-:W-:-:S05]  /*2f60*/  LEA R7, R7, UR60, 0x2 ;  /* 0x0000003c07077c11 */ /* 0x000fca000f8e10ff */
[----:B------:R3:W4:Y:S04]  /*2f70*/  LDS R10, [R7+0x2c100] ;  /* 0x02c10000070a7984 */ /* 0x0007280000000800 */
[----:B------:R3:W1:Y:S01]  /*2f80*/  LDS R8, [R7+0x2c120] ;  /* 0x02c1200007087984 */ /* 0x0006620000000800 */
        /* <DEDUP_REMOVED lines=12> */
[----:B------:R-:W-:Y:S01]  /*3050*/  HGMMA.64x8x16.F32 R40, gdesc[UR4], R40, gsb0 ;  /* 0x00000000042879f0 */ /* 0x000fe20008000828 */
[----:B---3--:R-:W-:Y:S05]  /*3060*/  @!P0 BRA `(.L_x_72) ;  /* 0x0000000000048947 */ /* 0x008fea0003800000 */
[----:B------:R-:W-:Y:S01]  /*3070*/  BPT.TRAP 0x1 ;  /* 0x000000040000795c */ /* 0x000fe20000300000 */
.L_x_72:
[----:B------:R-:W-:-:S04]  /*3080*/  SHF.L.U32 R12, R17, 0x1f, RZ ;  /* 0x0000001f110c7819 */ /* 0x000fc800000006ff */
[----:B------:R3:W1:Y:S01]  /*3090*/  SYNCS.PHASECHK.TRANS64.TRYWAIT P1, [UR60+0x31830], R12 ;  /* 0x0318300cff0075a7 */ /* 0x000662000802017c */
[----:B------:R-:W-:Y:S05]  /*30a0*/  @!P0 BRA `(.L_x_73) ;  /* 0x0000000000048947 */ /* 0x000fea0003800000 */
[----:B------:R-:W-:Y:S01]  /*30b0*/  BPT.TRAP 0x1 ;  /* 0x000000040000795c */ /* 0x000fe20000300000 */
.L_x_73:
[----:B------:R-:W-:Y:S02]  /*30c0*/  VIADD R6, R6, 0xa000 ;  /* 0x0000a00006067836 */ /* 0x000fe40000000000 */
[----:B------:R-:W-:-:S03]  /*30d0*/  VIADD R9, R5, 0x24100 ;  /* 0x0002410005097836 */ /* 0x000fc60000000000 */
[----:B------:R-:W-:Y:S02]  /*30e0*/  SHF.R.U32.HI R6, RZ, 0x4, R6 ;  /* 0x00000004ff067819 */ /* 0x000fe40000011606 */
[----:B------:R-:W-:Y:S02]  /*30f0*/  SHF.R.U32.HI R7, RZ, 0x4, R9 ;  /* 0x00000004ff077819 */ /* 0x000fe40000011609 */
[----:B------:R-:W-:Y:S02]  /*3100*/  LOP3.LUT R6, R6, 0x3fff, RZ, 0xc0, !PT ;  /* 0x00003fff06067812 */ /* 0x000fe400078ec0ff */
[----:B------:R-:W-:Y:S02]  /*3110*/  LOP3.LUT R7, R7, 0x3fff, RZ, 0xc0, !PT ;  /* 0x00003fff07077812 */ /* 0x000fe400078ec0ff */
[----:B------:R-:W-:Y:S02]  /*3120*/  LOP3.LUT R6, R6, 0x10000, RZ, 0xfc, !PT ;  /* 0x0001000006067812 */ /* 0x000fe400078efcff */
[----:B------:R-:W-:Y:S01]  /*3130*/  LOP3.LUT R7, R7, 0x10000, RZ, 0xfc, !PT ;  /* 0x0001000007077812 */ /* 0x000fe200078efcff */
[----:B-1----:R-:W-:Y:S06]  /*3140*/  @P1 BRA `(.L_x_74) ;  /* 0x0000000000081947 */ /* 0x002fec0003800000 */
[----:B------:R-:W1:Y:S02]  /*3150*/  SYNCS.PHASECHK.TRANS64.TRYWAIT P1, [UR60+0x31830], R12 ;  /* 0x0318300cff0075a7 */ /* 0x000e64000802017c */
[----:B-1----:R-:W-:Y:S05]  /*3160*/  @!P1 BRA `(.L_x_75) ;  /* 0x0000007000f89947 */ /* 0x002fea0003800000 */
.L_x_74:
[C---:B--2---:R-:W-:Y:S01]  /*3170*/  VIADD R11, R6.reuse, 0x80 ;  /* 0x00000080060b7836 */ /* 0x044fe20000000000 */
[----:B------:R-:W-:Y:S01]  /*3180*/  R2UR UR4, R7 ;  /* 0x00000000070472ca */ /* 0x000fe200000e0000 */
[C---:B---3--:R-:W-:Y:S01]  /*3190*/  VIADD R12, R6.reuse, 0x100 ;  /* 0x00000100060c7836 */ /* 0x048fe20000000000 */
[C---:B------:R-:W-:Y:S01]  /*31a0*/  R2UR UR6, R6.reuse ;  /* 0x00000000060672ca */ /* 0x040fe200000e0000 */
[----:B------:R-:W-:Y:S01]  /*31b0*/  WARPGROUP.ARRIVE ;  /* 0x00000000000079c5 */ /* 0x000fe20000000000 */
        /* <DEDUP_REMOVED lines=9> */
[----:B------:R-:W-:Y:S01]  /*3250*/  VIADD R12, R7, 0x2 ;  /* 0x00000002070c7836 */ /* 0x000fe20000000000 */
[C---:B------:R-:W-:Y:S01]  /*3260*/  ISETP.GT.AND P1, PT, R2.reuse, RZ, PT ;  /* 0x000000ff0200720c */ /* 0x040fe20003f24270 */
[----:B------:R-:W-:Y:S01]  /*3270*/  HGMMA.64x8x16.F32 R44, gdesc[UR4], RZ, !UPT ;  /* 0x00000000042c79f0 */ /* 0x000fe2000c7008ff */
[----:B------:R-:W-:Y:S01]  /*3280*/  UMOV UR7, 0x40000000 ;  /* 0x4000000000077882 */ /* 0x000fe20000000000 */
[----:B------:R-:W-:Y:S01]  /*3290*/  UMOV UR6, UR8 ;  /* 0x0000000800067c82 */ /* 0x000fe20008000000 */
[----:B------:R-:W-:Y:S01]  /*32a0*/  ISETP.GT.AND P2, PT, R2, 0x1, PT ;  /* 0x000000010200780c */ /* 0x000fe20003f44270 */
[----:B------:R-:W-:Y:S01]  /*32b0*/  HGMMA.64x8x16.F32 R48, gdesc[UR4], RZ, !UPT ;  /* 0x00000000043079f0 */ /* 0x000fe2000c7008ff */
[----:B------:R-:W-:Y:S01]  /*32c0*/  UMOV UR6, UR9 ;  /* 0x0000000900067c82 */ /* 0x000fe20008000000 */
[----:B------:R-:W-:Y:S01]  /*32d0*/  UMOV UR7, 0x40000000 ;  /* 0x4000000000077882 */ /* 0x000fe20000000000 */
[----:B------:R-:W-:Y:S01]  /*32e0*/  LEA R224, R228, UR60, 0x2 ;  /* 0x0000003ce4e07c11 */ /* 0x000fe2000f8e10ff */
[----:B------:R-:W-:Y:S01]  /*32f0*/  HGMMA.64x8x16.F32 R52, gdesc[UR4], RZ, !UPT ;  /* 0x00000000043479f0 */ /* 0x000fe2000c7008ff */
[----:B------:R-:W-:Y:S01]  /*3300*/  UMOV UR6, UR10 ;  /* 0x0000000a00067c82 */ /* 0x000fe20008000000 */
[----:B------:R-:W-:Y:S01]  /*3310*/  UMOV UR7, 0x40000000 ;  /* 0x4000000000077882 */ /* 0x000fe20000000000 */
[C---:B------:R-:W-:Y:S01]  /*3320*/  ISETP.GT.AND P3, PT, R2.reuse, 0x11, PT ;  /* 0x000000110200780c */ /* 0x040fe20003f64270 */
[----:B------:R-:W-:Y:S01]  /*3330*/  HGMMA.64x8x16.F32 R216, gdesc[UR4], RZ, !UPT ;  /* 0x0000000004d879f0 */ /* 0x000fe2000c7008ff */
[----:B------:R-:W-:Y:S01]  /*3340*/  UMOV UR6, UR11 ;  /* 0x0000000b00067c82 */ /* 0x000fe20008000000 */
[----:B------:R-:W-:Y:S01]  /*3350*/  UMOV UR7, 0x40000000 ;  /* 0x4000000000077882 */ /* 0x000fe20000000000 */
[----:B------:R-:W-:Y:S01]  /*3360*/  ISETP.GT.AND P4, PT, R2, 0x31, PT ;  /* 0x000000310200780c */ /* 0x000fe20003f84270 */
        /* <DEDUP_REMOVED lines=11> */
[----:B------:R-:W-:Y:S01]  /*3420*/  ISETP.GT.AND P5, PT, R2, 0x40, PT ;  /* 0x000000400200780c */ /* 0x000fe20003fa4270 */
[----:B------:R-:W-:Y:S01]  /*3430*/  UMOV UR57, 0x40000040 ;  /* 0x4000004000397882 */ /* 0x000fe20000000000 */
[----:B------:R-:W-:Y:S01]  /*3440*/  R2UR UR10, R11 ;  /* 0x000000000b0a72ca */ /* 0x000fe200000e0000 */
[----:B------:R-:W-:Y:S01]  /*3450*/  VIADD R11, R6, 0x4 ;  /* 0x00000004060b7836 */ /* 0x000fe20000000000 */
[----:B------:R-:W-:Y:S01]  /*3460*/  R2UR UR11, R12 ;  /* 0x000000000c0b72ca */ /* 0x000fe200000e0000 */
[----:B------:R-:W-:Y:S01]  /*3470*/  VIADD R12, R7, 0x4 ;  /* 0x00000004070c7836 */ /* 0x000fe20000000000 */
[----:B------:R-:W-:Y:S01]  /*3480*/  ISETP.GT.AND P6, PT, R2, 0x41, PT ;  /* 0x000000410200780c */ /* 0x000fe20003fc4270 */
[----:B------:R-:W-:Y:S01]  /*3490*/  UMOV UR59, 0x40 ;  /* 0x00000040003b7882 */ /* 0x000fe20000000000 */
[----:B------:R-:W-:Y:S01]  /*34a0*/  UMOV UR13, UR57 ;  /* 0x00000039000d7c82 */ /* 0x000fe20008000000 */
[----:B------:R-:W-:Y:S01]  /*34b0*/  UMOV UR15, 0x40 ;  /* 0x00000040000f7882 */ /* 0x000fe20000000000 */
[----:B------:R-:W-:Y:S01]  /*34c0*/  UMOV UR17, UR57 ;  /* 0x0000003900117c82 */ /* 0x000fe20008000000 */
[----:B------:R-:W-:Y:S01]  /*34d0*/  UMOV UR19, 0x40 ;  /* 0x0000004000137882 */ /* 0x000fe20000000000 */
[----:B------:R-:W-:Y:S01]  /*34e0*/  UMOV UR49, 0x40000040 ;  /* 0x4000004000317882 */ /* 0x000fe20000000000 */
        /* <DEDUP_REMOVED lines=8> */
[----:B------:R-:W-:Y:S01]  /*3570*/  HGMMA.64x8x16.F32 R44, gdesc[UR4], R44 ;  /* 0x00000000042c79f0 */ /* 0x000fe2000870082c */
[----:B------:R-:W-:Y:S01]  /*3580*/  UMOV UR6, UR8 ;  /* 0x0000000800067c82 */ /* 0x000fe20008000000 */
[----:B------:R-:W-:Y:S01]  /*3590*/  UMOV UR7, 0x40000000 ;  /* 0x4000000000077882 */ /* 0x000fe20000000000 */
[----:B------:R-:W-:Y:S01]  /*35a0*/  UMOV UR31, 0x40 ;  /* 0x00000040001f7882 */ /* 0x000fe20000000000 */
[----:B------:R-:W-:Y:S01]  /*35b0*/  HGMMA.64x8x16.F32 R48, gdesc[UR4], R48 ;  /* 0x00000000043079f0 */ /* 0x000fe20008700830 */
[----:B------:R-:W-:Y:S01]  /*35c0*/  UMOV UR6, UR9 ;  /* 0x0000000900067c82 */ /* 0x000fe20008000000 */
        /* <DEDUP_REMOVED lines=20> */
[C---:B------:R-:W-:Y:S01]  /*3710*/  VIADD R12, R6.reuse, 0x204 ;  /* 0x00000204060c7836 */ /* 0x040fe20000000000 */
[----:B------:R-:W-:Y:S01]  /*3720*/  UMOV UR39, 0x40 ;  /* 0x0000004000277882 */ /* 0x000fe20000000000 */
[----:B------:R-:W-:Y:S01]  /*3730*/  UMOV UR33, UR25 ;  /* 0x0000001900217c82 */ /* 0x000fe20008000000 */
[----:B------:R-:W-:Y:S01]  /*3740*/  R2UR UR10, R11 ;  /* 0x000000000b0a72ca */ /* 0x000fe200000e0000 */
[----:B------:R-:W-:Y:S01]  /*3750*/  VIADD R11, R6, 0x6 ;  /* 0x00000006060b7836 */ /* 0x000fe20000000000 */
[----:B------:R-:W-:Y:S01]  /*3760*/  R2UR UR11, R12 ;  /* 0x000000000c0b72ca */ /* 0x000fe200000e0000 */
[----:B------:R-:W-:Y:S01]  /*3770*/  VIADD R12, R7, 0x6 ;  /* 0x00000006070c7836 */ /* 0x000fe20000000000 */
[----:B------:R-:W-:Y:S01]  /*3780*/  UMOV UR35, 0x40 ;  /* 0x0000004000237882 */ /* 0x000fe20000000000 */
[----:B------:R-:W-:Y:S01]  /*3790*/  IMAD R5, R4, 0x2800, R5 ;  /* 0x0000280004057824 */ /* 0x000fe200078e0205 */
[----:B------:R-:W-:Y:S01]  /*37a0*/  UMOV UR21, 0x40000040 ;  /* 0x4000004000157882 */ /* 0x000fe20000000000 */
[----:B------:R-:W-:-:S03]  /*37b0*/  UMOV UR23, 0x40 ;  /* 0x0000004000177882 */ /* 0x000fc60000000000 */
[----:B------:R-:W-:-:S04]  /*37c0*/  SHF.R.U32.HI R5, RZ, 0x4, R5 ;  /* 0x00000004ff057819 */ /* 0x000fc80000011605 */
[----:B------:R-:W-:Y:S01]  /*37d0*/  LOP3.LUT R5, R5, 0x3fff, RZ, 0xc0, !PT ;  /* 0x00003fff05057812 */ /* 0x000fe200078ec0ff */
[----:B------:R-:W-:Y:S01]  /*37e0*/  HGMMA.64x8x16.F32 R44, gdesc[UR4], R44 ;  /* 0x00000000042c79f0 */ /* 0x000fe2000870082c */
[----:B------:R-:W-:Y:S01]  /*37f0*/  UMOV UR6, UR8 ;  /* 0x0000000800067c82 */ /* 0x000fe20008000000 */
[----:B------:R-:W-:Y:S02]  /*3800*/  UMOV UR7, 0x40000000 ;  /* 0x4000000000077882 */ /* 0x000fe40000000000 */
        /* <DEDUP_REMOVED lines=321> */
[----:B------:R-:W-:Y:S04]  /*4c20*/  HGMMA.64x8x16.F32 R44, gdesc[UR4], R44 ;  /* 0x00000000042c79f0 */ /* 0x000fe8000870082c */
        /* <DEDUP_REMOVED lines=15> */
[C---:B------:R-:W-:Y:S01]  /*4d20*/  VIADD R11, R6.reuse, 0x886 ;  /* 0x00000886060b7836 */ /* 0x040fe20000000000 */
        /* <DEDUP_REMOVED lines=8> */
[----:B------:R-:W-:Y:S04]  /*4db0*/  HGMMA.64x8x16.F32 R44, gdesc[UR4], R44 ;  /* 0x00000000042c79f0 */ /* 0x000fe8000870082c */
[----:B------:R-:W-:Y:S01]  /*4dc0*/  UMOV UR6, UR8 ;  /* 0x0000000800067c82 */ /* 0x000fe20008000000 */
[----:B------:R-:W-:Y:S01]  /*4dd0*/  UMOV UR7, 0x40000000 ;  /* 0x4000000000077882 */ /* 0x000fe20000000000 */
[----:B------:R-:W-:Y:S01]  /*4de0*/  ULDC UR8, c[0x0][0x75c] ;  /* 0x0001d70000087ab9 */ /* 0x000fe20000000800 */
[----:B------:R-:W-:Y:S01]  /*4df0*/  HGMMA.64x8x16.F32 R48, gdesc[UR4], R48 ;  /* 0x00000000043079f0 */ /* 0x000fe20008700830 */
[----:B------:R-:W-:Y:S01]  /*4e00*/  UMOV UR6, UR9 ;  /* 0x0000000900067c82 */ /* 0x000fe20008000000 */
[----:B------:R-:W-:Y:S01]  /*4e10*/  UMOV UR7, 0x40000000 ;  /* 0x4000000000077882 */ /* 0x000fe20000000000 */
[----:B------:R-:W-:Y:S01]  /*4e20*/  UMOV UR9, UR15 ;  /* 0x0000000f00097c82 */ /* 0x000fe20008000000 */
[----:B------:R-:W-:Y:S01]  /*4e30*/  HGMMA.64x8x16.F32 R52, gdesc[UR4], R52 ;  /* 0x00000000043479f0 */ /* 0x000fe20008700834 */
[----:B------:R-:W-:Y:S01]  /*4e40*/  UMOV UR6, UR10 ;  /* 0x0000000a00067c82 */ /* 0x000fe20008000000 */
[----:B------:R-:W-:-:S02]  /*4e50*/  UMOV UR7, 0x40000000 ;  /* 0x4000000000077882 */ /* 0x000fc40000000000 */
[----:B------:R-:W-:Y:S01]  /*4e60*/  HGMMA.64x8x16.F32 R216, gdesc[UR4], R216 ;  /* 0x0000000004d879f0 */ /* 0x000fe200087008d8 */
[----:B------:R-:W-:Y:S01]  /*4e70*/  UMOV UR6, UR11 ;  /* 0x0000000b00067c82 */ /* 0x000fe20008000000 */
[----:B------:R-:W-:Y:S01]  /*4e80*/  UMOV UR7, 0x40000000 ;  /* 0x4000000000077882 */ /* 0x000fe20000000000 */
[----:B------:R-:W-:Y:S01]  /*4e90*/  UMOV UR11, UR19 ;  /* 0x00000013000b7c82 */ /* 0x000fe20008000000 */
[----:B------:R-:W-:Y:S01]  /*4ea0*/  HGMMA.64x8x16.F32 R220, gdesc[UR4], R220, gsb0 ;  /* 0x0000000004dc79f0 */ /* 0x000fe200080008dc */
[----:B------:R-:W-:Y:S01]  /*4eb0*/  ULDC UR4, c[0x0][0x744] ;  /* 0x0001d10000047ab9 */ /* 0x000fe20000000800 */
[----:B------:R-:W-:Y:S01]  /*4ec0*/  UMOV UR7, 0x40 ;  /* 0x0000004000077882 */ /* 0x000fe20000000000 */
[----:B------:R-:W-:Y:S02]  /*4ed0*/  WARPGROUP.DEPBAR.LE gsb0, 0x1 ;  /* 0x00008000000079c5 */ /* 0x000fe40000010100 */
[----:B------:R-:W-:Y:S01]  /*4ee0*/  FMUL.FTZ R11, R24, UR8 ;  /* 0x00000008180b7c20 */ /* 0x000fe20008410000 */
[----:B------:R-:W-:Y:S01]  /*4ef0*/  FMUL.FTZ R12, R26, UR8 ;  /* 0x000000081a0c7c20 */ /* 0x000fe20008410000 */
[----:B------:R-:W-:Y:S01]  /*4f00*/  FMUL.FTZ R13, R25, UR8 ;  /* 0x00000008190d7c20 */ /* 0x000fe20008410000 */
[----:B------:R-:W-:Y:S01]  /*4f10*/  FMUL.FTZ R15, R27, UR8 ;  /* 0x000000081b0f7c20 */ /* 0x000fe20008410000 */
[----:B------:R-:W1:Y:S01]  /*4f20*/  LDS R14, [R224+0x2c320] ;  /* 0x02c32000e00e7984 */ /* 0x000e620000000800 */
[----:B------:R-:W-:Y:S01]  /*4f30*/  FMUL.FTZ R24, R28, UR8 ;  /* 0x000000081c187c20 */ /* 0x000fe20008410000 */
[----:B------:R-:W2:Y:S01]  /*4f40*/  MUFU.TANH R11, R11 ;  /* 0x0000000b000b7308 */ /* 0x000ea20000002400 */
[----:B------:R-:W-:Y:S01]  /*4f50*/  FMUL.FTZ R26, R29, UR8 ;  /* 0x000000081d1a7c20 */ /* 0x000fe20008410000 */
[----:B------:R-:W-:Y:S01]  /*4f60*/  FMUL.FTZ R29, R32, UR8 ;  /* 0x00000008201d7c20 */ /* 0x000fe20008410000 */
[----:B------:R-:W-:Y:S01]  /*4f70*/  FMUL.FTZ R27, R30, UR8 ;  /* 0x000000081e1b7c20 */ /* 0x000fe20008410000 */
[----:B------:R-:W-:Y:S01]  /*4f80*/  FMUL.FTZ R32, R37, UR8 ;  /* 0x0000000825207c20 */ /* 0x000fe20008410000 */
[----:B------:R-:W-:Y:S01]  /*4f90*/  FMUL.FTZ R28, R31, UR8 ;  /* 0x000000081f1c7c20 */ /* 0x000fe20008410000 */
[----:B------:R-:W-:Y:S01]  /*4fa0*/  FMUL.FTZ R30, R35, UR8 ;  /* 0x00000008231e7c20 */ /* 0x000fe20008410000 */
[----:B------:R-:W-:Y:S01]  /*4fb0*/  FMUL.FTZ R35, R41, UR8 ;  /* 0x0000000829237c20 */ /* 0x000fe20008410000 */
[----:B------:R-:W3:Y:S01]  /*4fc0*/  MUFU.TANH R12, R12 ;  /* 0x0000000c000c7308 */ /* 0x000ee20000002400 */
[----:B------:R-:W-:Y:S01]  /*4fd0*/  FMUL.FTZ R40, R40, UR8 ;  /* 0x0000000828287c20 */ /* 0x000fe20008410000 */
[----:B------:R-:W-:Y:S01]  /*4fe0*/  FMUL.FTZ R31, R36, UR8 ;  /* 0x00000008241f7c20 */ /* 0x000fe20008410000 */
[----:B------:R-:W-:-:S05]  /*4ff0*/  FMUL.FTZ R36, R42, UR8 ;  /* 0x000000082a247c20 */ /* 0x000fca0008410000 */
[----:B------:R-:W5:Y:S01]  /*5000*/  MUFU.TANH R13, R13 ;  /* 0x0000000d000d7308 */ /* 0x000f620000002400 */
[C---:B--2---:R-:W-:Y:S01]  /*5010*/  FSEL R7, R11.reuse, -INF , P1 ;  /* 0xff8000000b077808 */ /* 0x044fe20000800000 */
[----:B------:R-:W-:-:S04]  /*5020*/  FFMA.FTZ R11, -R11, R11, 1 ;  /* 0x3f8000000b0b7423 */ /* 0x000fc8000001010b */
[----:B----4-:R-:W-:Y:S02]  /*5030*/  FFMA.FTZ R25, R7, UR4, -R10 ;  /* 0x0000000407197c23 */ /* 0x010fe4000801080a */
[----:B------:R-:W2:Y:S01]  /*5040*/  MUFU.TANH R15, R15 ;  /* 0x0000000f000f7308 */ /* 0x000ea20000002400 */
[----:B---3--:R-:W-:Y:S02]  /*5050*/  FSEL R7, R12, -INF , P1 ;  /* 0xff8000000c077808 */ /* 0x008fe40000800000 */
[----:B------:R-:W-:-:S03]  /*5060*/  ISETP.GT.AND P1, PT, R2, 0x10, PT ;  /* 0x000000100200780c */ /* 0x000fc60003f24270 */
[----:B------:R-:W-:Y:S02]  /*5070*/  FFMA.FTZ R23, R7, UR4, -R8 ;  /* 0x0000000407177c23 */ /* 0x000fe40008010808 */
[----:B------:R-:W-:Y:S01]  /*5080*/  MUFU.EX2 R25, R25 ;  /* 0x0000001900197308 */ /* 0x000fe20000000800 */
[C---:B-----5:R-:W-:Y:S01]  /*5090*/  FSEL R21, R13.reuse, -INF , P2 ;  /* 0xff8000000d157808 */ /* 0x060fe20001000000 */
[----:B------:R-:W-:-:S04]  /*50a0*/  FFMA.FTZ R13, -R13, R13, 1 ;  /* 0x3f8000000d0d7423 */ /* 0x000fc8000001010d */
[----:B------:R-:W-:Y:S02]  /*50b0*/  FFMA.FTZ R20, R21, UR4, -R10 ;  /* 0x0000000415147c23 */ /* 0x000fe4000801080a */
[----:B------:R-:W3:Y:S01]  /*50c0*/  LDS R21, [R224+0x2c300] ;  /* 0x02c30000e0157984 */ /* 0x000ee20000000800 */
[----:B--2---:R-:W-:Y:S01]  /*50d0*/  FSEL R7, R15, -INF , P2 ;  /* 0xff8000000f077808 */ /* 0x004fe20001000000 */
[----:B------:R-:W-:Y:S02]  /*50e0*/  WARPGROUP.DEPBAR.LE gsb0, 0x0 ;  /* 0x00008000000079c5 */ /* 0x000fe40000010000 */
[----:B------:R-:W-:Y:S01]  /*50f0*/  MUFU.EX2 R23, R23 ;  /* 0x0000001700177308 */ /* 0x000fe20000000800 */
[----:B------:R-:W-:Y:S01]  /*5100*/  ISETP.GT.AND P2, PT, R2, 0x20, PT ;  /* 0x000000200200780c */ /* 0x000fe20003f44270 */
[----:B------:R-:W-:Y:S01]  /*5110*/  FFMA.FTZ R22, R7, UR4, -R8 ;  /* 0x0000000407167c23 */ /* 0x000fe20008010808 */
[--C-:B-1----:R-:W-:Y:S01]  /*5120*/  FADD.FTZ R54, R54, -R14.reuse ;  /* 0x8000000e36367221 */ /* 0x102fe20000010000 */
[--C-:B------:R-:W-:Y:S01]  /*5130*/  FADD.FTZ R51, R51, -R14.reuse ;  /* 0x8000000e33337221 */ /* 0x100fe20000010000 */
[--C-:B------:R-:W-:Y:S01]  /*5140*/  FADD.FTZ R222, R222, -R14.reuse ;  /* 0x8000000edede7221 */ /* 0x100fe20000010000 */
[--C-:B------:R-:W-:Y:S01]  /*5150*/  FADD.FTZ R50, R50, -R14.reuse ;  /* 0x8000000e32327221 */ /* 0x100fe20000010000 */
[--C-:B------:R-:W-:Y:S01]  /*5160*/  FADD.FTZ R55, R55, -R14.reuse ;  /* 0x8000000e37377221 */ /* 0x100fe20000010000 */
[----:B------:R-:W1:Y:S01]  /*5170*/  MUFU.EX2 R20, R20 ;  /* 0x0000001400147308 */ /* 0x000e620000000800 */
[--C-:B------:R-:W-:Y:S01]  /*5180*/  FADD.FTZ R218, R218, -R14.reuse ;  /* 0x8000000edada7221 */ /* 0x100fe20000010000 */
[----:B------:R-:W-:-:S06]  /*5190*/  FADD.FTZ R219, R219, -R14 ;  /* 0x8000000edbdb7221 */ /* 0x000fcc0000010000 */
[----:B------:R-:W2:Y:S08]  /*51a0*/  MUFU.EX2 R22, R22 ;  /* 0x0000001600167308 */ /* 0x000eb00000000800 */
[----:B------:R-:W4:Y:S01]  /*51b0*/  MUFU.TANH R24, R24 ;  /* 0x0000001800187308 */ /* 0x000f220000002400 */
[----:B-1----:R-:W-:-:S07]  /*51c0*/  F2FP.F16.F32.PACK_AB R6, R20, R25 ;  /* 0x000000191406723e */ /* 0x002fce00000000ff */
[----:B------:R-:W1:Y:S01]  /*51d0*/  MUFU.TANH R26, R26 ;  /* 0x0000001a001a7308 */ /* 0x000e620000002400 */
[----:B--2---:R-:W-:Y:S01]  /*51e0*/  F2FP.F16.F32.PACK_AB R7, R22, R23 ;  /* 0x000000171607723e */ /* 0x004fe200000000ff */
[----:B------:R-:W-:Y:S01]  /*51f0*/  BAR.SYNC.DEFER_BLOCKING 0x9, 0x100 ;  /* 0x0244000000007b1d */ /* 0x000fe20000010000 */
[--C-:B---3--:R-:W-:Y:S01]  /*5200*/  FADD.FTZ R44, R44, -R21.reuse ;  /* 0x800000152c2c7221 */ /* 0x108fe20000010000 */
[--C-:B------:R-:W-:Y:S01]  /*5210*/  FADD.FTZ R45, R45, -R21.reuse ;  /* 0x800000152d2d7221 */ /* 0x100fe20000010000 */
[--C-:B------:R-:W-:Y:S01]  /*5220*/  FADD.FTZ R48, R48, -R21.reuse ;  /* 0x8000001530307221 */ /* 0x100fe20000010000 */
[--C-:B------:R-:W-:Y:S02]  /*5230*/  FADD.FTZ R49, R49, -R21.reuse ;  /* 0x8000001531317221 */ /* 0x100fe40000010000 */
[----:B------:R-:W-:Y:S01]  /*5240*/  MUFU.TANH R29, R29 ;  /* 0x0000001d001d7308 */ /* 0x000fe20000002400 */
[----:B----4-:R-:W-:Y:S01]  /*5250*/  FSEL R37, R24, -INF , P1 ;  /* 0xff80000018257808 */ /* 0x010fe20000800000 */
[--C-:B------:R-:W-:Y:S01]  /*5260*/  FADD.FTZ R52, R52, -R21.reuse ;  /* 0x8000001534347221 */ /* 0x100fe20000010000 */
[--C-:B------:R-:W-:Y:S01]  /*5270*/  FADD.FTZ R53, R53, -R21.reuse ;  /* 0x8000001535357221 */ /* 0x100fe20000010000 */
[--C-:B------:R-:W-:Y:S01]  /*5280*/  FADD.FTZ R216, R216, -R21.reuse ;  /* 0x80000015d8d87221 */ /* 0x100fe20000010000 */
[--C-:B------:R-:W-:Y:S01]  /*5290*/  FADD.FTZ R217, R217, -R21.reuse ;  /* 0x80000015d9d97221 */ /* 0x100fe20000010000 */
[----:B------:R-:W-:Y:S01]  /*52a0*/  FFMA.FTZ R37, R37, UR4, -R10 ;  /* 0x0000000425257c23 */ /* 0x000fe2000801080a */
[--C-:B------:R-:W-:Y:S01]  /*52b0*/  FADD.FTZ R220, R220, -R21.reuse ;  /* 0x80000015dcdc7221 */ /* 0x100fe20000010000 */
[----:B------:R-:W-:Y:S01]  /*52c0*/  MUFU.TANH R27, R27 ;  /* 0x0000001b001b7308 */ /* 0x000fe20000002400 */
[----:B-1----:R-:W-:Y:S01]  /*52d0*/  FSEL R41, R26, -INF , P3 ;  /* 0xff8000001a297808 */ /* 0x002fe20001800000 */
[----:B------:R-:W-:Y:S01]  /*52e0*/  FADD.FTZ R221, R221, -R21 ;  /* 0x80000015dddd7221 */ /* 0x000fe20000010000 */
[----:B------:R-:W-:Y:S01]  /*52f0*/  FMUL.FTZ R44, R25, R44 ;  /* 0x0000002c192c7220 */ /* 0x000fe20000410000 */
[----:B------:R-:W-:Y:S01]  /*5300*/  FMUL.FTZ R25, R43, UR8 ;  /* 0x000000082b197c20 */ /* 0x000fe20008410000 */
[----:B------:R-:W-:Y:S01]  /*5310*/  FMUL.FTZ R20, R20, R45 ;  /* 0x0000002d14147220 */ /* 0x000fe20000410000 */
[----:B------:R-:W-:Y:S01]  /*5320*/  FFMA.FTZ R24, -R24, R24, 1 ;  /* 0x3f80000018187423 */ /* 0x000fe20000010118 */
[----:B------:R-:W-:Y:S01]  /*5330*/  FMUL.FTZ R11, R11, R44 ;  /* 0x0000002c0b0b7220 */ /* 0x000fe20000410000 */
[----:B------:R-:W1:Y:S01]  /*5340*/  MUFU.EX2 R37, R37 ;  /* 0x0000002500257308 */ /* 0x000e620000000800 */
[----:B------:R-:W-:Y:S01]  /*5350*/  FMUL.FTZ R20, R13, R20 ;  /* 0x000000140d147220 */ /* 0x000fe20000410000 */
[----:B------:R2:W-:Y:S06]  /*5360*/  STSM.16.M88.2 [R0+0x2c500], R6 ;  /* 0x02c5000600007844 */ /* 0x0005ec0000000100 */
[----:B------:R-:W-:Y:S01]  /*5370*/  MUFU.TANH R28, R28 ;  /* 0x0000001c001c7308 */ /* 0x000fe20000002400 */
[----:B--2---:R-:W-:Y:S01]  /*5380*/  FMUL.FTZ R6, R33, UR8 ;  /* 0x0000000821067c20 */ /* 0x004fe20008410000 */
[----:B------:R-:W-:Y:S01]  /*5390*/  FMUL.FTZ R33, R38, UR8 ;  /* 0x0000000826217c20 */ /* 0x000fe20008410000 */
[----:B------:R-:W-:-:S05]  /*53a0*/  FADD.FTZ R38, R46, -R14 ;  /* 0x8000000e2e267221 */ /* 0x000fca0000010000 */
[----:B------:R2:W-:Y:S01]  /*53b0*/  MUFU.TANH R21, R40 ;  /* 0x0000002800157308 */ /* 0x0005e20000002400 */
[----:B-1----:R-:W-:Y:S01]  /*53c0*/  FMUL.FTZ R45, R37, R48 ;  /* 0x00000030252d7220 */ /* 0x002fe20000410000 */
[----:B------:R-:W-:Y:S01]  /*53d0*/  FMUL.FTZ R7, R34, UR8 ;  /* 0x0000000822077c20 */ /* 0x000fe20008410000 */
[----:B------:R-:W-:Y:S01]  /*53e0*/  FMUL.FTZ R38, R23, R38 ;  /* 0x0000002617267220 */ /* 0x000fe20000410000 */
[----:B------:R-:W-:Y:S01]  /*53f0*/  FSEL R23, R27, -INF , P1 ;  /* 0xff8000001b177808 */ /* 0x000fe20000800000 */
[----:B------:R-:W-:Y:S01]  /*5400*/  FMUL.FTZ R13, R24, R45 ;  /* 0x0000002d180d7220 */ /* 0x000fe20000410000 */
[----:B------:R-:W-:Y:S01]  /*5410*/  ISETP.GT.AND P1, PT, R2, 0x21, PT ;  /* 0x000000210200780c */ /* 0x000fe20003f24270 */
[----:B------:R-:W-:Y:S01]  /*5420*/  FFMA.FTZ R24, -R29, R29, 1 ;  /* 0x3f8000001d187423 */ /* 0x000fe2000001011d */
[----:B------:R-:W1:Y:S01]  /*5430*/  MUFU.TANH R6, R6 ;  /* 0x0000000600067308 */ /* 0x000e620000002400 */
[----:B--2---:R-:W-:Y:S01]  /*5440*/  FFMA.FTZ R40, R41, UR4, -R10 ;  /* 0x0000000429287c23 */ /* 0x004fe2000801080a */
[----:B------:R-:W-:Y:S01]  /*5450*/  FSEL R41, R29, -INF , P2 ;  /* 0xff8000001d297808 */ /* 0x000fe20001000000 */
[----:B------:R-:W-:Y:S01]  /*5460*/  FMUL.FTZ R34, R39, UR8 ;  /* 0x0000000827227c20 */ /* 0x000fe20008410000 */
[----:B------:R-:W-:Y:S01]  /*5470*/  FADD.FTZ R39, R47, -R14 ;  /* 0x8000000e2f277221 */ /* 0x000fe20000010000 */
[----:B------:R-:W-:Y:S01]  /*5480*/  FFMA.FTZ R23, R23, UR4, -R8 ;  /* 0x0000000417177c23 */ /* 0x000fe20008010808 */
[----:B------:R-:W-:Y:S01]  /*5490*/  FADD.FTZ R14, R223, -R14 ;  /* 0x8000000edf0e7221 */ /* 0x000fe20000010000 */
[----:B------:R-:W-:Y:S01]  /*54a0*/  FFMA.FTZ R41, R41, UR4, -R10 ;  /* 0x0000000429297c23 */ /* 0x000fe2000801080a */
[----:B------:R-:W2:Y:S01]  /*54b0*/  MUFU.TANH R31, R31 ;  /* 0x0000001f001f7308 */ /* 0x000ea20000002400 */
[----:B------:R-:W-:Y:S01]  /*54c0*/  FMUL.FTZ R39, R22, R39 ;  /* 0x0000002716277220 */ /* 0x000fe20000410000 */
[----:B------:R-:W-:Y:S01]  /*54d0*/  FFMA.FTZ R22, -R26, R26, 1 ;  /* 0x3f8000001a167423 */ /* 0x000fe2000001011a */
[----:B------:R-:W-:-:S05]  /*54e0*/  FFMA.FTZ R27, -R27, R27, 1 ;  /* 0x3f8000001b1b7423 */ /* 0x000fca000001011b */
[----:B------:R-:W3:Y:S01]  /*54f0*/  MUFU.EX2 R41, R41 ;  /* 0x0000002900297308 */ /* 0x000ee20000000800 */
[----:B-1----:R-:W-:-:S05]  /*5500*/  FSEL R43, R6, -INF , P1 ;  /* 0xff800000062b7808 */ /* 0x002fca0000800000 */
[----:B------:R-:W-:Y:S01]  /*5510*/  FFMA.FTZ R42, R43, UR4, -R10 ;  /* 0x000000042b2a7c23 */ /* 0x000fe2000801080a */
[----:B------:R-:W-:Y:S01]  /*5520*/  FSEL R43, R28, -INF , P3 ;  /* 0xff8000001c2b7808 */ /* 0x000fe20001800000 */
[----:B------:R-:W1:Y:S01]  /*5530*/  MUFU.TANH R32, R32 ;  /* 0x0000002000207308 */ /* 0x000e620000002400 */
[----:B------:R-:W-:-:S03]  /*5540*/  ISETP.GT.AND P3, PT, R2, 0x30, PT ;  /* 0x000000300200780c */ /* 0x000fc60003f64270 */
[----:B------:R-:W-:Y:S01]  /*5550*/  FFMA.FTZ R44, R43, UR4, -R8 ;  /* 0x000000042b2c7c23 */ /* 0x000fe20008010808 */
[----:B--2---:R-:W-:-:S03]  /*5560*/  FSEL R29, R31, -INF , P3 ;  /* 0xff8000001f1d7808 */ /* 0x004fc60001800000 */
[----:B------:R-:W2:Y:S01]  /*5570*/  MUFU.EX2 R40, R40 ;  /* 0x0000002800287308 */ /* 0x000ea20000000800 */
[----:B---3--:R-:W-:Y:S01]  /*5580*/  FMUL.FTZ R43, R41, R52 ;  /* 0x00000034292b7220 */ /* 0x008fe20000410000 */
[----:B------:R-:W-:Y:S01]  /*5590*/  FFMA.FTZ R45, R29, UR4, -R10 ;  /* 0x000000041d2d7c23 */ /* 0x000fe2000801080a */
[----:B------:R-:W-:Y:S02]  /*55a0*/  FFMA.FTZ R29, -R6, R6, 1 ;  /* 0x3f800000061d7423 */ /* 0x000fe40000010106 */
[----:B------:R-:W-:-:S03]  /*55b0*/  FMUL.FTZ R24, R24, R43 ;  /* 0x0000002b18187220 */ /* 0x000fc60000410000 */
[----:B------:R-:W3:Y:S01]  /*55c0*/  MUFU.TANH R35, R35 ;  /* 0x0000002300237308 */ /* 0x000ee20000002400 */
[----:B-1----:R-:W-:-:S07]  /*55d0*/  FSEL R43, R32, -INF , P4 ;  /* 0xff800000202b7808 */ /* 0x002fce0002000000 */
[----:B------:R-:W1:Y:S01]  /*55e0*/  MUFU.TANH R30, R30 ;  /* 0x0000001e001e7308 */ /* 0x000e620000002400 */
[----:B--2---:R-:W-:-:S04]  /*55f0*/  FMUL.FTZ R49, R40, R49 ;  /* 0x0000003128317220 */ /* 0x004fc80000410000 */
[----:B------:R-:W-:-:S03]  /*5600*/  FMUL.FTZ R22, R22, R49 ;  /* 0x0000003116167220 */ /* 0x000fc60000410000 */
[----:B------:R-:W-:Y:S01]  /*5610*/  MUFU.EX2 R45, R45 ;  /* 0x0000002d002d7308 */ /* 0x000fe20000000800 */
[----:B---3--:R-:W-:Y:S02]  /*5620*/  FSEL R47, R35, -INF , P6 ;  /* 0xff800000232f7808 */ /* 0x008fe40003000000 */
[----:B------:R-:W-:-:S03]  /*5630*/  F2FP.F16.F32.PACK_AB R22, R22, R13 ;  /* 0x0000000d1616723e */ /* 0x000fc600000000ff */
[----:B------:R-:W-:Y:S02]  /*5640*/  FFMA.FTZ R46, R47, UR4, -R10 ;  /* 0x000000042f2e7c23 */ /* 0x000fe4000801080a */
[----:B------:R-:W2:Y:S01]  /*5650*/  MUFU.TANH R33, R33 ;  /* 0x0000002100217308 */ /* 0x000ea20000002400 */
[----:B-1----:R-:W-:-:S05]  /*5660*/  FSEL R49, R30, -INF , P1 ;  /* 0xff8000001e317808 */ /* 0x002fca0000800000 */
[----:B------:R-:W-:Y:S02]  /*5670*/  FFMA.FTZ R48, R49, UR4, -R8 ;  /* 0x0000000431307c23 */ /* 0x000fe40008010808 */
[----:B------:R1:W3:Y:S08]  /*5680*/  MUFU.EX2 R26, R42 ;  /* 0x0000002a001a7308 */ /* 0x0002f00000000800 */
[----:B------:R-:W4:Y:S01]  /*5690*/  MUFU.TANH R34, R34 ;  /* 0x0000002200227308 */ /* 0x000f220000002400 */
[----:B-1----:R-:W-:Y:S01]  /*56a0*/  FFMA.FTZ R42, R43, UR4, -R10 ;  /* 0x000000042b2a7c23 */ /* 0x002fe2000801080a */
[C---:B------:R-:W-:Y:S01]  /*56b0*/  FSEL R43, R21.reuse, -INF , P5 ;  /* 0xff800000152b7808 */ /* 0x040fe20002800000 */
[----:B------:R-:W-:Y:S01]  /*56c0*/  FFMA.FTZ R21, -R21, R21, 1 ;  /* 0x3f80000015157423 */ /* 0x000fe20000010115 */
[C---:B--2---:R-:W-:Y:S01]  /*56d0*/  FSEL R49, R33.reuse, -INF , P3 ;  /* 0xff80000021317808 */ /* 0x044fe20001800000 */
[----:B------:R-:W-:-:S02]  /*56e0*/  FFMA.FTZ R33, -R33, R33, 1 ;  /* 0x3f80000021217423 */ /* 0x000fc40000010121 */
[----:B------:R-:W-:Y:S01]  /*56f0*/  FFMA.FTZ R43, R43, UR4, -R10 ;  /* 0x000000042b2b7c23 */ /* 0x000fe2000801080a */
[----:B------:R-:W1:Y:S01]  /*5700*/  MUFU.TANH R7, R7 ;  /* 0x0000000700077308 */ /* 0x000e620000002400 */
[----:B------:R-:W-:Y:S01]  /*5710*/  FFMA.FTZ R10, -R31, R31, 1 ;  /* 0x3f8000001f0a7423 */ /* 0x000fe2000001011f */
[----:B------:R-:W-:Y:S01]  /*5720*/  FMUL.FTZ R31, R45, R216 ;  /* 0x000000d82d1f7220 */ /* 0x000fe20000410000 */
[C---:B---3--:R-:W-:Y:S01]  /*5730*/  FMUL.FTZ R6, R26.reuse, R53 ;  /* 0x000000351a067220 */ /* 0x048fe20000410000 */
[----:B------:R-:W-:Y:S01]  /*5740*/  F2FP.F16.F32.PACK_AB R26, R26, R41 ;  /* 0x000000291a1a723e */ /* 0x000fe200000000ff */
[----:B------:R-:W-:Y:S02]  /*5750*/  IMAD R216, R4, 0x2000, R9 ;  /* 0x0000200004d87824 */ /* 0x000fe400078e0209 */
[----:B------:R-:W-:Y:S01]  /*5760*/  FMUL.FTZ R10, R10, R31 ;  /* 0x0000001f0a0a7220 */ /* 0x000fe20000410000 */
[----:B------:R-:W-:Y:S01]  /*5770*/  FFMA.FTZ R31, -R32, R32, 1 ;  /* 0x3f800000201f7423 */ /* 0x000fe20000010120 */
[----:B------:R-:W2:Y:S01]  /*5780*/  MUFU.TANH R36, R36 ;  /* 0x0000002400247308 */ /* 0x000ea20000002400 */
[----:B----4-:R-:W-:Y:S01]  /*5790*/  FSEL R53, R34, -INF , P4 ;  /* 0xff80000022357808 */ /* 0x010fe20002000000 */
[----:B------:R-:W-:Y:S01]  /*57a0*/  FFMA.FTZ R32, -R35, R35, 1 ;  /* 0x3f80000023207423 */ /* 0x000fe20000010123 */
[--C-:B------:R-:W-:Y:S01]  /*57b0*/  FFMA.FTZ R35, R49, UR4, -R8.reuse ;  /* 0x0000000431237c23 */ /* 0x100fe20008010808 */
[----:B------:R-:W-:Y:S01]  /*57c0*/  FFMA.FTZ R49, -R12, R12, 1 ;  /* 0x3f8000000c317423 */ /* 0x000fe2000001010c */
[----:B------:R-:W-:Y:S01]  /*57d0*/  FMUL.FTZ R29, R29, R6 ;  /* 0x000000061d1d7220 */ /* 0x000fe20000410000 */
[----:B------:R-:W-:Y:S01]  /*57e0*/  FFMA.FTZ R12, R53, UR4, -R8 ;  /* 0x00000004350c7c23 */ /* 0x000fe20008010808 */
[----:B------:R-:W-:Y:S01]  /*57f0*/  FFMA.FTZ R34, -R34, R34, 1 ;  /* 0x3f80000022227423 */ /* 0x000fe20000010122 */
[----:B------:R-:W3:Y:S01]  /*5800*/  MUFU.TANH R25, R25 ;  /* 0x0000001900197308 */ /* 0x000ee20000002400 */
[----:B-1----:R-:W-:Y:S01]  /*5810*/  FSEL R47, R7, -INF , P2 ;  /* 0xff800000072f7808 */ /* 0x002fe20001000000 */
[----:B------:R-:W-:Y:S01]  /*5820*/  FMUL.FTZ R38, R49, R38 ;  /* 0x0000002631267220 */ /* 0x000fe20000410000 */
[----:B------:R-:W-:Y:S01]  /*5830*/  FFMA.FTZ R7, -R7, R7, 1 ;  /* 0x3f80000007077423 */ /* 0x000fe20000010107 */
[----:B------:R-:W-:-:S02]  /*5840*/  F2FP.F16.F32.PACK_AB R52, R29, R24 ;  /* 0x000000181d34723e */ /* 0x000fc400000000ff */
[----:B------:R-:W-:Y:S02]  /*5850*/  FFMA.FTZ R47, R47, UR4, -R8 ;  /* 0x000000042f2f7c23 */ /* 0x000fe40008010808 */
[----:B------:R-:W1:Y:S01]  /*5860*/  MUFU.EX2 R42, R42 ;  /* 0x0000002a002a7308 */ /* 0x000e620000000800 */
[C---:B--2---:R-:W-:Y:S01]  /*5870*/  FSEL R53, R36.reuse, -INF , P5 ;  /* 0xff80000024357808 */ /* 0x044fe20002800000 */
[----:B------:R-:W-:-:S04]  /*5880*/  FFMA.FTZ R36, -R36, R36, 1 ;  /* 0x3f80000024247423 */ /* 0x000fc80000010124 */
[----:B------:R-:W-:Y:S02]  /*5890*/  FFMA.FTZ R49, R53, UR4, -R8 ;  /* 0x0000000435317c23 */ /* 0x000fe40008010808 */
[----:B------:R-:W2:Y:S01]  /*58a0*/  MUFU.EX2 R47, R47 ;  /* 0x0000002f002f7308 */ /* 0x000ea20000000800 */
[C---:B---3--:R-:W-:Y:S01]  /*58b0*/  FSEL R53, R25.reuse, -INF , P6 ;  /* 0xff80000019357808 */ /* 0x048fe20003000000 */
[----:B------:R-:W-:-:S04]  /*58c0*/  FFMA.FTZ R25, -R25, R25, 1 ;  /* 0x3f80000019197423 */ /* 0x000fc80000010119 */
[----:B------:R-:W-:Y:S01]  /*58d0*/  FFMA.FTZ R8, R53, UR4, -R8 ;  /* 0x0000000435087c23 */ /* 0x000fe20008010808 */
[----:B------:R-:W-:Y:S01]  /*58e0*/  FFMA.FTZ R53, -R30, R30, 1 ;  /* 0x3f8000001e357423 */ /* 0x000fe2000001011e */
[----:B------:R-:W3:Y:S01]  /*58f0*/  MUFU.EX2 R44, R44 ;  /* 0x0000002c002c7308 */ /* 0x000ee20000000800 */
[----:B-1----:R-:W-:Y:S01]  /*5900*/  FMUL.FTZ R6, R42, R217 ;  /* 0x000000d92a067220 */ /* 0x002fe20000410000 */
[----:B------:R-:W-:Y:S01]  /*5910*/  UIADD3 UR4, UR60, 0x2c500, URZ ;  /* 0x0002c5003c047890 */ /* 0x000fe2000fffe03f */
[----:B------:R-:W-:Y:S02]  /*5920*/  SHF.R.U32.HI R217, RZ, 0x4, R216 ;  /* 0x00000004ffd97819 */ /* 0x000fe400000116d8 */
[----:B------:R-:W-:Y:S01]  /*5930*/  FMUL.FTZ R31, R31, R6 ;  /* 0x000000061f1f7220 */ /* 0x000fe20000410000 */
[----:B------:R-:W-:Y:S01]  /*5940*/  FFMA.FTZ R6, -R15, R15, 1 ;  /* 0x3f8000000f067423 */ /* 0x000fe2000001010f */
[----:B------:R-:W-:Y:S01]  /*5950*/  USHF.R.U32.HI UR4, URZ, 0x4, UR4 ;  /* 0x000000043f047899 */ /* 0x000fe20008011604 */
[----:B------:R-:W1:Y:S01]  /*5960*/  MUFU.EX2 R49, R49 ;  /* 0x0000003100317308 */ /* 0x000e620000000800 */
[----:B--2---:R-:W-:Y:S01]  /*5970*/  FMUL.FTZ R30, R47, R54 ;  /* 0x000000362f1e7220 */ /* 0x004fe20000410000 */
[----:B------:R-:W-:Y:S01]  /*5980*/  FMUL.FTZ R39, R6, R39 ;  /* 0x0000002706277220 */ /* 0x000fe20000410000 */
[----:B------:R-:W-:Y:S01]  /*5990*/  FFMA.FTZ R6, -R28, R28, 1 ;  /* 0x3f8000001c067423 */ /* 0x000fe2000001011c */
[----:B------:R-:W-:Y:S01]  /*59a0*/  LOP3.LUT R217, R217, 0x3fff, RZ, 0xc0, !PT ;  /* 0x00003fffd9d97812 */ /* 0x000fe200078ec0ff */
[----:B------:R-:W-:Y:S01]  /*59b0*/  FMUL.FTZ R30, R7, R30 ;  /* 0x0000001e071e7220 */ /* 0x000fe20000410000 */
[----:B------:R-:W-:Y:S01]  /*59c0*/  ULOP3.LUT UR4, UR4, 0x3fff, URZ, 0xc0, !UPT ;  /* 0x00003fff04047892 */ /* 0x000fe2000f8ec03f */
[----:B------:R-:W-:Y:S01]  /*59d0*/  F2FP.F16.F32.PACK_AB R9, R39, R38 ;  /* 0x000000262709723e */ /* 0x000fe200000000ff */
[----:B------:R-:W2:Y:S01]  /*59e0*/  MUFU.EX2 R23, R23 ;  /* 0x0000001700177308 */ /* 0x000ea20000000800 */
[----:B---3--:R-:W-:Y:S01]  /*59f0*/  FMUL.FTZ R51, R44, R51 ;  /* 0x000000332c337220 */ /* 0x008fe20000410000 */
[----:B------:R-:W-:Y:S01]  /*5a00*/  R2UR UR56, R217 ;  /* 0x00000000d93872ca */ /* 0x000fe200000e0000 */
[----:B------:R-:W-:Y:S01]  /*5a10*/  ULOP3.LUT UR4, UR4, 0x80000, URZ, 0xfc, !UPT ;  /* 0x0008000004047892 */ /* 0x000fe2000f8efc3f */
[----:B------:R-:W-:Y:S01]  /*5a20*/  F2FP.F16.F32.PACK_AB R10, R31, R10 ;  /* 0x0000000a1f0a723e */ /* 0x000fe200000000ff */
[----:B------:R-:W-:Y:S01]  /*5a30*/  FMUL.FTZ R51, R6, R51 ;  /* 0x0000003306337220 */ /* 0x000fe20000410000 */
[----:B------:R-:W-:Y:S01]  /*5a40*/  F2FP.F16.F32.PACK_AB R6, R40, R37 ;  /* 0x000000252806723e */ /* 0x000fe200000000ff */
[----:B------:R-:W-:Y:S01]  /*5a50*/  UIADD3 UR5, UR4, 0x80, URZ ;  /* 0x0000008004057890 */ /* 0x000fe2000fffe03f */
[----:B------:R-:W3:Y:S01]  /*5a60*/  MUFU.EX2 R8, R8 ;  /* 0x0000000800087308 */ /* 0x000ee20000000800 */
[----:B-1----:R-:W-:Y:S01]  /*5a70*/  FMUL.FTZ R7, R49, R222 ;  /* 0x000000de31077220 */ /* 0x002fe20000410000 */
[----:B------:R-:W-:-:S02]  /*5a80*/  UIADD3 UR6, UR4, 0x100, URZ ;  /* 0x0000010004067890 */ /* 0x000fc4000fffe03f */
[----:B------:R-:W-:Y:S01]  /*5a90*/  UMOV UR58, UR4 ;  /* 0x00000004003a7c82 */ /* 0x000fe20008000000 */
[----:B------:R-:W-:Y:S01]  /*5aa0*/  FMUL.FTZ R36, R36, R7 ;  /* 0x0000000724247220 */ /* 0x000fe20000410000 */
[----:B------:R-:W-:Y:S01]  /*5ab0*/  UMOV UR14, UR5 ;  /* 0x00000005000e7c82 */ /* 0x000fe20008000000 */
[----:B------:R-:W-:Y:S01]  /*5ac0*/  UMOV UR12, UR56 ;  /* 0x00000038000c7c82 */ /* 0x000fe20008000000 */
[----:B------:R-:W1:Y:S01]  /*5ad0*/  MUFU.EX2 R48, R48 ;  /* 0x0000003000307308 */ /* 0x000e620000000800 */
[----:B--2---:R-:W-:Y:S01]  /*5ae0*/  FMUL.FTZ R28, R23, R50 ;  /* 0x00000032171c7220 */ /* 0x004fe20000410000 */
[----:B------:R-:W-:Y:S01]  /*5af0*/  F2FP.F16.F32.PACK_AB R7, R44, R23 ;  /* 0x000000172c07723e */ /* 0x000fe200000000ff */
[----:B------:R-:W-:Y:S02]  /*5b00*/  UIADD3 UR5, UR4, 0x180, URZ ;  /* 0x0000018004057890 */ /* 0x000fe4000fffe03f */
[----:B------:R-:W-:Y:S01]  /*5b10*/  FMUL.FTZ R28, R27, R28 ;  /* 0x0000001c1b1c7220 */ /* 0x000fe20000410000 */
[----:B------:R-:W-:Y:S01]  /*5b20*/  UMOV UR8, UR14 ;  /* 0x0000000e00087c82 */ /* 0x000fe20008000000 */
[----:B------:R2:W-:Y:S01]  /*5b30*/  STSM.16.M88.2 [R0+0x2cd00], R6 ;  /* 0x02cd000600007844 */ /* 0x0005e20000000100 */
[----:B------:R-:W4:Y:S01]  /*5b40*/  MUFU.EX2 R46, R46 ;  /* 0x0000002e002e7308 */ /* 0x000f220000000800 */
[----:B---3--:R-:W-:Y:S01]  /*5b50*/  FMUL.FTZ R14, R8, R14 ;  /* 0x0000000e080e7220 */ /* 0x008fe20000410000 */
[----:B------:R-:W-:Y:S01]  /*5b60*/  F2FP.F16.F32.PACK_AB R23, R51, R28 ;  /* 0x0000001c3317723e */ /* 0x000fe200000000ff */
[----:B------:R-:W-:Y:S01]  /*5b70*/  UMOV UR16, UR56 ;  /* 0x0000003800107c82 */ /* 0x000fe20008000000 */
[----:B------:R-:W-:Y:S01]  /*5b80*/  UMOV UR18, UR5 ;  /* 0x0000000500127c82 */ /* 0x000fe20008000000 */
[----:B------:R-:W-:Y:S01]  /*5b90*/  FMUL.FTZ R25, R25, R14 ;  /* 0x0000000e19197220 */ /* 0x000fe20000410000 */
[----:B------:R-:W-:Y:S01]  /*5ba0*/  F2FP.F16.F32.PACK_AB R14, R42, R45 ;  /* 0x0000002d2a0e723e */ /* 0x000fe200000000ff */
[----:B------:R-:W-:Y:S01]  /*5bb0*/  UMOV UR10, UR18 ;  /* 0x00000012000a7c82 */ /* 0x000fe20008000000 */
[----:B------:R-:W3:Y:S01]  /*5bc0*/  MUFU.EX2 R35, R35 ;  /* 0x0000002300237308 */ /* 0x000ee20000000800 */
[C---:B-1----:R-:W-:Y:S01]  /*5bd0*/  F2FP.F16.F32.PACK_AB R27, R48.reuse, R47 ;  /* 0x0000002f301b723e */ /* 0x042fe200000000ff */
[----:B------:R-:W-:Y:S01]  /*5be0*/  FMUL.FTZ R50, R48, R55 ;  /* 0x0000003730327220 */ /* 0x000fe20000410000 */
[----:B------:R-:W-:Y:S01]  /*5bf0*/  F2FP.F16.F32.PACK_AB R47, R8, R49 ;  /* 0x00000031082f723e */ /* 0x000fe200000000ff */
[----:B------:R-:W-:Y:S01]  /*5c00*/  UIADD3 UR50, UR4, 0x10, URZ ;  /* 0x0000001004327890 */ /* 0x000fe2000fffe03f */
[----:B------:R-:W-:Y:S01]  /*5c10*/  F2FP.F16.F32.PACK_AB R8, R20, R11 ;  /* 0x0000000b1408723e */ /* 0x000fe200000000ff */
[----:B------:R-:W-:Y:S01]  /*5c20*/  STSM.16.M88.2 [R0+0x2d500], R26 ;  /* 0x02d5001a00007844 */ /* 0x000fe20000000100 */
[----:B------:R-:W-:Y:S01]  /*5c30*/  FMUL.FTZ R53, R53, R50 ;  /* 0x0000003235357220 */ /* 0x000fe20000410000 */
[----:B------:R-:W1:Y:S01]  /*5c40*/  MUFU.EX2 R12, R12 ;  /* 0x0000000c000c7308 */ /* 0x000e620000000800 */
[----:B----4-:R-:W-:Y:S01]  /*5c50*/  FMUL.FTZ R221, R46, R221 ;  /* 0x000000dd2edd7220 */ /* 0x010fe20000410000 */
[----:B------:R-:W-:Y:S01]  /*5c60*/  F2FP.F16.F32.PACK_AB R25, R25, R36 ;  /* 0x000000241919723e */ /* 0x000fe200000000ff */
[----:B------:R-:W-:Y:S01]  /*5c70*/  UIADD3 UR5, UR4, 0x90, URZ ;  /* 0x0000009004057890 */ /* 0x000fe2000fffe03f */
[----:B------:R-:W-:Y:S01]  /*5c80*/  F2FP.F16.F32.PACK_AB R53, R53, R30 ;  /* 0x0000001e3535723e */ /* 0x000fe200000000ff */
[----:B------:R-:W-:Y:S01]  /*5c90*/  FMUL.FTZ R32, R32, R221 ;  /* 0x000000dd20207220 */ /* 0x000fe20000410000 */
[----:B------:R-:W-:Y:S01]  /*5ca0*/  UIADD3 UR54, UR4, 0x190, URZ ;  /* 0x0000019004367890 */ /* 0x000fe2000fffe03f */
[----:B--2---:R-:W-:Y:S01]  /*5cb0*/  MOV R7, UR58 ;  /* 0x0000003a00077c02 */ /* 0x004fe20008000f00 */
[----:B------:R-:W2:Y:S01]  /*5cc0*/  MUFU.EX2 R43, R43 ;  /* 0x0000002b002b7308 */ /* 0x000ea20000000800 */
[----:B---3--:R-:W-:Y:S01]  /*5cd0*/  FMUL.FTZ R218, R35, R218 ;  /* 0x000000da23da7220 */ /* 0x008fe20000410000 */
[----:B------:R-:W-:Y:S01]  /*5ce0*/  UIADD3 UR46, UR4, 0x210, URZ ;  /* 0x00000210042e7890 */ /* 0x000fe2000fffe03f */
[----:B------:R-:W-:Y:S01]  /*5cf0*/  MOV R6, UR59 ;  /* 0x0000003b00067c02 */ /* 0x000fe20008000f00 */
[----:B------:R-:W-:Y:S01]  /*5d00*/  UIADD3 UR26, UR4, 0x20, URZ ;  /* 0x00000020041a7890 */ /* 0x000fe2000fffe03f */
[----:B------:R-:W-:Y:S01]  /*5d10*/  FMUL.FTZ R33, R33, R218 ;  /* 0x000000da21217220 */ /* 0x000fe20000410000 */
[----:B------:R-:W-:-:S02]  /*5d20*/  UIADD3 UR30, UR4, 0xa0, URZ ;  /* 0x000000a0041e7890 */ /* 0x000fc4000fffe03f */
[----:B------:R-:W-:Y:S01]  /*5d30*/  UIADD3 UR42, UR4, 0x120, URZ ;  /* 0x00000120042a7890 */ /* 0x000fe2000fffe03f */
[C---:B-1----:R-:W-:Y:S01]  /*5d40*/  F2FP.F16.F32.PACK_AB R15, R12.reuse, R35 ;  /* 0x000000230c0f723e */ /* 0x042fe200000000ff */
[----:B------:R-:W-:Y:S01]  /*5d50*/  FMUL.FTZ R219, R12, R219 ;  /* 0x000000db0cdb7220 */ /* 0x000fe20000410000 */
[----:B------:R-:W-:Y:S01]  /*5d60*/  VIADD R12, R217, 0x100 ;  /* 0x00000100d90c7836 */ /* 0x000fe20000000000 */
[----:B------:R-:W-:Y:S02]  /*5d70*/  UIADD3 UR38, UR4, 0x1a0, URZ ;  /* 0x000001a004267890 */ /* 0x000fe4000fffe03f */
[----:B------:R-:W-:Y:S01]  /*5d80*/  STSM.16.M88.2 [R0+0x2dd00], R14 ;  /* 0x02dd000e00007844 */ /* 0x000fe20000000100 */
[----:B------:R-:W-:Y:S01]  /*5d90*/  FMUL.FTZ R34, R34, R219 ;  /* 0x000000db22227220 */ /* 0x000fe20000410000 */
[----:B------:R-:W-:Y:S01]  /*5da0*/  R2UR UR24, R12 ;  /* 0x000000000c1872ca */ /* 0x000fe200000e0000 */
[----:B--2---:R-:W-:Y:S01]  /*5db0*/  FMUL.FTZ R220, R43, R220 ;  /* 0x000000dc2bdc7220 */ /* 0x004fe20000410000 */
[----:B------:R-:W-:Y:S01]  /*5dc0*/  F2FP.F16.F32.PACK_AB R46, R46, R43 ;  /* 0x0000002b2e2e723e */ /* 0x000fe200000000ff */
[----:B------:R-:W-:Y:S01]  /*5dd0*/  UIADD3 UR34, UR4, 0x220, URZ ;  /* 0x0000022004227890 */ /* 0x000fe2000fffe03f */
[----:B------:R-:W-:Y:S01]  /*5de0*/  F2FP.F16.F32.PACK_AB R11, R34, R33 ;  /* 0x00000021220b723e */ /* 0x000fe200000000ff */
[----:B------:R-:W-:Y:S01]  /*5df0*/  FMUL.FTZ R21, R21, R220 ;  /* 0x000000dc15157220 */ /* 0x000fe20000410000 */
[----:B------:R-:W-:Y:S01]  /*5e00*/  VIADD R12, R217, 0x180 ;  /* 0x00000180d90c7836 */ /* 0x000fe20000000000 */
[----:B------:R-:W-:Y:S01]  /*5e10*/  STSM.16.M88.2 [R0+0x2e500], R46 ;  /* 0x02e5002e00007844 */ /* 0x000fe20000000100 */
[----:B------:R-:W-:-:S02]  /*5e20*/  UIADD3 UR22, UR4, 0x30, URZ ;  /* 0x0000003004167890 */ /* 0x000fc4000fffe03f */
[----:B------:R-:W-:Y:S01]  /*5e30*/  F2FP.F16.F32.PACK_AB R24, R32, R21 ;  /* 0x000000152018723e */ /* 0x000fe200000000ff */
[----:B------:R1:W-:Y:S06]  /*5e40*/  MEMBAR.ALL.CTA ;  /* 0x0000000000007992 */ /* 0x0003ec0000008000 */
[----:B-1----:R-:W1:Y:S01]  /*5e50*/  FENCE.VIEW.ASYNC.S ;  /* 0x00000000000073c6 */ /* 0x002e620000000000 */
[----:B------:R-:W-:Y:S01]  /*5e60*/  R2UR UR20, R12 ;  /* 0x000000000c1472ca */ /* 0x000fe200000e0000 */
[----:B------:R-:W-:Y:S01]  /*5e70*/  UMOV UR28, UR24 ;  /* 0x00000018001c7c82 */ /* 0x000fe20008000000 */
[----:B------:R-:W-:Y:S01]  /*5e80*/  UMOV UR40, UR24 ;  /* 0x0000001800287c82 */ /* 0x000fe20008000000 */
[----:B------:R-:W-:Y:S01]  /*5e90*/  UMOV UR36, UR24 ;  /* 0x0000001800247c82 */ /* 0x000fe20008000000 */
[----:B------:R-:W-:Y:S01]  /*5ea0*/  UMOV UR32, UR24 ;  /* 0x0000001800207c82 */ /* 0x000fe20008000000 */
[----:B------:R-:W-:Y:S01]  /*5eb0*/  VIADD R12, R5, 0x80 ;  /* 0x00000080050c7836 */ /* 0x000fe20000000000 */
[----:B-1----:R-:W-:Y:S06]  /*5ec0*/  BAR.SYNC.DEFER_BLOCKING 0x9, 0x100 ;  /* 0x0244000000007b1d */ /* 0x002fec0000010000 */
[----:B------:R1:W-:Y:S04]  /*5ed0*/  STSM.16.M88.2 [R0+0x2ed00], R8 ;  /* 0x02ed000800007844 */ /* 0x0003e80000000100 */
[----:B------:R-:W-:Y:S04]  /*5ee0*/  STSM.16.M88.2 [R0+0x2f500], R22 ;  /* 0x02f5001600007844 */ /* 0x000fe80000000100 */
[----:B------:R-:W-:Y:S04]  /*5ef0*/  STSM.16.M88.2 [R0+0x2fd00], R52 ;  /* 0x02fd003400007844 */ /* 0x000fe80000000100 */
[----:B------:R2:W-:Y:S01]  /*5f00*/  STSM.16.M88.2 [R0+0x30500], R10 ;  /* 0x0305000a00007844 */ /* 0x0005e20000000100 */
[----:B-1----:R-:W-:-:S03]  /*5f10*/  VIADD R8, R217, 0x80 ;  /* 0x00000080d9087836 */ /* 0x002fc60000000000 */
[----:B------:R1:W-:Y:S01]  /*5f20*/  STSM.16.M88.2 [R0+0x30d00], R24 ;  /* 0x030d001800007844 */ /* 0x0003e20000000100 */
[----:B------:R-:W-:Y:S01]  /*5f30*/  WARPGROUP.ARRIVE ;  /* 0x00000000000079c5 */ /* 0x000fe20000000000 */
[----:B------:R-:W-:-:S05]  /*5f40*/  R2UR UR48, R8 ;  /* 0x00000000083072ca */ /* 0x000fca00000e0000 */
[----:B------:R-:W-:Y:S04]  /*5f50*/  HGMMA.64x16x16.F32 R56, gdesc[UR56].tnspA.tnspB, R56 ;  /* 0x60200000383879f0 */ /* 0x000fe80008700838 */
[----:B------:R-:W-:Y:S01]  /*5f60*/  HGMMA.64x16x16.F32 R64, gdesc[UR12].tnspA.tnspB, R64 ;  /* 0x602000000c4079f0 */ /* 0x000fe20008700840 */
[----:B------:R-:W-:Y:S01]  /*5f70*/  UMOV UR14, UR6 ;  /* 0x00000006000e7c82 */ /* 0x000fe20008000000 */
[----:B------:R-:W-:Y:S01]  /*5f80*/  UIADD3 UR6, UR4, 0x200, URZ ;  /* 0x0000020004067890 */ /* 0x000fe2000fffe03f */
[----:B------:R-:W-:Y:S01]  /*5f90*/  UMOV UR12, UR56 ;  /* 0x00000038000c7c82 */ /* 0x000fe20008000000 */
[----:B------:R-:W-:Y:S01]  /*5fa0*/  UMOV UR13, UR57 ;  /* 0x00000039000d7c82 */ /* 0x000fe20008000000 */
[----:B------:R-:W-:Y:S01]  /*5fb0*/  UMOV UR15, 0x40 ;  /* 0x00000040000f7882 */ /* 0x000fe20000000000 */
[----:B------:R-:W-:Y:S01]  /*5fc0*/  UMOV UR52, UR48 ;  /* 0x0000003000347c82 */ /* 0x000fe20008000000 */
[----:B------:R-:W-:Y:S01]  /*5fd0*/  HGMMA.64x16x16.F32 R72, gdesc[UR12].tnspA.tnspB, R72 ;  /* 0x602000000c4879f0 */ /* 0x000fe20008700848 */
[----:B------:R-:W-:Y:S01]  /*5fe0*/  UMOV UR12, UR14 ;  /* 0x0000000e000c7c82 */ /* 0x000fe20008000000 */
[----:B------:R-:W-:Y:S01]  /*5ff0*/  UMOV UR13, UR15 ;  /* 0x0000000f000d7c82 */ /* 0x000fe20008000000 */
[----:B------:R-:W-:Y:S01]  /*6000*/  UMOV UR44, UR48 ;  /* 0x00000030002c7c82 */ /* 0x000fe20008000000 */
[----:B------:R-:W-:Y:S01]  /*6010*/  HGMMA.64x16x16.F32 R80, gdesc[UR16].tnspA.tnspB, R80 ;  /* 0x60200000105079f0 */ /* 0x000fe20008700850 */
[----:B------:R-:W-:Y:S01]  /*6020*/  UMOV UR16, UR56 ;  /* 0x0000003800107c82 */ /* 0x000fe20008000000 */
[----:B------:R-:W-:Y:S01]  /*6030*/  UMOV UR17, UR57 ;  /* 0x0000003900117c82 */ /* 0x000fe20008000000 */
[----:B------:R-:W-:Y:S01]  /*6040*/  UMOV UR18, UR6 ;  /* 0x0000000600127c82 */ /* 0x000fe20008000000 */
[----:B------:R-:W-:Y:S01]  /*6050*/  UMOV UR19, 0x40 ;  /* 0x0000004000137882 */ /* 0x000fe20000000000 */
[----:B------:R-:W-:Y:S01]  /*6060*/  UIADD3 UR6, UR4, 0x110, URZ ;  /* 0x0000011004067890 */ /* 0x000fe2000fffe03f */
[----:B------:R-:W-:Y:S01]  /*6070*/  HGMMA.64x16x16.F32 R88, gdesc[UR16].tnspA.tnspB, R88 ;  /* 0x60200000105879f0 */ /* 0x000fe20008700858 */
[----:B------:R-:W-:Y:S01]  /*6080*/  UMOV UR14, UR18 ;  /* 0x00000012000e7c82 */ /* 0x000fe20008000000 */
[----:B------:R-:W-:Y:S01]  /*6090*/  UMOV UR15, UR19 ;  /* 0x00000013000f7c82 */ /* 0x000fe20008000000 */
[----:B------:R-:W-:Y:S01]  /*60a0*/  UMOV UR16, UR48 ;  /* 0x0000003000107c82 */ /* 0x000fe20008000000 */
[----:B------:R-:W-:Y:S01]  /*60b0*/  UMOV UR17, UR49 ;  /* 0x0000003100117c82 */ /* 0x000fe20008000000 */
[----:B------:R-:W-:Y:S01]  /*60c0*/  UMOV UR18, UR5 ;  /* 0x0000000500127c82 */ /* 0x000fe20008000000 */
[----:B------:R-:W-:Y:S01]  /*60d0*/  UMOV UR19, 0x40 ;  /* 0x0000004000137882 */ /* 0x000fe20000000000 */
[----:B------:R-:W-:Y:S01]  /*60e0*/  UMOV UR56, UR18 ;  /* 0x0000001200387c82 */ /* 0x000fe20008000000 */
[----:B------:R-:W-:Y:S01]  /*60f0*/  UMOV UR57, UR19 ;  /* 0x0000001300397c82 */ /* 0x000fe20008000000 */
[----:B------:R-:W-:Y:S01]  /*6100*/  MOV R221, UR56 ;  /* 0x0000003800dd7c02 */ /* 0x000fe20008000f00 */
[----:B------:R-:W-:Y:S01]  /*6110*/  UMOV UR56, UR12 ;  /* 0x0000000c00387c82 */ /* 0x000fe20008000000 */
[----:B------:R-:W-:Y:S01]  /*6120*/  UIADD3 UR5, UR60, 0x2ed00, URZ ;  /* 0x0002ed003c057890 */ /* 0x000fe2000fffe03f */
[----:B--2---:R-:W-:Y:S01]  /*6130*/  MOV R11, UR56 ;  /* 0x00000038000b7c02 */ /* 0x004fe20008000f00 */
[----:B------:R-:W-:Y:S01]  /*6140*/  UMOV UR12, UR20 ;  /* 0x00000014000c7c82 */ /* 0x000fe20008000000 */
[----:B------:R-:W-:Y:S01]  /*6150*/  MOV R220, UR57 ;  /* 0x0000003900dc7c02 */ /* 0x000fe20008000f00 */
[----:B------:R-:W-:Y:S01]  /*6160*/  USHF.R.U32.HI UR5, URZ, 0x4, UR5 ;  /* 0x000000043f057899 */ /* 0x000fe20008011605 */
[----:B------:R-:W-:Y:S01]  /*6170*/  UMOV UR57, UR13 ;  /* 0x0000000d00397c82 */ /* 0x000fe20008000000 */
[----:B------:R-:W-:Y:S01]  /*6180*/  UMOV UR13, UR21 ;  /* 0x00000015000d7c82 */ /* 0x000fe20008000000 */
[----:B------:R-:W-:Y:S01]  /*6190*/  MOV R10, UR57 ;  /* 0x00000039000a7c02 */ /* 0x000fe20008000f00 */
[----:B------:R-:W-:Y:S01]  /*61a0*/  UMOV UR57, 0x40000040 ;  /* 0x4000004000397882 */ /* 0x000fe20000000000 */
[----:B------:R-:W-:Y:S04]  /*61b0*/  HGMMA.64x16x16.F32 R56, gdesc[UR48].tnspA.tnspB, R56 ;  /* 0x60200000303879f0 */ /* 0x000fe80008700838 */
[----:B------:R-:W-:Y:S01]  /*61c0*/  HGMMA.64x16x16.F32 R64, gdesc[UR16].tnspA.tnspB, R64 ;  /* 0x60200000104079f0 */ /* 0x000fe20008700840 */
[----:B------:R-:W-:Y:S01]  /*61d0*/  UMOV UR16, UR48 ;  /* 0x0000003000107c82 */ /* 0x000fe20008000000 */
[----:B------:R-:W-:Y:S01]  /*61e0*/  UMOV UR17, UR49 ;  /* 0x0000003100117c82 */ /* 0x000fe20008000000 */
[----:B------:R-:W-:Y:S01]  /*61f0*/  UMOV UR18, UR6 ;  /* 0x0000000600127c82 */ /* 0x000fe20008000000 */
[----:B------:R-:W-:Y:S01]  /*6200*/  UMOV UR19, 0x40 ;  /* 0x0000004000137882 */ /* 0x000fe20000000000 */
[----:B------:R-:W-:Y:S01]  /*6210*/  R2UR UR6, R5 ;  /* 0x00000000050672ca */ /* 0x000fe200000e0000 */
[----:B------:R-:W-:Y:S01]  /*6220*/  UMOV UR58, UR18 ;  /* 0x00000012003a7c82 */ /* 0x000fe20008000000 */
[----:B------:R-:W-:Y:S01]  /*6230*/  UMOV UR59, UR19 ;  /* 0x00000013003b7c82 */ /* 0x000fe20008000000 */
[----:B------:R-:W-:Y:S01]  /*6240*/  HGMMA.64x16x16.F32 R72, gdesc[UR16].tnspA.tnspB, R72 ;  /* 0x60200000104879f0 */ /* 0x000fe20008700848 */
[----:B------:R-:W-:Y:S01]  /*6250*/  MOV R219, UR58 ;  /* 0x0000003a00db7c02 */ /* 0x000fe20008000f00 */
[----:B------:R-:W-:Y:S01]  /*6260*/  UMOV UR58, UR14 ;  /* 0x0000000e003a7c82 */ /* 0x000fe20008000000 */
[----:B------:R-:W-:Y:S01]  /*6270*/  UIADD3 UR14, UR4, 0xb0, URZ ;  /* 0x000000b0040e7890 */ /* 0x000fe2000fffe03f */
[----:B------:R-:W-:Y:S01]  /*6280*/  HGMMA.64x16x16.F32 R80, gdesc[UR52].tnspA.tnspB, R80 ;  /* 0x60200000345079f0 */ /* 0x000fe20008700850 */
[----:B------:R-:W-:Y:S01]  /*6290*/  MOV R23, UR58 ;  /* 0x0000003a00177c02 */ /* 0x000fe20008000f00 */
[----:B------:R-:W-:Y:S01]  /*62a0*/  UMOV UR58, UR10 ;  /* 0x0000000a003a7c82 */ /* 0x000fe20008000000 */
[----:B------:R-:W-:Y:S01]  /*62b0*/  UIADD3 UR10, UR4, 0x130, URZ ;  /* 0x00000130040a7890 */ /* 0x000fe2000fffe03f */
[----:B------:R-:W-:Y:S01]  /*62c0*/  MOV R218, UR59 ;  /* 0x0000003b00da7c02 */ /* 0x000fe20008000f00 */
[----:B------:R-:W-:Y:S01]  /*62d0*/  UIADD3 UR18, UR4, 0x1b0, URZ ;  /* 0x000001b004127890 */ /* 0x000fe2000fffe03f */
[----:B------:R-:W-:Y:S01]  /*62e0*/  HGMMA.64x16x16.F32 R88, gdesc[UR44].tnspA.tnspB, R88 ;  /* 0x602000002c5879f0 */ /* 0x000fe20008700858 */
[----:B------:R-:W-:Y:S01]  /*62f0*/  UMOV UR56, UR6 ;  /* 0x0000000600387c82 */ /* 0x000fe20008000000 */
[----:B------:R-:W-:Y:S01]  /*6300*/  UIADD3 UR6, UR4, 0x230, URZ ;  /* 0x0000023004067890 */ /* 0x000fe2000fffe03f */
[----:B------:R-:W-:Y:S01]  /*6310*/  MOV R9, UR58 ;  /* 0x0000003a00097c02 */ /* 0x000fe20008000f00 */
[----:B------:R-:W-:Y:S01]  /*6320*/  UMOV UR59, UR15 ;  /* 0x0000000f003b7c82 */ /* 0x000fe20008000000 */
[----:B------:R-:W-:Y:S01]  /*6330*/  UMOV UR52, UR8 ;  /* 0x0000000800347c82 */ /* 0x000fe20008000000 */
[----:B------:R-:W-:Y:S01]  /*6340*/  MOV R22, UR59 ;  /* 0x0000003b00167c02 */ /* 0x000fe20008000f00 */
        /* <DEDUP_REMOVED lines=8> */
[----:B------:R-:W-:Y:S01]  /*63d0*/  UMOV UR19, 0x40 ;  /* 0x0000004000137882 */ /* 0x000fe20000000000 */
[----:B------:R-:W-:Y:S01]  /*63e0*/  UMOV UR4, UR20 ;  /* 0x0000001400047c82 */ /* 0x000fe20008000000 */
[----:B------:R-:W-:Y:S01]  /*63f0*/  MOV R8, UR59 ;  /* 0x0000003b00087c02 */ /* 0x000fe20008000f00 */
[----:B------:R-:W-:-:S02]  /*6400*/  UMOV UR59, 0x8 ;  /* 0x00000008003b7882 */ /* 0x000fc40000000000 */
[----:B------:R-:W-:Y:S01]  /*6410*/  IMAD.U32 R21, RZ, RZ, UR59 ;  /* 0x0000003bff157e24 */ /* 0x000fe2000f8e00ff */
[----:B------:R-:W-:Y:S01]  /*6420*/  HGMMA.64x16x16.F32 R56, gdesc[UR24].tnspA.tnspB, R56 ;  /* 0x60200000183879f0 */ /* 0x000fe20008700838 */
[----:B------:R-:W-:-:S03]  /*6430*/  UMOV UR25, 0x40000040 ;  /* 0x4000004000197882 */ /* 0x000fc60000000000 */
[----:B------:R-:W-:Y:S04]  /*6440*/  HGMMA.64x16x16.F32 R64, gdesc[UR28].tnspA.tnspB, R64 ;  /* 0x602000001c4079f0 */ /* 0x000fe80008700840 */
[----:B------:R-:W-:Y:S04]  /*6450*/  HGMMA.64x16x16.F32 R72, gdesc[UR40].tnspA.tnspB, R72 ;  /* 0x60200000284879f0 */ /* 0x000fe80008700848 */
[----:B------:R-:W-:Y:S01]  /*6460*/  HGMMA.64x16x16.F32 R80, gdesc[UR36].tnspA.tnspB, R80 ;  /* 0x60200000245079f0 */ /* 0x000fe20008700850 */
[----:B------:R-:W-:Y:S01]  /*6470*/  UMOV UR36, UR52 ;  /* 0x0000003400247c82 */ /* 0x000fe20008000000 */
[----:B------:R-:W-:-:S02]  /*6480*/  UMOV UR37, UR53 ;  /* 0x0000003500257c82 */ /* 0x000fc40008000000 */
[----:B------:R-:W-:Y:S01]  /*6490*/  HGMMA.64x16x16.F32 R88, gdesc[UR32].tnspA.tnspB, R88 ;  /* 0x60200000205879f0 */ /* 0x000fe20008700858 */
[----:B------:R-:W-:-:S03]  /*64a0*/  ULOP3.LUT UR32, UR5, 0x3fff, URZ, 0xc0, !UPT ;  /* 0x00003fff05207892 */ /* 0x000fc6000f8ec03f */
[----:B------:R-:W-:Y:S01]  /*64b0*/  UMOV UR5, UR21 ;  /* 0x0000001500057c82 */ /* 0x000fe20008000000 */
[----:B------:R-:W-:-:S07]  /*64c0*/  ULOP3.LUT UR24, UR32, 0x400000, URZ, 0xfc, !UPT ;  /* 0x0040000020187892 */ /* 0x000fce000f8efc3f */
[----:B------:R-:W-:Y:S02]  /*64d0*/  UMOV UR58, UR24 ;  /* 0x00000018003a7c82 */ /* 0x000fe40008000000 */
[----:B------:R-:W-:Y:S01]  /*64e0*/  IMAD.U32 R20, RZ, RZ, UR58 ;  /* 0x0000003aff147e24 */ /* 0x000fe2000f8e00ff */
[----:B------:R-:W-:Y:S01]  /*64f0*/  HGMMA.64x16x16.F32 R56, gdesc[UR20].tnspA.tnspB, R56 ;  /* 0x60200000143879f0 */ /* 0x000fe20008700838 */
[----:B------:R-:W-:Y:S01]  /*6500*/  VIADD R216, R216, 0xffff0000 ;  /* 0xffff0000d8d87836 */ /* 0x000fe20000000000 */
[----:B------:R-:W-:Y:S02]  /*6510*/  UMOV UR21, 0x40000040 ;  /* 0x4000004000157882 */ /* 0x000fe40000000000 */
[----:B------:R-:W-:Y:S01]  /*6520*/  HGMMA.64x16x16.F32 R64, gdesc[UR12].tnspA.tnspB, R64 ;  /* 0x602000000c4079f0 */ /* 0x000fe20008700840 */
[----:B------:R-:W-:-:S03]  /*6530*/  UMOV UR13, UR21 ;  /* 0x00000015000d7c82 */ /* 0x000fc60008000000 */
[----:B------:R-:W-:Y:S01]  /*6540*/  HGMMA.64x16x16.F32 R72, gdesc[UR8].tnspA.tnspB, R72 ;  /* 0x60200000084879f0 */ /* 0x000fe20008700848 */
[----:B------:R-:W-:Y:S01]  /*6550*/  S2UR UR8, SR_CTAID.Z ;  /* 0x00000000000879c3 */ /* 0x000fe20000002700 */
[----:B------:R-:W-:Y:S01]  /*6560*/  SHF.R.U32.HI R216, RZ, 0x4, R216 ;  /* 0x00000004ffd87819 */ /* 0x000fe200000116d8 */
[----:B------:R-:W-:Y:S01]  /*6570*/  UMOV UR9, UR21 ;  /* 0x0000001500097c82 */ /* 0x000fe20008000000 */
[----:B------:R-:W-:Y:S01]  /*6580*/  HGMMA.64x16x16.F32 R80, gdesc[UR16].tnspA.tnspB, R80 ;  /* 0x60200000105079f0 */ /* 0x000fe20008700850 */
[----:B------:R-:W-:-:S03]  /*6590*/  UMOV UR17, UR21 ;  /* 0x0000001500117c82 */ /* 0x000fc60008000000 */
[----:B------:R-:W-:Y:S01]  /*65a0*/  HGMMA.64x16x16.F32 R88, gdesc[UR4].tnspA.tnspB, R88, gsb0 ;  /* 0x60200000045879f0 */ /* 0x000fe20008000858 */
[----:B------:R2:W-:Y:S06]  /*65b0*/  MEMBAR.ALL.CTA ;  /* 0x0000000000007992 */ /* 0x0005ec0000008000 */
[----:B--2---:R-:W2:Y:S01]  /*65c0*/  FENCE.VIEW.ASYNC.S ;  /* 0x00000000000073c6 */ /* 0x004ea20000000000 */
[----:B------:R-:W-:Y:S01]  /*65d0*/  R2UR UR5, R12 ;  /* 0x000000000c0572ca */ /* 0x000fe200000e0000 */
[----:B------:R-:W-:Y:S01]  /*65e0*/  UIADD3 UR4, UR24, 0x80, URZ ;  /* 0x0000008018047890 */ /* 0x000fe2000fffe03f */
[----:B--2---:R-:W-:Y:S06]  /*65f0*/  BAR.SYNC.DEFER_BLOCKING 0x9, 0x100 ;  /* 0x0244000000007b1d */ /* 0x004fec0000010000 */
[----:B-1----:R-:W-:-:S06]  /*6600*/  WARPGROUP.ARRIVE ;  /* 0x00000000000079c5 */ /* 0x002fcc0000000000 */
[----:B------:R-:W-:Y:S01]  /*6610*/  HGMMA.64x64x16.F32 R24, gdesc[UR56].tnspA, RZ, !UPT ;  /* 0x20e00000381879f0 */ /* 0x000fe2000c7008ff */
[----:B------:R-:W-:Y:S01]  /*6620*/  UMOV UR56, UR5 ;  /* 0x0000000500387c82 */ /* 0x000fe20008000000 */
[----:B------:R-:W-:Y:S01]  /*6630*/  UMOV UR57, 0x40000040 ;  /* 0x4000004000397882 */ /* 0x000fe20000000000 */
[----:B------:R-:W-:Y:S01]  /*6640*/  UMOV UR58, UR4 ;  /* 0x00000004003a7c82 */ /* 0x000fe20008000000 */
[----:B------:R-:W-:Y:S01]  /*6650*/  UMOV UR59, 0x8 ;  /* 0x00000008003b7882 */ /* 0x000fe20000000000 */
[----:B------:R-:W-:Y:S01]  /*6660*/  IMAD.U32 R14, RZ, RZ, UR58 ;  /* 0x0000003aff0e7e24 */ /* 0x000fe2000f8e00ff */
[----:B------:R-:W-:Y:S01]  /*6670*/  UIADD3 UR4, UR24, 0x100, URZ ;  /* 0x0000010018047890 */ /* 0x000fe2000fffe03f */
[----:B------:R-:W-:Y:S01]  /*6680*/  IMAD.U32 R15, RZ, RZ, UR59 ;  /* 0x0000003bff0f7e24 */ /* 0x000fe2000f8e00ff */
[----:B------:R-:W-:Y:S01]  /*6690*/  HGMMA.64x64x16.F32 R24, gdesc[UR56].tnspA, R24 ;  /* 0x20e00000381879f0 */ /* 0x000fe20008700818 */
[----:B------:R-:W-:Y:S01]  /*66a0*/  R2UR UR59, R8 ;  /* 0x00000000083b72ca */ /* 0x000fe200000e0000 */
[----:B------:R-:W-:Y:S01]  /*66b0*/  VIADD R8, R5, 0x100 ;  /* 0x0000010005087836 */ /* 0x000fe20000000000 */
[----:B------:R-:W-:-:S02]  /*66c0*/  R2UR UR58, R9 ;  /* 0x00000000093a72ca */ /* 0x000fc400000e0000 */
[----:B------:R-:W-:Y:S02]  /*66d0*/  R2UR UR57, R10 ;  /* 0x000000000a3972ca */ /* 0x000fe400000e0000 */
[----:B------:R-:W-:Y:S02]  /*66e0*/  R2UR UR56, R11 ;  /* 0x000000000b3872ca */ /* 0x000fe400000e0000 */
[----:B------:R-:W-:Y:S01]  /*66f0*/  R2UR UR5, R8 ;  /* 0x00000000080572ca */ /* 0x000fe200000e0000 */
[----:B------:R-:W-:-:S04]  /*6700*/  VIADD R8, R5, 0x180 ;  /* 0x0000018005087836 */ /* 0x000fc80000000000 */
[----:B------:R-:W-:Y:S01]  /*6710*/  UMOV UR29, UR59 ;  /* 0x0000003b001d7c82 */ /* 0x000fe20008000000 */
[----:B------:R-:W-:Y:S01]  /*6720*/  UMOV UR59, 0x8 ;  /* 0x00000008003b7882 */ /* 0x000fe20000000000 */
[----:B------:R-:W-:Y:S01]  /*6730*/  UMOV UR28, UR58 ;  /* 0x0000003a001c7c82 */ /* 0x000fe20008000000 */
[----:B------:R-:W-:Y:S01]  /*6740*/  UMOV UR58, UR4 ;  /* 0x00000004003a7c82 */ /* 0x000fe20008000000 */
[----:B------:R-:W-:Y:S01]  /*6750*/  UMOV UR41, UR57 ;  /* 0x0000003900297c82 */ /* 0x000fe20008000000 */
[----:B------:R-:W-:Y:S01]  /*6760*/  UMOV UR57, 0x40000040 ;  /* 0x4000004000397882 */ /* 0x000fe20000000000 */
[----:B------:R-:W-:Y:S01]  /*6770*/  UMOV UR40, UR56 ;  /* 0x0000003800287c82 */ /* 0x000fe20008000000 */
[----:B------:R-:W-:Y:S01]  /*6780*/  IMAD.U32 R12, RZ, RZ, UR58 ;  /* 0x0000003aff0c7e24 */ /* 0x000fe2000f8e00ff */
[----:B------:R-:W-:Y:S01]  /*6790*/  UMOV UR56, UR5 ;  /* 0x0000000500387c82 */ /* 0x000fe20008000000 */
[----:B------:R-:W-:Y:S01]  /*67a0*/  IMAD.U32 R13, RZ, RZ, UR59 ;  /* 0x0000003bff0d7e24 */ /* 0x000fe2000f8e00ff */
[----:B------:R-:W-:Y:S01]  /*67b0*/  R2UR UR5, R8 ;  /* 0x00000000080572ca */ /* 0x000fe200000e0000 */
[----:B------:R-:W-:Y:S01]  /*67c0*/  UIADD3 UR4, UR24, 0x180, URZ ;  /* 0x0000018018047890 */ /* 0x000fe2000fffe03f */
[----:B------:R-:W-:Y:S01]  /*67d0*/  VIADD R8, R5, 0x200 ;  /* 0x0000020005087836 */ /* 0x000fe20000000000 */
[----:B------:R-:W-:Y:S01]  /*67e0*/  HGMMA.64x64x16.F32 R24, gdesc[UR56].tnspA, R24 ;  /* 0x20e00000381879f0 */ /* 0x000fe20008700818 */
[----:B------:R-:W-:-:S09]  /*67f0*/  R2UR UR59, R22 ;  /* 0x00000000163b72ca */ /* 0x000fd200000e0000 */
[----:B------:R-:W-:Y:S01]  /*6800*/  UMOV UR56, UR5 ;  /* 0x0000000500387c82 */ /* 0x000fe20008000000 */
[----:B------:R-:W-:Y:S01]  /*6810*/  R2UR UR58, R23 ;  /* 0x00000000173a72ca */ /* 0x000fe200000e0000 */
[----:B------:R-:W-:Y:S01]  /*6820*/  UMOV UR57, 0x40000040 ;  /* 0x4000004000397882 */ /* 0x000fe20000000000 */
[----:B------:R-:W-:Y:S01]  /*6830*/  R2UR UR5, R8 ;  /* 0x00000000080572ca */ /* 0x000fe200000e0000 */
[----:B------:R-:W-:Y:S01]  /*6840*/  VIADD R22, R217, 0x400 ;  /* 0x00000400d9167836 */ /* 0x000fe20000000000 */
[----:B------:R-:W-:Y:S01]  /*6850*/  UMOV UR49, UR59 ;  /* 0x0000003b00317c82 */ /* 0x000fe20008000000 */
[----:B------:R-:W-:-:S08]  /*6860*/  UMOV UR59, 0x8 ;  /* 0x00000008003b7882 */ /* 0x000fd00000000000 */
[----:B------:R-:W-:Y:S01]  /*6870*/  UMOV UR48, UR58 ;  /* 0x0000003a00307c82 */ /* 0x000fe20008000000 */
[----:B------:R-:W-:Y:S01]  /*6880*/  UMOV UR58, UR4 ;  /* 0x00000004003a7c82 */ /* 0x000fe20008000000 */
[----:B------:R-:W-:Y:S01]  /*6890*/  IMAD.U32 R11, RZ, RZ, UR59 ;  /* 0x0000003bff0b7e24 */ /* 0x000fe2000f8e00ff */
[----:B------:R-:W-:Y:S01]  /*68a0*/  UIADD3 UR4, UR24, 0x200, URZ ;  /* 0x0000020018047890 */ /* 0x000fe2000fffe03f */
[----:B------:R-:W-:Y:S01]  /*68b0*/  IMAD.U32 R10, RZ, RZ, UR58 ;  /* 0x0000003aff0a7e24 */ /* 0x000fe2000f8e00ff */
[----:B------:R-:W-:Y:S01]  /*68c0*/  HGMMA.64x64x16.F32 R24, gdesc[UR56].tnspA, R24 ;  /* 0x20e00000381879f0 */ /* 0x000fe20008700818 */
[----:B------:R-:W-:Y:S01]  /*68d0*/  R2UR UR59, R218 ;  /* 0x00000000da3b72ca */ /* 0x000fe200000e0000 */
[----:B------:R-:W-:Y:S01]  /*68e0*/  IMAD R218, R229, 0x2000, R230 ;  /* 0x00002000e5da7824 */ /* 0x000fe200078e02e6 */
[----:B------:R-:W-:Y:S02]  /*68f0*/  R2UR UR58, R219 ;  /* 0x00000000db3a72ca */ /* 0x000fe400000e0000 */
[----:B------:R-:W-:-:S02]  /*6900*/  R2UR UR57, R220 ;  /* 0x00000000dc3972ca */ /* 0x000fc400000e0000 */
[----:B------:R-:W-:Y:S02]  /*6910*/  R2UR UR56, R221 ;  /* 0x00000000dd3872ca */ /* 0x000fe400000e0000 */
[----:B------:R-:W-:-:S05]  /*6920*/  SHF.R.S32.HI R219, RZ, 0x1f, R218 ;  /* 0x0000001fffdb7819 */ /* 0x000fca00000114da */
[----:B------:R-:W-:Y:S01]  /*6930*/  UMOV UR53, UR59 ;  /* 0x0000003b00357c82 */ /* 0x000fe20008000000 */
[----:B------:R-:W-:Y:S01]  /*6940*/  UMOV UR59, 0x8 ;  /* 0x00000008003b7882 */ /* 0x000fe20000000000 */
[----:B------:R-:W-:Y:S01]  /*6950*/  UMOV UR52, UR58 ;  /* 0x0000003a00347c82 */ /* 0x000fe20008000000 */
[----:B------:R-:W-:Y:S01]  /*6960*/  UMOV UR58, UR4 ;  /* 0x00000004003a7c82 */ /* 0x000fe20008000000 */
[----:B------:R-:W-:Y:S01]  /*6970*/  UMOV UR45, UR57 ;  /* 0x00000039002d7c82 */ /* 0x000fe20008000000 */
[----:B------:R-:W-:Y:S01]  /*6980*/  UMOV UR57, 0x40000040 ;  /* 0x4000004000397882 */ /* 0x000fe20000000000 */
[----:B------:R-:W-:Y:S01]  /*6990*/  UMOV UR44, UR56 ;  /* 0x00000038002c7c82 */ /* 0x000fe20008000000 */
[----:B------:R-:W-:Y:S01]  /*69a0*/  UMOV UR56, UR5 ;  /* 0x0000000500387c82 */ /* 0x000fe20008000000 */
[----:B------:R-:W-:Y:S01]  /*69b0*/  IMAD.U32 R8, RZ, RZ, UR58 ;  /* 0x0000003aff087e24 */ /* 0x000fe2000f8e00ff */
[----:B------:R-:W1:Y:S01]  /*69c0*/  S2UR UR4, SR_CTAID.Y ;  /* 0x00000000000479c3 */ /* 0x000e620000002600 */
[----:B------:R-:W-:Y:S01]  /*69d0*/  IMAD.U32 R9, RZ, RZ, UR59 ;  /* 0x0000003bff097e24 */ /* 0x000fe2000f8e00ff */
[----:B-1----:R-:W-:Y:S01]  /*69e0*/  USHF.R.S32.HI UR5, URZ, 0x1f, UR4 ;  /* 0x0000001f3f057899 */ /* 0x002fe20008011404 */
[----:B------:R-:W-:Y:S01]  /*69f0*/  HGMMA.64x64x16.F32 R24, gdesc[UR56].tnspA, R24, gsb0 ;  /* 0x20e00000381879f0 */ /* 0x000fe20008000818 */
[----:B------:R-:W-:Y:S01]  /*6a00*/  R2UR UR59, R6 ;  /* 0x00000000063b72ca */ /* 0x000fe200000e0000 */
[----:B------:R-:W-:Y:S01]  /*6a10*/  WARPGROUP.ARRIVE ;  /* 0x00000000000079c5 */ /* 0x000fe20000000000 */
[----:B------:R-:W-:Y:S01]  /*6a20*/  R2UR UR58, R7 ;  /* 0x00000000073a72ca */ /* 0x000fe200000e0000 */
[----:B------:R-:W-:Y:S01]  /*6a30*/  UMOV UR57, 0x40000040 ;  /* 0x4000004000397882 */ /* 0x000fe20000000000 */
[----:B------:R-:W-:Y:S01]  /*6a40*/  R2UR UR56, R22 ;  /* 0x00000000163872ca */ /* 0x000fe200000e0000 */
[C---:B------:R-:W-:Y:S01]  /*6a50*/  VIADD R6, R217.reuse, 0x480 ;  /* 0x00000480d9067836 */ /* 0x040fe20000000000 */
[----:B------:R-:W1:Y:S11]  /*6a60*/  LDC.64 R22, c[0x0][0x2d8] ;  /* 0x0000b600ff167b82 */ /* 0x000e760000000a00 */
        /* <DEDUP_REMOVED lines=15> */
[----:B------:R-:W-:Y:S01]  /*6b60*/  R2UR UR48, R6 ;  /* 0x00000000063072ca */ /* 0x000fe200000e0000 */
[----:B------:R-:W-:Y:S01]  /*6b70*/  HGMMA.64x16x16.F32 R128, gdesc[UR56].tnspA.tnspB, R128 ;  /* 0x60200000388079f0 */ /* 0x000fe20008700880 */
[----:B------:R-:W-:Y:S01]  /*6b80*/  UMOV UR49, 0x40000040 ;  /* 0x4000004000317882 */ /* 0x000fe20000000000 */
[----:B------:R-:W-:Y:S01]  /*6b90*/  VIADD R6, R217, 0x500 ;  /* 0x00000500d9067836 */ /* 0x000fe20000000000 */
[----:B------:R-:W-:Y:S01]  /*6ba0*/  LOP3.LUT R216, R216, 0x3fff, RZ, 0xc0, !PT ;  /* 0x00003fffd8d87812 */ /* 0x000fe200078ec0ff */
[C---:B-1----:R-:W-:Y:S01]  /*6bb0*/  IMAD R220, R22.reuse, UR5, RZ ;  /* 0x0000000516dc7c24 */ /* 0x042fe2000f8e02ff */
[----:B------:R-:W-:Y:S01]  /*6bc0*/  USHF.R.S32.HI UR5, URZ, 0x1f, UR8 ;  /* 0x0000001f3f057899 */ /* 0x000fe20008011408 */
[----:B------:R-:W-:Y:S01]  /*6bd0*/  IMAD.WIDE.U32 R218, R22, UR4, R218 ;  /* 0x0000000416da7c25 */ /* 0x000fe2000f8e00da */
[----:B------:R-:W-:Y:S01]  /*6be0*/  R2UR UR24, R6 ;  /* 0x00000000061872ca */ /* 0x000fe200000e0000 */
[----:B------:R-:W-:Y:S01]  /*6bf0*/  ULDC.64 UR56, c[0x0][0x208] ;  /* 0x0000820000387ab9 */ /* 0x000fe20000000a00 */
[----:B------:R-:W1:Y:S01]  /*6c00*/  LDC.64 R6, c[0x0][0x2e0] ;  /* 0x0000b800ff067b82 */ /* 0x000e620000000a00 */
[----:B------:R-:W-:Y:S01]  /*6c10*/  IMAD R23, R23, UR4, R220 ;  /* 0x0000000417177c24 */ /* 0x000fe2000f8e02dc */
[----:B------:R-:W-:Y:S01]  /*6c20*/  USHF.L.U32 UR4, UR61, 0xe, URZ ;  /* 0x0000000e3d047899 */ /* 0x000fe2000800063f */
[----:B------:R-:W-:-:S02]  /*6c30*/  VIADD R217, R217, 0x580 ;  /* 0x00000580d9d97836 */ /* 0x000fc40000000000 */
[----:B------:R-:W-:-:S03]  /*6c40*/  IMAD.IADD R219, R219, 0x1, R23 ;  /* 0x00000001dbdb7824 */ /* 0x000fc600078e0217 */
[----:B------:R-:W-:-:S03]  /*6c50*/  R2UR UR20, R217 ;  /* 0x00000000d91472ca */ /* 0x000fc600000e0000 */
        /* <DEDUP_REMOVED lines=14> */
[C---:B-1----:R-:W-:Y:S01]  /*6d40*/  IMAD.WIDE.U32 R22, R6.reuse, UR8, R218 ;  /* 0x0000000806167c25 */ /* 0x042fe2000f8e00da */
[----:B------:R-:W-:Y:S01]  /*6d50*/  HGMMA.64x16x16.F32 R120, gdesc[UR52].tnspA.tnspB, R120 ;  /* 0x60200000347879f0 */ /* 0x000fe20008700878 */
[----:B------:R-:W-:Y:S01]  /*6d60*/  UMOV UR12, UR20 ;  /* 0x00000014000c7c82 */ /* 0x000fe20008000000 */
[----:B------:R-:W-:Y:S01]  /*6d70*/  UMOV UR16, UR20 ;  /* 0x0000001400107c82 */ /* 0x000fe20008000000 */
[----:B------:R-:W-:Y:S01]  /*6d80*/  IMAD R6, R6, UR5, RZ ;  /* 0x0000000506067c24 */ /* 0x000fe2000f8e02ff */
[----:B------:R-:W-:Y:S01]  /*6d90*/  HGMMA.64x16x16.F32 R128, gdesc[UR44].tnspA.tnspB, R128 ;  /* 0x602000002c8079f0 */ /* 0x000fe20008700880 */
[----:B------:R-:W-:-:S02]  /*6da0*/  USHF.R.S32.HI UR5, URZ, 0x1f, UR4 ;  /* 0x0000001f3f057899 */ /* 0x000fc40008011404 */
[----:B------:R-:W-:Y:S01]  /*6db0*/  IMAD R217, R7, UR8, R6 ;  /* 0x0000000807d97c24 */ /* 0x000fe2000f8e0206 */
[----:B------:R-:W-:Y:S01]  /*6dc0*/  IADD3 R7, P1, R22, UR4, RZ ;  /* 0x0000000416077c10 */ /* 0x000fe2000ff3e0ff */
[----:B------:R-:W-:Y:S01]  /*6dd0*/  IMAD R232, R3, 0x800, R216 ;  /* 0x0000080003e87824 */ /* 0x000fe200078e02d8 */
[----:B------:R-:W-:Y:S02]  /*6de0*/  UMOV UR8, UR20 ;  /* 0x0000001400087c82 */ /* 0x000fe40008000000 */
[----:B------:R-:W-:Y:S01]  /*6df0*/  IADD3.X R22, R23, UR5, R217, P1, !PT ;  /* 0x0000000517167c10 */ /* 0x000fe20008ffe4d9 */
[----:B------:R-:W-:Y:S02]  /*6e00*/  ULDC.64 UR4, c[0x0][0x2c0] ;  /* 0x0000b00000047ab9 */ /* 0x000fe40000000a00 */
[C---:B------:R-:W-:Y:S01]  /*6e10*/  LEA R6, P1, R7.reuse, UR4, 0x2 ;  /* 0x0000000407067c11 */ /* 0x040fe2000f8210ff */
[----:B------:R-:W-:Y:S01]  /*6e20*/  UMOV UR4, UR20 ;  /* 0x0000001400047c82 */ /* 0x000fe20008000000 */
[----:B------:R-:W-:Y:S01]  /*6e30*/  HGMMA.64x16x16.F32 R96, gdesc[UR24].tnspA.tnspB, R96 ;  /* 0x60200000186079f0 */ /* 0x000fe20008700860 */
[----:B------:R-:W-:Y:S01]  /*6e40*/  UMOV UR26, UR34 ;  /* 0x00000022001a7c82 */ /* 0x000fe20008000000 */
[----:B------:R-:W-:Y:S01]  /*6e50*/  UMOV UR27, UR35 ;  /* 0x00000023001b7c82 */ /* 0x000fe20008000000 */
[----:B------:R-:W-:Y:S01]  /*6e60*/  R2UR UR52, R232 ;  /* 0x00000000e83472ca */ /* 0x000fe200000e0000 */
[----:B------:R-:W-:Y:S01]  /*6e70*/  HGMMA.64x16x16.F32 R104, gdesc[UR28].tnspA.tnspB, R104 ;  /* 0x602000001c6879f0 */ /* 0x000fe20008700868 */
[----:B------:R-:W-:Y:S01]  /*6e80*/  LEA.HI.X R7, R7, UR5, R22, 0x2, P1 ;  /* 0x0000000507077c11 */ /* 0x000fe200088f1416 */
[----:B------:R-:W-:-:S02]  /*6e90*/  UMOV UR5, UR21 ;  /* 0x0000001500057c82 */ /* 0x000fc40008000000 */
[----:B------:R-:W-:Y:S04]  /*6ea0*/  HGMMA.64x16x16.F32 R112, gdesc[UR40].tnspA.tnspB, R112 ;  /* 0x60200000287079f0 */ /* 0x000fe80008700870 */
[----:B------:R-:W-:Y:S04]  /*6eb0*/  HGMMA.64x16x16.F32 R120, gdesc[UR36].tnspA.tnspB, R120 ;  /* 0x60200000247879f0 */ /* 0x000fe80008700878 */
[----:B------:R-:W-:Y:S01]  /*6ec0*/  HGMMA.64x16x16.F32 R128, gdesc[UR24].tnspA.tnspB, R128 ;  /* 0x60200000188079f0 */ /* 0x000fe20008700880 */
[----:B------:R-:W-:Y:S01]  /*6ed0*/  UMOV UR53, 0x40000040 ;  /* 0x4000004000357882 */ /* 0x000fe20000000000 */
[----:B------:R-:W-:-:S02]  /*6ee0*/  UMOV UR55, 0x40 ;  /* 0x0000004000377882 */ /* 0x000fc40000000000 */
[----:B------:R-:W-:Y:S04]  /*6ef0*/  HGMMA.64x16x16.F32 R96, gdesc[UR20].tnspA.tnspB, R96 ;  /* 0x60200000146079f0 */ /* 0x000fe80008700860 */
[----:B------:R-:W-:Y:S04]  /*6f00*/  HGMMA.64x16x16.F32 R104, gdesc[UR12].tnspA.tnspB, R104 ;  /* 0x602000000c6879f0 */ /* 0x000fe80008700868 */
[----:B------:R-:W-:Y:S01]  /*6f10*/  HGMMA.64x16x16.F32 R112, gdesc[UR8].tnspA.tnspB, R112 ;  /* 0x60200000087079f0 */ /* 0x000fe20008700870 */
[----:B------:R-:W-:-:S03]  /*6f20*/  ULOP3.LUT UR8, UR32, 0x80000, URZ, 0xfc, !UPT ;  /* 0x0008000020087892 */ /* 0x000fc6000f8efc3f */
[----:B------:R-:W-:Y:S04]  /*6f30*/  HGMMA.64x16x16.F32 R120, gdesc[UR16].tnspA.tnspB, R120 ;  /* 0x60200000107879f0 */ /* 0x000fe80008700878 */
[----:B------:R-:W-:Y:S01]  /*6f40*/  HGMMA.64x16x16.F32 R128, gdesc[UR4].tnspA.tnspB, R128, gsb0 ;  /* 0x60200000048079f0 */ /* 0x000fe20008000880 */
[----:B------:R-:W-:Y:S02]  /*6f50*/  UIADD3 UR4, UR8, 0x80, URZ ;  /* 0x0000008008047890 */ /* 0x000fe4000fffe03f */
[----:B------:R-:W-:Y:S02]  /*6f60*/  WARPGROUP.DEPBAR.LE gsb0, 0x1 ;  /* 0x00008000000079c5 */ /* 0x000fe40000010100 */
[----:B------:R-:W-:Y:S01]  /*6f70*/  WARPGROUP.ARRIVE ;  /* 0x00000000000079c5 */ /* 0x000fe20000000000 */
[----:B------:R-:W-:Y:S01]  /*6f80*/  UIADD3 UR5, UR8, 0x100, URZ ;  /* 0x0000010008057890 */ /* 0x000fe2000fffe03f */
[----:B------:R1:W-:Y:S01]  /*6f90*/  REDG.E.ADD.F32x4.FTZ.RN.STRONG.GPU desc[UR56][R6.64], R24 ;  /* 0x00000018060079a6 */ /* 0x0003e2000c10f7b8 */
[----:B------:R-:W-:Y:S01]  /*6fa0*/  UMOV UR54, UR8 ;  /* 0x0000000800367c82 */ /* 0x000fe20008000000 */
[----:B------:R-:W-:Y:S01]  /*6fb0*/  UIADD3 UR6, UR8, 0x180, URZ ;  /* 0x0000018008067890 */ /* 0x000fe2000fffe03f */
[----:B------:R-:W-:Y:S01]  /*6fc0*/  UMOV UR12, UR52 ;  /* 0x00000034000c7c82 */ /* 0x000fe20008000000 */
[----:B------:R-:W-:Y:S01]  /*6fd0*/  UMOV UR13, UR53 ;  /* 0x00000035000d7c82 */ /* 0x000fe20008000000 */
[----:B------:R-:W-:Y:S01]  /*6fe0*/  UMOV UR14, UR4 ;  /* 0x00000004000e7c82 */ /* 0x000fe20008000000 */
[----:B------:R-:W-:Y:S01]  /*6ff0*/  UMOV UR15, 0x40 ;  /* 0x00000040000f7882 */ /* 0x000fe20000000000 */
[----:B------:R-:W-:Y:S01]  /*7000*/  HGMMA.64x16x16.F32 R208, gdesc[UR52].tnspA.tnspB, R208 ;  /* 0x6020000034d079f0 */ /* 0x000fe200087008d0 */
[----:B------:R-:W-:Y:S01]  /*7010*/  IMAD.U32 R22, RZ, RZ, UR14 ;  /* 0x0000000eff167e24 */ /* 0x000fe2000f8e00ff */
[----:B------:R-:W-:Y:S01]  /*7020*/  UIADD3 UR4, UR8, 0x200, URZ ;  /* 0x0000020008047890 */ /* 0x000fe2000fffe03f */
[----:B------:R-:W-:Y:S01]  /*7030*/  IMAD.U32 R23, RZ, RZ, UR15 ;  /* 0x0000000fff177e24 */ /* 0x000fe2000f8e00ff */
[----:B------:R-:W-:Y:S01]  /*7040*/  HGMMA.64x16x16.F32 R192, gdesc[UR12].tnspA.tnspB, R192 ;  /* 0x602000000cc079f0 */ /* 0x000fe200087008c0 */
[----:B------:R-:W-:Y:S01]  /*7050*/  UMOV UR12, UR52 ;  /* 0x00000034000c7c82 */ /* 0x000fe20008000000 */
[----:B------:R-:W-:Y:S01]  /*7060*/  UMOV UR13, UR53 ;  /* 0x00000035000d7c82 */ /* 0x000fe20008000000 */
[----:B------:R-:W-:Y:S01]  /*7070*/  UMOV UR14, UR5 ;  /* 0x00000005000e7c82 */ /* 0x000fe20008000000 */
[----:B------:R-:W-:Y:S01]  /*7080*/  UMOV UR15, 0x40 ;  /* 0x00000040000f7882 */ /* 0x000fe20000000000 */
[----:B------:R-:W-:Y:S01]  /*7090*/  IMAD.U32 R216, RZ, RZ, UR14 ;  /* 0x0000000effd87e24 */ /* 0x000fe2000f8e00ff */
[----:B------:R-:W-:Y:S01]  /*70a0*/  HGMMA.64x16x16.F32 R176, gdesc[UR12].tnspA.tnspB, R176 ;  /* 0x602000000cb079f0 */ /* 0x000fe200087008b0 */
[----:B------:R-:W-:Y:S01]  /*70b0*/  IMAD.U32 R217, RZ, RZ, UR15 ;  /* 0x0000000fffd97e24 */ /* 0x000fe2000f8e00ff */
        /* <DEDUP_REMOVED lines=11> */
[----:B-1----:R-:W-:Y:S01]  /*7170*/  VIADD R24, R232, 0x80 ;  /* 0x00000080e8187836 */ /* 0x002fe20000000000 */
[----:B------:R-:W-:Y:S01]  /*7180*/  HGMMA.64x16x16.F32 R144, gdesc[UR12].tnspA.tnspB, R144 ;  /* 0x602000000c9079f0 */ /* 0x000fe20008700890 */
[----:B------:R-:W-:Y:S01]  /*7190*/  UIADD3 UR46, UR8, 0x10, URZ ;  /* 0x00000010082e7890 */ /* 0x000fe2000fffe03f */
[----:B------:R1:W-:Y:S02]  /*71a0*/  REDG.E.ADD.F32x4.FTZ.RN.STRONG.GPU desc[UR56][R6.64+0x800], R28 ;  /* 0x0008001c060079a6 */ /* 0x0003e4000c10f7b8 */
[----:B------:R-:W-:Y:S01]  /*71b0*/  R2UR UR44, R24 ;  /* 0x00000000182c72ca */ /* 0x000fe200000e0000 */
[----:B------:R-:W-:-:S02]  /*71c0*/  UIADD3 UR4, UR8, 0x90, URZ ;  /* 0x0000009008047890 */ /* 0x000fc4000fffe03f */
[----:B------:R-:W-:Y:S01]  /*71d0*/  UIADD3 UR5, UR8, 0x110, URZ ;  /* 0x0000011008057890 */ /* 0x000fe2000fffe03f */
[----:B------:R-:W-:Y:S01]  /*71e0*/  IMAD.U32 R220, RZ, RZ, UR14 ;  /* 0x0000000effdc7e24 */ /* 0x000fe2000f8e00ff */
[----:B------:R-:W-:Y:S01]  /*71f0*/  UMOV UR45, 0x40000040 ;  /* 0x40000040002d7882 */ /* 0x000fe20000000000 */
[----:B------:R-:W-:Y:S01]  /*7200*/  IMAD.U32 R221, RZ, RZ, UR15 ;  /* 0x0000000fffdd7e24 */ /* 0x000fe2000f8e00ff */
[----:B------:R-:W-:Y:S01]  /*7210*/  UMOV UR47, 0x40 ;  /* 0x00000040002f7882 */ /* 0x000fe20000000000 */
[----:B------:R-:W-:Y:S01]  /*7220*/  UIADD3 UR6, UR8, 0x190, URZ ;  /* 0x0000019008067890 */ /* 0x000fe2000fffe03f */
[----:B------:R1:W-:Y:S01]  /*7230*/  REDG.E.ADD.F32x4.FTZ.RN.STRONG.GPU desc[UR56][R6.64+0x1000], R32 ;  /* 0x00100020060079a6 */ /* 0x0003e2000c10f7b8 */
[----:B------:R-:W-:Y:S01]  /*7240*/  UMOV UR13, UR45 ;  /* 0x0000002d000d7c82 */ /* 0x000fe20008000000 */
[----:B------:R-:W-:Y:S01]  /*7250*/  UMOV UR14, UR4 ;  /* 0x00000004000e7c82 */ /* 0x000fe20008000000 */
[----:B------:R-:W-:Y:S01]  /*7260*/  UMOV UR15, 0x40 ;  /* 0x00000040000f7882 */ /* 0x000fe20000000000 */
[----:B------:R-:W-:Y:S01]  /*7270*/  UMOV UR12, UR44 ;  /* 0x0000002c000c7c82 */ /* 0x000fe20008000000 */
[----:B------:R-:W-:Y:S01]  /*7280*/  UIADD3 UR50, UR8, 0x210, URZ ;  /* 0x0000021008327890 */ /* 0x000fe2000fffe03f */
[----:B------:R-:W-:Y:S01]  /*7290*/  IMAD.U32 R222, RZ, RZ, UR14 ;  /* 0x0000000effde7e24 */ /* 0x000fe2000f8e00ff */
[----:B------:R-:W-:Y:S01]  /*72a0*/  UMOV UR48, UR44 ;  /* 0x0000002c00307c82 */ /* 0x000fe20008000000 */
[----:B------:R-:W-:Y:S01]  /*72b0*/  IMAD.U32 R223, RZ, RZ, UR15 ;  /* 0x0000000fffdf7e24 */ /* 0x000fe2000f8e00ff */
[----:B------:R-:W-:Y:S01]  /*72c0*/  UMOV UR49, UR45 ;  /* 0x0000002d00317c82 */ /* 0x000fe20008000000 */
[----:B------:R-:W-:Y:S01]  /*72d0*/  UMOV UR51, 0x40 ;  /* 0x0000004000337882 */ /* 0x000fe20000000000 */
[----:B------:R-:W-:Y:S01]  /*72e0*/  VIADD R24, R232, 0x100 ;  /* 0x00000100e8187836 */ /* 0x000fe20000000000 */
[----:B------:R-:W-:Y:S01]  /*72f0*/  UIADD3 UR26, UR8, 0x20, URZ ;  /* 0x00000020081a7890 */ /* 0x000fe2000fffe03f */
[----:B------:R1:W-:Y:S01]  /*7300*/  REDG.E.ADD.F32x4.FTZ.RN.STRONG.GPU desc[UR56][R6.64+0x1800], R36 ;  /* 0x00180024060079a6 */ /* 0x0003e2000c10f7b8 */
[----:B------:R-:W-:Y:S02]  /*7310*/  HGMMA.64x16x16.F32 R208, gdesc[UR44].tnspA.tnspB, R208 ;  /* 0x602000002cd079f0 */ /* 0x000fe400087008d0 */
[----:B------:R-:W-:Y:S01]  /*7320*/  R2UR UR24, R24 ;  /* 0x00000000181872ca */ /* 0x000fe200000e0000 */
[----:B------:R-:W-:Y:S01]  /*7330*/  UIADD3 UR42, UR8, 0xa0, URZ ;  /* 0x000000a0082a7890 */ /* 0x000fe2000fffe03f */
[----:B------:R1:W-:Y:S01]  /*7340*/  REDG.E.ADD.F32x4.FTZ.RN.STRONG.GPU desc[UR56][R6.64+0x2000], R40 ;  /* 0x00200028060079a6 */ /* 0x0003e2000c10f7b8 */
        /* <DEDUP_REMOVED lines=12> */
[----:B------:R-:W-:Y:S01]  /*7410*/  UIADD3 UR38, UR8, 0x120, URZ ;  /* 0x0000012008267890 */ /* 0x000fe2000fffe03f */
[----:B------:R-:W-:Y:S01]  /*7420*/  HGMMA.64x16x16.F32 R160, gdesc[UR12].tnspA.tnspB, R160 ;  /* 0x602000000ca079f0 */ /* 0x000fe200087008a0 */
[----:B------:R-:W-:-:S02]  /*7430*/  UIADD3 UR34, UR8, 0x1a0, URZ ;  /* 0x000001a008227890 */ /* 0x000fc4000fffe03f */
[----:B------:R-:W-:Y:S01]  /*7440*/  UIADD3 UR30, UR8, 0x220, URZ ;  /* 0x00000220081e7890 */ /* 0x000fe2000fffe03f */
[----:B------:R-:W-:Y:S01]  /*7450*/  UMOV UR25, 0x40000040 ;  /* 0x4000004000197882 */ /* 0x000fe20000000000 */
[----:B------:R-:W-:Y:S01]  /*7460*/  UMOV UR27, 0x40 ;  /* 0x00000040001b7882 */ /* 0x000fe20000000000 */
[----:B------:R-:W-:Y:S01]  /*7470*/  HGMMA.64x16x16.F32 R144, gdesc[UR48].tnspA.tnspB, R144 ;  /* 0x60200000309079f0 */ /* 0x000fe20008700890 */
        /* <DEDUP_REMOVED lines=18> */
[----:B------:R-:W-:Y:S01]  /*75a0*/  IMAD.U32 R226, RZ, RZ, UR14 ;  /* 0x0000000effe27e24 */ /* 0x000fe2000f8e00ff */
[----:B------:R-:W-:Y:S01]  /*75b0*/  HGMMA.64x16x16.F32 R192, gdesc[UR40].tnspA.tnspB, R192 ;  /* 0x6020000028c079f0 */ /* 0x000fe200087008c0 */
[----:B------:R-:W-:-:S02]  /*75c0*/  UIADD3 UR18, UR8, 0x130, URZ ;  /* 0x0000013008127890 */ /* 0x000fc4000fffe03f */
[----:B------:R-:W-:Y:S01]  /*75d0*/  UIADD3 UR10, UR8, 0x230, URZ ;  /* 0x00000230080a7890 */ /* 0x000fe2000fffe03f */
[----:B------:R-:W-:Y:S01]  /*75e0*/  UMOV UR5, 0x40000040 ;  /* 0x4000004000057882 */ /* 0x000fe20000000000 */
[----:B------:R-:W-:Y:S01]  /*75f0*/  HGMMA.64x16x16.F32 R176, gdesc[UR36].tnspA.tnspB, R176 ;  /* 0x6020000024b079f0 */ /* 0x000fe200087008b0 */
[----:B------:R-:W-:Y:S01]  /*7600*/  UMOV UR7, 0x40 ;  /* 0x0000004000077882 */ /* 0x000fe20000000000 */
[----:B------:R-:W-:Y:S01]  /*7610*/  UMOV UR23, 0x40 ;  /* 0x0000004000177882 */ /* 0x000fe20000000000 */
[----:B------:R-:W-:Y:S01]  /*7620*/  IMAD.U32 R227, RZ, RZ, UR15 ;  /* 0x0000000fffe37e24 */ /* 0x000fe2000f8e00ff */
[----:B------:R-:W-:Y:S01]  /*7630*/  UMOV UR19, 0x40 ;  /* 0x0000004000137882 */ /* 0x000fe20000000000 */
[----:B------:R-:W-:Y:S01]  /*7640*/  UMOV UR11, 0x40 ;  /* 0x00000040000b7882 */ /* 0x000fe20000000000 */
[----:B------:R1:W-:Y:S01]  /*7650*/  REDG.E.ADD.F32x4.FTZ.RN.STRONG.GPU desc[UR56][R6.64+0x3000], R48 ;  /* 0x00300030060079a6 */ /* 0x0003e2000c10f7b8 */
[----:B------:R-:W-:Y:S01]  /*7660*/  HGMMA.64x16x16.F32 R160, gdesc[UR32].tnspA.tnspB, R160 ;  /* 0x6020000020a079f0 */ /* 0x000fe200087008a0 */
[----:B------:R-:W-:Y:S01]  /*7670*/  UIADD3 UR14, UR8, 0x1b0, URZ ;  /* 0x000001b0080e7890 */ /* 0x000fe2000fffe03f */
[----:B------:R-:W-:Y:S01]  /*7680*/  UMOV UR20, UR4 ;  /* 0x0000000400147c82 */ /* 0x000fe20008000000 */
[----:B------:R-:W-:Y:S01]  /*7690*/  UMOV UR21, UR5 ;  /* 0x0000000500157c82 */ /* 0x000fe20008000000 */
[----:B------:R-:W-:Y:S01]  /*76a0*/  UMOV UR16, UR4 ;  /* 0x0000000400107c82 */ /* 0x000fe20008000000 */
[----:B------:R-:W-:Y:S01]  /*76b0*/  UMOV UR17, UR5 ;  /* 0x0000000500117c82 */ /* 0x000fe20008000000 */
[----:B------:R-:W-:Y:S01]  /*76c0*/  HGMMA.64x16x16.F32 R144, gdesc[UR28].tnspA.tnspB, R144 ;  /* 0x602000001c9079f0 */ /* 0x000fe20008700890 */
[----:B------:R-:W-:Y:S01]  /*76d0*/  UMOV UR12, UR4 ;  /* 0x00000004000c7c82 */ /* 0x000fe20008000000 */
[----:B------:R-:W-:Y:S01]  /*76e0*/  UMOV UR13, UR5 ;  /* 0x00000005000d7c82 */ /* 0x000fe20008000000 */
[----:B------:R-:W-:Y:S01]  /*76f0*/  UMOV UR15, 0x40 ;  /* 0x00000040000f7882 */ /* 0x000fe20000000000 */
[----:B------:R-:W-:Y:S01]  /*7700*/  UMOV UR8, UR4 ;  /* 0x0000000400087c82 */ /* 0x000fe20008000000 */
[----:B------:R-:W-:Y:S01]  /*7710*/  UMOV UR9, UR5 ;  /* 0x0000000500097c82 */ /* 0x000fe20008000000 */
[----:B------:R1:W-:Y:S01]  /*7720*/  REDG.E.ADD.F32x4.FTZ.RN.STRONG.GPU desc[UR56][R6.64+0x3800], R52 ;  /* 0x00380034060079a6 */ /* 0x0003e2000c10f7b8 */
[----:B------:R-:W-:Y:S04]  /*7730*/  HGMMA.64x16x16.F32 R208, gdesc[UR4].tnspA.tnspB, R208 ;  /* 0x6020000004d079f0 */ /* 0x000fe800087008d0 */
[----:B------:R-:W-:Y:S04]  /*7740*/  HGMMA.64x16x16.F32 R192, gdesc[UR20].tnspA.tnspB, R192 ;  /* 0x6020000014c079f0 */ /* 0x000fe800087008c0 */
[----:B------:R-:W-:Y:S04]  /*7750*/  HGMMA.64x16x16.F32 R176, gdesc[UR16].tnspA.tnspB, R176 ;  /* 0x6020000010b079f0 */ /* 0x000fe800087008b0 */
[----:B------:R-:W-:Y:S04]  /*7760*/  HGMMA.64x16x16.F32 R160, gdesc[UR12].tnspA.tnspB, R160 ;  /* 0x602000000ca079f0 */ /* 0x000fe800087008a0 */
[----:B------:R-:W-:Y:S03]  /*7770*/  HGMMA.64x16x16.F32 R144, gdesc[UR8].tnspA.tnspB, R144, gsb0 ;  /* 0x60200000089079f0 */ /* 0x000fe60008000890 */
[----:B------:R-:W-:-:S02]  /*7780*/  WARPGROUP.DEPBAR.LE gsb0, 0x1 ;  /* 0x00008000000079c5 */ /* 0x000fc40000010100 */
[----:B-1----:R-:W-:Y:S05]  /*7790*/  @!P0 BRA `(.L_x_76) ;  /* 0x0000000000048947 */ /* 0x002fea0003800000 */
[----:B------:R-:W-:Y:S01]  /*77a0*/  BPT.TRAP 0x1 ;  /* 0x000000040000795c */ /* 0x000fe20000300000 */
.L_x_76:
        /* <DEDUP_REMOVED lines=11> */
[----:B------:R-:W-:Y:S01]  /*7860*/  HGMMA.64x64x16.F32 R24, gdesc[UR56].tnspA, RZ, !UPT ;  /* 0x20e00000381879f0 */ /* 0x000fe2000c7008ff */
[----:B------:R-:W-:Y:S01]  /*7870*/  R2UR UR56, R20 ;  /* 0x00000000143872ca */ /* 0x000fe200000e0000 */
[----:B------:R-:W-:Y:S01]  /*7880*/  UMOV UR57, 0x40000040 ;  /* 0x4000004000397882 */ /* 0x000fe20000000000 */
[----:B------:R-:W-:Y:S01]  /*7890*/  R2UR UR58, R14 ;  /* 0x000000000e3a72ca */ /* 0x000fe200000e0000 */
[----:B------:R-:W-:Y:S01]  /*78a0*/  VIADD R14, R5, 0x600 ;  /* 0x00000600050e7836 */ /* 0x000fe20000000000 */
[----:B------:R-:W-:-:S13]  /*78b0*/  R2UR UR59, R15 ;  /* 0x000000000f3b72ca */ /* 0x000fda00000e0000 */
[----:B------:R-:W-:Y:S01]  /*78c0*/  HGMMA.64x64x16.F32 R24, gdesc[UR56].tnspA, R24 ;  /* 0x20e00000381879f0 */ /* 0x000fe20008700818 */
[----:B------:R-:W-:Y:S01]  /*78d0*/  R2UR UR56, R14 ;  /* 0x000000000e3872ca */ /* 0x000fe200000e0000 */
[----:B------:R-:W-:Y:S01]  /*78e0*/  UMOV UR57, 0x40000040 ;  /* 0x4000004000397882 */ /* 0x000fe20000000000 */
[----:B------:R-:W-:Y:S01]  /*78f0*/  R2UR UR58, R12 ;  /* 0x000000000c3a72ca */ /* 0x000fe200000e0000 */
[----:B------:R-:W-:Y:S01]  /*7900*/  VIADD R12, R5, 0x680 ;  /* 0x00000680050c7836 */ /* 0x000fe20000000000 */
[----:B------:R-:W-:Y:S01]  /*7910*/  R2UR UR59, R13 ;  /* 0x000000000d3b72ca */ /* 0x000fe200000e0000 */
[----:B------:R-:W-:-:S12]  /*7920*/  VIADD R5, R5, 0x700 ;  /* 0x0000070005057836 */ /* 0x000fd80000000000 */
[----:B------:R-:W-:Y:S01]  /*7930*/  HGMMA.64x64x16.F32 R24, gdesc[UR56].tnspA, R24 ;  /* 0x20e00000381879f0 */ /* 0x000fe20008700818 */
[----:B------:R-:W-:Y:S01]  /*7940*/  R2UR UR56, R12 ;  /* 0x000000000c3872ca */ /* 0x000fe200000e0000 */
[----:B------:R-:W-:Y:S01]  /*7950*/  UMOV UR57, 0x40000040 ;  /* 0x4000004000397882 */ /* 0x000fe20000000000 */
[----:B------:R-:W-:Y:S02]  /*7960*/  R2UR UR58, R10 ;  /* 0x000000000a3a72ca */ /* 0x000fe400000e0000 */
[----:B------:R-:W-:-:S13]  /*7970*/  R2UR UR59, R11 ;  /* 0x000000000b3b72ca */ /* 0x000fda00000e0000 */
[----:B------:R-:W-:Y:S01]  /*7980*/  HGMMA.64x64x16.F32 R24, gdesc[UR56].tnspA, R24 ;  /* 0x20e00000381879f0 */ /* 0x000fe20008700818 */
[----:B------:R-:W-:Y:S01]  /*7990*/  R2UR UR56, R5 ;  /* 0x00000000053872ca */ /* 0x000fe200000e0000 */
[----:B------:R-:W-:Y:S01]  /*79a0*/  UMOV UR57, 0x40000040 ;  /* 0x4000004000397882 */ /* 0x000fe20000000000 */
[----:B------:R-:W-:Y:S02]  /*79b0*/  R2UR UR58, R8 ;  /* 0x00000000083a72ca */ /* 0x000fe400000e0000 */
[----:B------:R-:W-:Y:S01]  /*79c0*/  R2UR UR59, R9 ;  /* 0x00000000093b72ca */ /* 0x000fe200000e0000 */
[----:B------:R-:W-:-:S12]  /*79d0*/  VIADD R5, R232, 0x400 ;  /* 0x00000400e8057836 */ /* 0x000fd80000000000 */
[----:B------:R-:W-:Y:S01]  /*79e0*/  HGMMA.64x64x16.F32 R24, gdesc[UR56].tnspA, R24, gsb0 ;  /* 0x20e00000381879f0 */ /* 0x000fe20008000818 */
[----:B------:R-:W-:Y:S01]  /*79f0*/  R2UR UR52, R5 ;  /* 0x00000000053472ca */ /* 0x000fe200000e0000 */
[----:B------:R-:W-:Y:S01]  /*7a00*/  UMOV UR53, 0x40000040 ;  /* 0x4000004000357882 */ /* 0x000fe20000000000 */
[----:B------:R-:W-:-:S05]  /*7a10*/  VIADD R5, R232, 0x480 ;  /* 0x00000480e8057836 */ /* 0x000fca0000000000 */
[----:B------:R-:W-:Y:S01]  /*7a20*/  R2UR UR44, R5 ;  /* 0x00000000052c72ca */ /* 0x000fe200000e0000 */
[----:B------:R-:W-:Y:S02]  /*7a30*/  WARPGROUP.DEPBAR.LE gsb0, 0x0 ;  /* 0x00008000000079c5 */ /* 0x000fe40000010000 */
[----:B------:R-:W-:Y:S01]  /*7a40*/  WARPGROUP.ARRIVE ;  /* 0x00000000000079c5 */ /* 0x000fe20000000000 */
[----:B------:R-:W-:Y:S01]  /*7a50*/  UMOV UR45, 0x40000040 ;  /* 0x40000040002d7882 */ /* 0x000fe20000000000 */
[----:B------:R-:W-:Y:S01]  /*7a60*/  VIADD R5, R232, 0x500 ;  /* 0x00000500e8057836 */ /* 0x000fe20000000000 */
[----:B------:R-:W-:Y:S01]  /*7a70*/  UMOV UR25, 0x40000040 ;  /* 0x4000004000197882 */ /* 0x000fe20000000000 */
[----:B------:R-:W-:Y:S01]  /*7a80*/  UMOV UR5, 0x40000040 ;  /* 0x4000004000057882 */ /* 0x000fe20000000000 */
[----:B------:R1:W-:Y:S01]  /*7a90*/  REDG.E.ADD.F32x4.FTZ.RN.STRONG.GPU desc[UR8][R6.64+0x4000], R24 ;  /* 0x00400018060079a6 */ /* 0x0003e2000c10f788 */
[----:B------:R-:W-:Y:S01]  /*7aa0*/  HGMMA.64x16x16.F32 R200, gdesc[UR52].tnspA.tnspB, R200 ;  /* 0x6020000034c879f0 */ /* 0x000fe200087008c8 */
[----:B------:R-:W-:-:S02]  /*7ab0*/  R2UR UR54, R22 ;  /* 0x00000000163672ca */ /* 0x000fc400000e0000 */
[----:B------:R-:W-:Y:S02]  /*7ac0*/  R2UR UR55, R23 ;  /* 0x00000000173772ca */ /* 0x000fe400000e0000 */
[----:B------:R-:W-:Y:S01]  /*7ad0*/  R2UR UR24, R5 ;  /* 0x00000000051872ca */ /* 0x000fe200000e0000 */
[----:B------:R-:W-:Y:S01]  /*7ae0*/  UMOV UR41, UR25 ;  /* 0x0000001900297c82 */ /* 0x000fe20008000000 */
[----:B------:R-:W-:Y:S01]  /*7af0*/  UMOV UR37, UR25 ;  /* 0x0000001900257c82 */ /* 0x000fe20008000000 */
[----:B------:R-:W-:Y:S01]  /*7b00*/  UMOV UR33, UR25 ;  /* 0x0000001900217c82 */ /* 0x000fe20008000000 */
[----:B------:R-:W-:Y:S01]  /*7b10*/  VIADD R232, R232, 0x580 ;  /* 0x00000580e8e87836 */ /* 0x000fe20000000000 */
[----:B------:R-:W-:Y:S01]  /*7b20*/  UMOV UR21, UR5 ;  /* 0x0000000500157c82 */ /* 0x000fe20008000000 */
[----:B------:R-:W-:Y:S01]  /*7b30*/  UMOV UR17, UR5 ;  /* 0x0000000500117c82 */ /* 0x000fe20008000000 */
[----:B------:R-:W-:Y:S01]  /*7b40*/  UMOV UR13, UR5 ;  /* 0x00000005000d7c82 */ /* 0x000fe20008000000 */
[----:B------:R1:W-:Y:S03]  /*7b50*/  REDG.E.ADD.F32x4.FTZ.RN.STRONG.GPU desc[UR8][R6.64+0x4800], R28 ;  /* 0x0048001c060079a6 */ /* 0x0003e6000c10f788 */
[----:B------:R-:W-:Y:S01]  /*7b60*/  HGMMA.64x16x16.F32 R184, gdesc[UR52].tnspA.tnspB, R184 ;  /* 0x6020000034b879f0 */ /* 0x000fe200087008b8 */
[----:B------:R-:W-:Y:S01]  /*7b70*/  R2UR UR54, R216 ;  /* 0x00000000d83672ca */ /* 0x000fe200000e0000 */
[----:B------:R-:W-:Y:S01]  /*7b80*/  UMOV UR40, UR24 ;  /* 0x0000001800287c82 */ /* 0x000fe20008000000 */
[----:B------:R-:W-:Y:S01]  /*7b90*/  R2UR UR55, R217 ;  /* 0x00000000d93772ca */ /* 0x000fe200000e0000 */
[----:B------:R-:W-:Y:S01]  /*7ba0*/  UMOV UR36, UR24 ;  /* 0x0000001800247c82 */ /* 0x000fe20008000000 */
[----:B------:R-:W-:Y:S01]  /*7bb0*/  UMOV UR32, UR24 ;  /* 0x0000001800207c82 */ /* 0x000fe20008000000 */
[----:B------:R-:W-:Y:S01]  /*7bc0*/  R2UR UR4, R232 ;  /* 0x00000000e80472ca */ /* 0x000fe200000e0000 */
[----:B------:R1:W-:Y:S04]  /*7bd0*/  REDG.E.ADD.F32x4.FTZ.RN.STRONG.GPU desc[UR8][R6.64+0x5000], R32 ;  /* 0x00500020060079a6 */ /* 0x0003e8000c10f788 */
[----:B------:R1:W-:Y:S04]  /*7be0*/  REDG.E.ADD.F32x4.FTZ.RN.STRONG.GPU desc[UR8][R6.64+0x5800], R36 ;  /* 0x00580024060079a6 */ /* 0x0003e8000c10f788 */
[----:B------:R1:W-:Y:S01]  /*7bf0*/  REDG.E.ADD.F32x4.FTZ.RN.STRONG.GPU desc[UR8][R6.64+0x6000], R40 ;  /* 0x00600028060079a6 */ /* 0x0003e2000c10f788 */
[----:B------:R-:W-:Y:S01]  /*7c00*/  HGMMA.64x16x16.F32 R168, gdesc[UR52].tnspA.tnspB, R168 ;  /* 0x6020000034a879f0 */ /* 0x000fe200087008a8 */
[----:B------:R-:W-:-:S02]  /*7c10*/  R2UR UR54, R218 ;  /* 0x00000000da3672ca */ /* 0x000fc400000e0000 */
[----:B------:R-:W-:Y:S01]  /*7c20*/  R2UR UR55, R219 ;  /* 0x00000000db3772ca */ /* 0x000fe200000e0000 */
[----:B------:R-:W-:Y:S01]  /*7c30*/  UMOV UR20, UR4 ;  /* 0x0000000400147c82 */ /* 0x000fe20008000000 */
[----:B------:R-:W-:Y:S01]  /*7c40*/  UMOV UR16, UR4 ;  /* 0x0000000400107c82 */ /* 0x000fe20008000000 */
[----:B------:R-:W-:Y:S01]  /*7c50*/  UMOV UR12, UR4 ;  /* 0x00000004000c7c82 */ /* 0x000fe20008000000 */
[----:B------:R1:W-:Y:S04]  /*7c60*/  REDG.E.ADD.F32x4.FTZ.RN.STRONG.GPU desc[UR8][R6.64+0x6800], R44 ;  /* 0x0068002c060079a6 */ /* 0x0003e8000c10f788 */
[----:B------:R1:W-:Y:S04]  /*7c70*/  REDG.E.ADD.F32x4.FTZ.RN.STRONG.GPU desc[UR8][R6.64+0x7000], R48 ;  /* 0x00700030060079a6 */ /* 0x0003e8000c10f788 */
[----:B------:R1:W-:Y:S01]  /*7c80*/  REDG.E.ADD.F32x4.FTZ.RN.STRONG.GPU desc[UR8][R6.64+0x7800], R52 ;  /* 0x00780034060079a6 */ /* 0x0003e2000c10f788 */
[----:B------:R-:W-:Y:S01]  /*7c90*/  HGMMA.64x16x16.F32 R152, gdesc[UR52].tnspA.tnspB, R152 ;  /* 0x60200000349879f0 */ /* 0x000fe20008700898 */
[----:B------:R-:W-:-:S02]  /*7ca0*/  R2UR UR54, R220 ;  /* 0x00000000dc3672ca */ /* 0x000fc400000e0000 */
[----:B------:R-:W-:-:S13]  /*7cb0*/  R2UR UR55, R221 ;  /* 0x00000000dd3772ca */ /* 0x000fda00000e0000 */
[----:B------:R-:W-:Y:S04]  /*7cc0*/  HGMMA.64x16x16.F32 R136, gdesc[UR52].tnspA.tnspB, R136 ;  /* 0x60200000348879f0 */ /* 0x000fe80008700888 */
[----:B------:R-:W-:Y:S01]  /*7cd0*/  HGMMA.64x16x16.F32 R200, gdesc[UR44].tnspA.tnspB, R200 ;  /* 0x602000002cc879f0 */ /* 0x000fe200087008c8 */
[----:B------:R-:W-:Y:S02]  /*7ce0*/  R2UR UR46, R222 ;  /* 0x00000000de2e72ca */ /* 0x000fe400000e0000 */
[----:B------:R-:W-:-:S13]  /*7cf0*/  R2UR UR47, R223 ;  /* 0x00000000df2f72ca */ /* 0x000fda00000e0000 */
[----:B------:R-:W-:Y:S01]  /*7d00*/  HGMMA.64x16x16.F32 R184, gdesc[UR44].tnspA.tnspB, R184 ;  /* 0x602000002cb879f0 */ /* 0x000fe200087008b8 */
[----:B------:R-:W-:Y:S02]  /*7d10*/  R2UR UR46, R224 ;  /* 0x00000000e02e72ca */ /* 0x000fe400000e0000 */
[----:B------:R-:W-:-:S13]  /*7d20*/  R2UR UR47, R225 ;  /* 0x00000000e12f72ca */ /* 0x000fda00000e0000 */
[----:B------:R-:W-:Y:S01]  /*7d30*/  HGMMA.64x16x16.F32 R168, gdesc[UR44].tnspA.tnspB, R168 ;  /* 0x602000002ca879f0 */ /* 0x000fe200087008a8 */
[----:B------:R-:W-:Y:S02]  /*7d40*/  R2UR UR46, R226 ;  /* 0x00000000e22e72ca */ /* 0x000fe400000e0000 */
[----:B------:R-:W-:-:S13]  /*7d50*/  R2UR UR47, R227 ;  /* 0x00000000e32f72ca */ /* 0x000fda00000e0000 */
[----:B------:R-:W-:Y:S01]  /*7d60*/  HGMMA.64x16x16.F32 R152, gdesc[UR44].tnspA.tnspB, R152 ;  /* 0x602000002c9879f0 */ /* 0x000fe20008700898 */
[----:B------:R-:W-:Y:S01]  /*7d70*/  UMOV UR46, UR50 ;  /* 0x00000032002e7c82 */ /* 0x000fe20008000000 */
[----:B------:R-:W-:Y:S02]  /*7d80*/  UMOV UR47, UR51 ;  /* 0x00000033002f7c82 */ /* 0x000fe40008000000 */
[----:B------:R-:W-:Y:S04]  /*7d90*/  HGMMA.64x16x16.F32 R136, gdesc[UR44].tnspA.tnspB, R136 ;  /* 0x602000002c8879f0 */ /* 0x000fe80008700888 */
[----:B------:R-:W-:Y:S01]  /*7da0*/  HGMMA.64x16x16.F32 R200, gdesc[UR24].tnspA.tnspB, R200 ;  /* 0x6020000018c879f0 */ /* 0x000fe200087008c8 */
[----:B------:R-:W-:Y:S01]  /*7db0*/  UMOV UR26, UR30 ;  /* 0x0000001e001a7c82 */ /* 0x000fe20008000000 */
[----:B------:R-:W-:-:S02]  /*7dc0*/  UMOV UR27, UR31 ;  /* 0x0000001f001b7c82 */ /* 0x000fc40008000000 */
[----:B------:R-:W-:Y:S04]  /*7dd0*/  HGMMA.64x16x16.F32 R184, gdesc[UR40].tnspA.tnspB, R184 ;  /* 0x6020000028b879f0 */ /* 0x000fe800087008b8 */
[----:B------:R-:W-:Y:S04]  /*7de0*/  HGMMA.64x16x16.F32 R168, gdesc[UR36].tnspA.tnspB, R168 ;  /* 0x6020000024a879f0 */ /* 0x000fe800087008a8 */
[----:B------:R-:W-:Y:S04]  /*7df0*/  HGMMA.64x16x16.F32 R152, gdesc[UR32].tnspA.tnspB, R152 ;  /* 0x60200000209879f0 */ /* 0x000fe80008700898 */
[----:B------:R-:W-:Y:S04]  /*7e00*/  HGMMA.64x16x16.F32 R136, gdesc[UR24].tnspA.tnspB, R136 ;  /* 0x60200000188879f0 */ /* 0x000fe80008700888 */
[----:B------:R-:W-:Y:S01]  /*7e10*/  HGMMA.64x16x16.F32 R200, gdesc[UR4].tnspA.tnspB, R200 ;  /* 0x6020000004c879f0 */ /* 0x000fe200087008c8 */
[----:B------:R-:W-:Y:S01]  /*7e20*/  UMOV UR6, UR10 ;  /* 0x0000000a00067c82 */ /* 0x000fe20008000000 */
[----:B------:R-:W-:-:S02]  /*7e30*/  UMOV UR7, UR11 ;  /* 0x0000000b00077c82 */ /* 0x000fc40008000000 */
[----:B------:R-:W-:Y:S04]  /*7e40*/  HGMMA.64x16x16.F32 R184, gdesc[UR20].tnspA.tnspB, R184 ;  /* 0x6020000014b879f0 */ /* 0x000fe800087008b8 */
[----:B------:R-:W-:Y:S04]  /*7e50*/  HGMMA.64x16x16.F32 R168, gdesc[UR16].tnspA.tnspB, R168 ;  /* 0x6020000010a879f0 */ /* 0x000fe800087008a8 */
[----:B------:R-:W-:Y:S04]  /*7e60*/  HGMMA.64x16x16.F32 R152, gdesc[UR12].tnspA.tnspB, R152 ;  /* 0x602000000c9879f0 */ /* 0x000fe80008700898 */
[----:B------:R-:W-:Y:S03]  /*7e70*/  HGMMA.64x16x16.F32 R136, gdesc[UR4].tnspA.tnspB, R136, gsb0 ;  /* 0x60200000048879f0 */ /* 0x000fe60008000888 */
[----:B------:R-:W-:-:S02]  /*7e80*/  WARPGROUP.DEPBAR.LE gsb0, 0x0 ;  /* 0x00008000000079c5 */ /* 0x000fc40000010000 */
[----:B-1----:R-:W-:Y:S05]  /*7e90*/  @!P0 BRA `(.L_x_77) ;  /* 0x0000000000048947 */ /* 0x002fea0003800000 */
[----:B------:R-:W-:Y:S01]  /*7ea0*/  BPT.TRAP 0x1 ;  /* 0x000000040000795c */ /* 0x000fe20000300000 */
.L_x_77:
[----:B------:R-:W-:Y:S01]  /*7eb0*/  UIADD3 UR61, UR61, 0x1, URZ ;  /* 0x000000013d3d7890 */ /* 0x000fe2000fffe03f */
[----:B------:R-:W-:Y:S01]  /*7ec0*/  VIADD R3, R3, 0x1 ;  /* 0x0000000103037836 */ /* 0x000fe20000000000 */
[----:B------:R-:W-:Y:S01]  /*7ed0*/  LOP3.LUT R17, R17, 0x1, RZ, 0x3c, !PT ;  /* 0x0000000111117812 */ /* 0x000fe200078e3cff */
[----:B------:R-:W-:-:S03]  /*7ee0*/  VIADD R16, R16, 0x31820 ;  /* 0x0003182010107836 */ /* 0x000fc60000000000 */
[----:B------:R-:W-:Y:S02]  /*7ef0*/  ISETP.LE.AND P1, PT, R231, UR61, PT ;  /* 0x0000003de7007c0c */ /* 0x000fe4000bf23270 */
[C---:B------:R-:W-:Y:S02]  /*7f00*/  ISETP.NE.AND P0, PT, R3.reuse, 0x2, PT ;  /* 0x000000020300780c */ /* 0x040fe40003f05270 */
[----:B------:R-:W-:Y:S02]  /*7f10*/  PRMT R16, RZ, 0x654, R16 ;  /* 0x00000654ff107816 */ /* 0x000fe40000000010 */
[----:B------:R-:W-:Y:S02]  /*7f20*/  SEL R5, RZ, 0x1, P0 ;  /* 0x00000001ff057807 */ /* 0x000fe40000000000 */
[----:B------:R2:W-:Y:S01]  /*7f30*/  SYNCS.ARRIVE.TRANS64.RED.A1T0 RZ, [R16+URZ], RZ ;  /* 0x000000ff10ff79a7 */ /* 0x0005e2000810043f */
[----:B------:R-:W-:Y:S02]  /*7f40*/  SEL R3, R3, RZ, P0 ;  /* 0x000000ff03037207 */ /* 0x000fe40000000000 */
[----:B------:R-:W-:-:S02]  /*7f50*/  LOP3.LUT R18, R18, R5, RZ, 0x3c, !PT ;  /* 0x0000000512127212 */ /* 0x000fc400078e3cff */
[----:B------:R-:W-:Y:S05]  /*7f60*/  @!P1 BRA `(.L_x_78) ;  /* 0xffffff94001c9947 */ /* 0x000fea000383ffff */
.L_x_67:
[----:B------:R-:W3:Y:S01]  /*7f70*/  S2UR UR10, SR_CTAID.Y ;  /* 0x00000000000a79c3 */ /* 0x000ee20000002600 */
[----:B------:R-:W-:Y:S01]  /*7f80*/  ULDC UR4, c[0x0][0x850] ;  /* 0x0002140000047ab9 */ /* 0x000fe20000000800 */
[----:B-1----:R-:W1:Y:S01]  /*7f90*/  S2R R2, SR_TID.X ;  /* 0x0000000000027919 */ /* 0x002e620000002100 */
[----:B------:R-:W-:Y:S01]  /*7fa0*/  UISETP.NE.AND UP0, UPT, UR4, 0x1, UPT ;  /* 0x000000010400788c */ /* 0x000fe2000bf05270 */
[----:B------:R-:W-:Y:S01]  /*7fb0*/  IMAD R0, R229, 0x2800, R230 ;  /* 0x00002800e5007824 */ /* 0x000fe200078e02e6 */
[----:B------:R-:W-:Y:S01]  /*7fc0*/  ULDC.64 UR12, c[0x0][0x818] ;  /* 0x00020600000c7ab9 */ /* 0x000fe20000000a00 */
[----:B------:R-:W-:Y:S01]  /*7fd0*/  ULDC.64 UR14, c[0x0][0x848] ;  /* 0x00021200000e7ab9 */ /* 0x000fe20000000a00 */
[----:B------:R-:W-:Y:S01]  /*7fe0*/  BSSY B1, `(.L_x_79) ;  /* 0x00000a1000017945 */ /* 0x000fe20003800000 */
[----:B------:R-:W4:Y:S01]  /*7ff0*/  S2UR UR8, SR_CTAID.X ;  /* 0x00000000000879c3 */ /* 0x000f220000002500 */
[----:B------:R-:W-:-:S07]  /*8000*/  LEA R0, R0, UR60, 0x2 ;  /* 0x0000003c00007c11 */ /* 0x000fce000f8e10ff */
[----:B------:R-:W-:Y:S06]  /*8010*/  BAR.SYNC.DEFER_BLOCKING 0x1, 0x100 ;  /* 0x0044000000007b1d */ /* 0x000fec0000010000 */
[----:B------:R-:W-:Y:S01]  /*8020*/  @UP0 ULDC UR6, c[0x0][0x854] ;  /* 0x0002150000060ab9 */ /* 0x000fe20000000800 */
[----:B------:R-:W-:Y:S01]  /*8030*/  @UP0 ULDC UR4, c[0x0][0x858] ;  /* 0x0002160000040ab9 */ /* 0x000fe20000000800 */
[----:B------:R-:W5:Y:S01]  /*8040*/  S2UR UR17, SR_CTAID.Z ;  /* 0x00000000001179c3 */ /* 0x000f620000002700 */
[----:B---3--:R-:W-:Y:S02]  /*8050*/  UIMAD.WIDE.U32 UR6, UR10, UR6, URZ ;  /* 0x000000060a0672a5 */ /* 0x008fe4000f8e003f */
[----:B------:R-:W-:-:S02]  /*8060*/  USHF.R.S32.HI UR5, URZ, 0x1f, UR10 ;  /* 0x0000001f3f057899 */ /* 0x000fc4000801140a */
[----:B------:R-:W-:-:S03]  /*8070*/  @UP0 USHF.R.U32.HI UR7, URZ, UR4, UR7 ;  /* 0x000000043f070299 */ /* 0x000fc60008011607 */
[----:B------:R-:W-:Y:S01]  /*8080*/  UMOV UR4, UR10 ;  /* 0x0000000a00047c82 */ /* 0x000fe20008000000 */
[----:B------:R-:W-:Y:S02]  /*8090*/  @UP0 USHF.R.S32.HI UR6, URZ, 0x1f, UR7 ;  /* 0x0000001f3f060899 */ /* 0x000fe40008011407 */
[----:B----4-:R-:W-:Y:S01]  /*80a0*/  UIMAD UR8, UR8, 0x5000, URZ ;  /* 0x00005000080878a4 */ /* 0x010fe2000f8e023f */
[----:B------:R3:W-:Y:S01]  /*80b0*/  STS.128 [R0], R56 ;  /* 0x0000003800007388 */ /* 0x0007e20000000c00 */
[----:B------:R-:W-:Y:S01]  /*80c0*/  @UP0 UMOV UR4, UR7 ;  /* 0x0000000700040c82 */ /* 0x000fe20008000000 */
[----:B-1----:R-:W-:Y:S01]  /*80d0*/  ISETP.NE.AND P1, PT, R2, 0x80, PT ;  /* 0x000000800200780c */ /* 0x002fe20003f25270 */
[----:B------:R-:W-:Y:S01]  /*80e0*/  USHF.R.S32.HI UR9, URZ, 0x1f, UR8 ;  /* 0x0000001f3f097899 */ /* 0x000fe20008011408 */
[----:B------:R3:W-:Y:S01]  /*80f0*/  STS.128 [R0+0x800], R60 ;  /* 0x0008003c00007388 */ /* 0x0007e20000000c00 */
[----:B------:R-:W-:Y:S02]  /*8100*/  @UP0 UMOV UR5, UR6 ;  /* 0x0000000600050c82 */ /* 0x000fe40008000000 */
[----:B------:R-:W-:Y:S01]  /*8110*/  UIMAD UR10, UR5, UR12, URZ ;  /* 0x0000000c050a72a4 */ /* 0x000fe2000f8e023f */
[----:B------:R3:W-:Y:S01]  /*8120*/  STS.128 [R0+0x1000], R96 ;  /* 0x0010006000007388 */ /* 0x0007e20000000c00 */
[----:B------:R-:W-:-:S02]  /*8130*/  UIMAD.WIDE.U32 UR6, UR4, UR12, UR8 ;  /* 0x0000000c040672a5 */ /* 0x000fc4000f8e0008 */
[----:B------:R-:W-:Y:S01]  /*8140*/  UIMAD UR10, UR4, UR13, UR10 ;  /* 0x0000000d040a72a4 */ /* 0x000fe2000f8e020a */
[----:B------:R3:W-:Y:S01]  /*8150*/  STS.128 [R0+0x1800], R100 ;  /* 0x0018006400007388 */ /* 0x0007e20000000c00 */
[----:B-----5:R-:W-:Y:S01]  /*8160*/  USHF.R.S32.HI UR16, URZ, 0x1f, UR17 ;  /* 0x0000001f3f107899 */ /* 0x020fe20008011411 */
[----:B------:R-:W-:Y:S02]  /*8170*/  ULDC.64 UR12, c[0x0][0x840] ;  /* 0x00021000000c7ab9 */ /* 0x000fe40000000a00 */
[----:B------:R3:W-:Y:S01]  /*8180*/  STS.128 [R0+0x2000], R64 ;  /* 0x0020004000007388 */ /* 0x0007e20000000c00 */
[----:B------:R-:W-:Y:S02]  /*8190*/  UIMAD UR5, UR5, UR12, URZ ;  /* 0x0000000c050572a4 */ /* 0x000fe4000f8e023f */
[----:B------:R-:W-:Y:S01]  /*81a0*/  UIMAD.WIDE.U32 UR8, UR4, UR12, UR8 ;  /* 0x0000000c040872a5 */ /* 0x000fe2000f8e0008 */
[----:B------:R3:W-:Y:S01]  /*81b0*/  STS.128 [R0+0x2800], R68 ;  /* 0x0028004400007388 */ /* 0x0007e20000000c00 */
[----:B------:R-:W-:-:S02]  /*81c0*/  UIMAD UR11, UR4, UR13, UR5 ;  /* 0x0000000d040b72a4 */ /* 0x000fc4000f8e0205 */
[----:B------:R-:W-:Y:S01]  /*81d0*/  UIADD3 UR5, UR7, UR10, URZ ;  /* 0x0000000a07057290 */ /* 0x000fe2000fffe03f */
[----:B------:R3:W-:Y:S01]  /*81e0*/  STS.128 [R0+0x3000], R104 ;  /* 0x0030006800007388 */ /* 0x0007e20000000c00 */
[----:B------:R-:W-:Y:S01]  /*81f0*/  ULDC.64 UR12, c[0x0][0x820] ;  /* 0x00020800000c7ab9 */ /* 0x000fe20000000a00 */
[----:B------:R-:W-:Y:S02]  /*8200*/  UIADD3 UR7, UR9, UR11, URZ ;  /* 0x0000000b09077290 */ /* 0x000fe4000fffe03f */
[----:B------:R3:W-:Y:S01]  /*8210*/  STS.128 [R0+0x3800], R108 ;  /* 0x0038006c00007388 */ /* 0x0007e20000000c00 */
[----:B------:R-:W-:Y:S02]  /*8220*/  UIMAD UR4, UR16, UR12, URZ ;  /* 0x0000000c100472a4 */ /* 0x000fe4000f8e023f */
[----:B------:R-:W-:Y:S01]  /*8230*/  UIMAD UR10, UR16, UR14, URZ ;  /* 0x0000000e100a72a4 */ /* 0x000fe2000f8e023f */
[----:B------:R3:W-:Y:S01]  /*8240*/  STS.128 [R0+0x4000], R72 ;  /* 0x0040004800007388 */ /* 0x0007e20000000c00 */
[----:B------:R-:W-:-:S02]  /*8250*/  UIMAD UR9, UR17, UR13, UR4 ;  /* 0x0000000d110972a4 */ /* 0x000fc4000f8e0204 */
[----:B------:R-:W-:Y:S01]  /*8260*/  UIMAD UR10, UR17, UR15, UR10 ;  /* 0x0000000f110a72a4 */ /* 0x000fe2000f8e020a */
[----:B------:R3:W-:Y:S01]  /*8270*/  STS.128 [R0+0x4800], R76 ;  /* 0x0048004c00007388 */ /* 0x0007e20000000c00 */
[----:B------:R-:W-:Y:S01]  /*8280*/  UMOV UR4, UR6 ;  /* 0x0000000600047c82 */ /* 0x000fe20008000000 */
[----:B------:R-:W-:Y:S01]  /*8290*/  UMOV UR6, UR8 ;  /* 0x0000000800067c82 */ /* 0x000fe20008000000 */
[----:B------:R-:W-:Y:S01]  /*82a0*/  UIMAD.WIDE.U32 UR4, UR17, UR12, UR4 ;  /* 0x0000000c110472a5 */ /* 0x000fe2000f8e0004 */
[----:B------:R3:W-:Y:S01]  /*82b0*/  STS.128 [R0+0x5000], R112 ;  /* 0x0050007000007388 */ /* 0x0007e20000000c00 */
[----:B------:R-:W-:Y:S01]  /*82c0*/  UIMAD.WIDE.U32 UR6, UR17, UR14, UR6 ;  /* 0x0000000e110672a5 */ /* 0x000fe2000f8e0006 */
[----:B------:R-:W-:Y:S02]  /*82d0*/  ULDC.64 UR12, c[0x0][0x800] ;  /* 0x00020000000c7ab9 */ /* 0x000fe40000000a00 */
[----:B------:R3:W-:Y:S01]  /*82e0*/  STS.128 [R0+0x5800], R116 ;  /* 0x0058007400007388 */ /* 0x0007e20000000c00 */
[----:B------:R-:W-:-:S02]  /*82f0*/  UIADD3 UR8, UR5, UR9, URZ ;  /* 0x0000000905087290 */ /* 0x000fc4000fffe03f */
[----:B------:R-:W-:Y:S01]  /*8300*/  ULEA UR12, UP0, UR4, UR12, 0x2 ;  /* 0x0000000c040c7291 */ /* 0x000fe2000f80103f */
[----:B------:R3:W-:Y:S01]  /*8310*/  STS.128 [R0+0x6000], R80 ;  /* 0x0060005000007388 */ /* 0x0007e20000000c00 */
[----:B------:R-:W-:Y:S01]  /*8320*/  ULDC.64 UR14, c[0x0][0x828] ;  /* 0x00020a00000e7ab9 */ /* 0x000fe20000000a00 */
[----:B------:R-:W-:Y:S02]  /*8330*/  UIADD3 UR5, UR7, UR10, URZ ;  /* 0x0000000a07057290 */ /* 0x000fe4000fffe03f */
[----:B------:R3:W-:Y:S01]  /*8340*/  STS.128 [R0+0x6800], R84 ;  /* 0x0068005400007388 */ /* 0x0007e20000000c00 */
[----:B------:R-:W-:Y:S02]  /*8350*/  ULEA UR14, UP1, UR6, UR14, 0x2 ;  /* 0x0000000e060e7291 */ /* 0x000fe4000f82103f */
[----:B------:R-:W-:Y:S01]  /*8360*/  ULEA.HI.X UR13, UR4, UR13, UR8, 0x2, UP0 ;  /* 0x0000000d040d7291 */ /* 0x000fe200080f1408 */
[----:B------:R3:W-:Y:S01]  /*8370*/  STS.128 [R0+0x7000], R120 ;  /* 0x0070007800007388 */ /* 0x0007e20000000c00 */
[----:B------:R-:W-:Y:S01]  /*8380*/  ULEA.HI.X UR5, UR6, UR15, UR5, 0x2, UP1 ;  /* 0x0000000f06057291 */ /* 0x000fe200088f1405 */
[----:B------:R-:W-:-:S02]  /*8390*/  ULDC UR4, c[0x0][0x740] ;  /* 0x0001d00000047ab9 */ /* 0x000fc40000000800 */
[----:B------:R3:W-:Y:S01]  /*83a0*/  STS.128 [R0+0x7800], R124 ;  /* 0x0078007c00007388 */ /* 0x0007e20000000c00 */
[----:B------:R-:W-:Y:S01]  /*83b0*/  FMUL.FTZ R208, R208, UR4 ;  /* 0x00000004d0d07c20 */ /* 0x000fe20008410000 */
[----:B------:R-:W-:Y:S01]  /*83c0*/  FMUL.FTZ R209, R209, UR4 ;  /* 0x00000004d1d17c20 */ /* 0x000fe20008410000 */
[----:B------:R-:W-:Y:S01]  /*83d0*/  FMUL.FTZ R210, R210, UR4 ;  /* 0x00000004d2d27c20 */ /* 0x000fe20008410000 */
        /* <DEDUP_REMOVED lines=16> */
[----:B------:R1:W-:Y:S06]  /*84e0*/  MEMBAR.ALL.CTA ;  /* 0x0000000000007992 */ /* 0x0003ec0000008000 */
[----:B-1----:R-:W1:Y:S01]  /*84f0*/  FENCE.VIEW.ASYNC.S ;  /* 0x00000000000073c6 */ /* 0x002e620000000000 */
        /* <DEDUP_REMOVED lines=65> */
[----:B-1----:R-:W-:Y:S06]  /*8910*/  BAR.SYNC.DEFER_BLOCKING 0x1, 0x100 ;  /* 0x0044000000007b1d */ /* 0x002fec0000010000 */
[----:B---3--:R-:W-:Y:S05]  /*8920*/  @P1 BRA `(.L_x_80) ;  /* 0x0000000000301947 */ /* 0x008fea0003800000 */
[----:B------:R-:W-:Y:S01]  /*8930*/  PLOP3.LUT P0, PT, PT, PT, PT, 0x80, 0x0 ;  /* 0x000000000000781c */ /* 0x000fe20003f0f070 */
[----:B------:R-:W-:Y:S01]  /*8940*/  UMOV UR6, 0x1400 ;  /* 0x0000140000067882 */ /* 0x000fe20000000000 */
[----:B------:R-:W-:Y:S01]  /*8950*/  UMOV UR8, 0x0 ;  /* 0x0000000000087882 */ /* 0x000fe20000000000 */
[----:B------:R-:W-:Y:S01]  /*8960*/  UMOV UR9, 0x14f00000 ;  /* 0x14f0000000097882 */ /* 0x000fe20000000000 */
[----:B------:R-:W-:-:S09]  /*8970*/  UMOV UR4, UR14 ;  /* 0x0000000e00047c82 */ /* 0x000fd20008000000 */
.L_x_81:
[----:B------:R-:W-:Y:S01]  /*8980*/  @P0 ELECT P2, URZ, PT ;  /* 0x00000000003f082f */ /* 0x000fe20003840000 */
[----:B------:R1:W-:-:S12]  /*8990*/  UBLKRED.G.S.ADD.F32.RN [UR4], [UR60], UR6, desc[UR8] ;  /* 0x000008043c0073bb */ /* 0x0003d800080a1406 */
[----:B------:R-:W-:Y:S02]  /*89a0*/  @P2 PLOP3.LUT P0, PT, P2, PT, PT, 0x8, 0x0 ;  /* 0x000000000000281c */ /* 0x000fe4000170e170 */
[----:B------:R-:W-:-:S11]  /*89b0*/  PLOP3.LUT P2, PT, PT, PT, PT, 0x8, 0x0 ;  /* 0x000000000000781c */ /* 0x000fd60003f4e170 */
[----:B-1----:R-:W-:Y:S05]  /*89c0*/  @P0 BRA.U.ANY `(.L_x_81) ;  /* 0xfffffffd00ec0947 */ /* 0x002fea000393ffff */
[----:B------:R0:W-:Y:S01]  /*89d0*/  UTMACMDFLUSH ;  /* 0x00000000000079b7 */ /* 0x0001e20000000000 */
[----:B------:R-:W-:-:S04]  /*89e0*/  DEPBAR.LE SB0, 0x0 ;  /* 0x000080000000791a */ /* 0x000fc80000000000 */
.L_x_80:
[----:B------:R-:W-:Y:S05]  /*89f0*/  BSYNC B1 ;  /* 0x0000000000017941 */ /* 0x000fea0003800000 */
.L_x_79:
[----:B------:R-:W-:Y:S06]  /*8a00*/  BAR.SYNC.DEFER_BLOCKING 0x1, 0x100 ;  /* 0x0044000000007b1d */ /* 0x000fec0000010000 */
[----:B------:R1:W-:Y:S04]  /*8a10*/  STS.128 [R0], R208 ;  /* 0x000000d000007388 */ /* 0x0003e80000000c00 */
[----:B------:R1:W-:Y:S04]  /*8a20*/  STS.128 [R0+0x800], R212 ;  /* 0x000800d400007388 */ /* 0x0003e80000000c00 */
        /* <DEDUP_REMOVED lines=17> */
[----:B------:R1:W-:Y:S01]  /*8b40*/  STS.128 [R0+0x9800], R140 ;  /* 0x0098008c00007388 */ /* 0x0003e20000000c00 */
[----:B------:R3:W-:Y:S06]  /*8b50*/  MEMBAR.ALL.CTA ;  /* 0x0000000000007992 */ /* 0x0007ec0000008000 */
[----:B---3--:R-:W3:Y:S02]  /*8b60*/  FENCE.VIEW.ASYNC.S ;  /* 0x00000000000073c6 */ /* 0x008ee40000000000 */
[----:B---3--:R-:W-:Y:S06]  /*8b70*/  BAR.SYNC.DEFER_BLOCKING 0x1, 0x100 ;  /* 0x0044000000007b1d */ /* 0x008fec0000010000 */
[----:B------:R-:W-:Y:S05]  /*8b80*/  @P1 BRA `(.L_x_64) ;  /* 0x00000018003c1947 */ /* 0x000fea0003800000 */
[----:B------:R-:W-:Y:S01]  /*8b90*/  PLOP3.LUT P0, PT, PT, PT, PT, 0x80, 0x0 ;  /* 0x000000000000781c */ /* 0x000fe20003f0f070 */
[----:B------:R-:W-:Y:S01]  /*8ba0*/  UMOV UR6, 0x1400 ;  /* 0x0000140000067882 */ /* 0x000fe20000000000 */
[----:B------:R-:W-:Y:S01]  /*8bb0*/  UMOV UR8, 0x0 ;  /* 0x0000000000087882 */ /* 0x000fe20000000000 */
[----:B------:R-:W-:Y:S01]  /*8bc0*/  UMOV UR9, 0x14f00000 ;  /* 0x14f0000000097882 */ /* 0x000fe20000000000 */
[----:B------:R-:W-:Y:S01]  /*8bd0*/  UMOV UR4, UR12 ;  /* 0x0000000c00047c82 */ /* 0x000fe20008000000 */
[----:B------:R-:W-:-:S08]  /*8be0*/  UMOV UR5, UR13 ;  /* 0x0000000d00057c82 */ /* 0x000fd00008000000 */
.L_x_82:
[----:B------:R-:W-:Y:S01]  /*8bf0*/  @P0 ELECT P1, URZ, PT ;  /* 0x00000000003f082f */ /* 0x000fe20003820000 */
[----:B------:R3:W-:-:S12]  /*8c00*/  UBLKRED.G.S.ADD.F32.RN [UR4], [UR60], UR6, desc[UR8] ;  /* 0x000008043c0073bb */ /* 0x0007d800080a1406 */
[----:B------:R-:W-:Y:S02]  /*8c10*/  @P1 PLOP3.LUT P0, PT, P1, PT, PT, 0x8, 0x0 ;  /* 0x000000000000181c */ /* 0x000fe40000f0e170 */
[----:B------:R-:W-:-:S11]  /*8c20*/  PLOP3.LUT P1, PT, PT, PT, PT, 0x8, 0x0 ;  /* 0x000000000000781c */ /* 0x000fd60003f2e170 */
[----:B---3--:R-:W-:Y:S05]  /*8c30*/  @P0 BRA.U.ANY `(.L_x_82) ;  /* 0xfffffffd00ec0947 */ /* 0x008fea000393ffff */
[----:B------:R0:W-:Y:S01]  /*8c40*/  UTMACMDFLUSH ;  /* 0x00000000000079b7 */ /* 0x0001e20000000000 */
[----:B------:R-:W-:-:S04]  /*8c50*/  DEPBAR.LE SB0, 0x0 ;  /* 0x000080000000791a */ /* 0x000fc80000000000 */
[----:B------:R-:W-:Y:S05]  /*8c60*/  BRA `(.L_x_64) ;  /* 0x0000001800047947 */ /* 0x000fea0003800000 */
.L_x_62:
[----:B------:R-:W-:-:S08]  /*8c70*/  NOP ;  /* 0x0000000000007918 */ /* 0x000fd00000000000 */
[----:B------:R-:W1:-:S00]  /*8c80*/  USETMAXREG.DEALLOC.CTAPOOL 0x18 ;  /* 0x00000018000079c8 */ /* 0x000e4000080e0500 */
[----:B-1----:R-:W-:-:S06]  /*8c90*/  LOP3.LUT R0, R0, 0x3, RZ, 0xc0, !PT ;  /* 0x0000000300007812 */ /* 0x002fcc00078ec0ff */
[----:B------:R-:W1:Y:S02]  /*8ca0*/  SHFL.IDX PT, R0, R0, RZ, 0x1f ;  /* 0x00001fff00007589 */ /* 0x000e6400000e0000 */
[----:B-1----:R-:W-:-:S13]  /*8cb0*/  ISETP.NE.AND P0, PT, R0, RZ, PT ;  /* 0x000000ff0000720c */ /* 0x002fda0003f05270 */
[----:B------:R-:W-:Y:S05]  /*8cc0*/  @P0 BRA `(.L_x_64) ;  /* 0x0000001400ec0947 */ /* 0x000fea0003800000 */
        /* <DEDUP_REMOVED lines=12> */
[----:B------:R-:W-:-:S03]  /*8d90*/  IMAD.MOV.U32 R17, RZ, RZ, RZ ;  /* 0x000000ffff117224 */ /* 0x000fc600078e00ff */
[----:B------:R-:W4:Y:S07]  /*8da0*/  S2UR UR20, SR_CTAID.Y ;  /* 0x00000000001479c3 */ /* 0x000f2e0000002600 */
[----:B------:R-:W-:Y:S01]  /*8db0*/  @UP0 ULDC UR4, c[0x0][0x2ec] ;  /* 0x0000bb0000040ab9 */ /* 0x000fe20000000800 */
[----:B------:R-:W5:Y:S01]  /*8dc0*/  LDC.64 R4, c[0x0][0x718] ;  /* 0x0001c600ff047b82 */ /* 0x000f620000000a00 */
[----:B------:R-:W-:Y:S01]  /*8dd0*/  @UP0 ULDC UR6, c[0x0][0x2f0] ;  /* 0x0000bc0000060ab9 */ /* 0x000fe20000000800 */
[----:B-1----:R-:W-:Y:S01]  /*8de0*/  SHF.R.S32.HI R7, RZ, 0x1f, R7 ;  /* 0x0000001fff077819 */ /* 0x002fe20000011407 */
[----:B----4-:R-:W-:-:S02]  /*8df0*/  UIMAD.WIDE.U32 UR4, UR20, UR4, URZ ;  /* 0x00000004140472a5 */ /* 0x010fc4000f8e003f */
[----:B------:R-:W-:Y:S02]  /*8e00*/  UMOV UR12, UR20 ;  /* 0x00000014000c7c82 */ /* 0x000fe40008000000 */
[C---:B--2---:R-:W-:Y:S01]  /*8e10*/  IMAD R8, R7.reuse, R2, RZ ;  /* 0x0000000207087224 */ /* 0x044fe200078e02ff */
[----:B------:R-:W-:Y:S01]  /*8e20*/  @UP0 USHF.R.U32.HI UR12, URZ, UR6, UR5 ;  /* 0x000000063f0c0299 */ /* 0x000fe20008011605 */
[----:B-----5:R-:W-:Y:S02]  /*8e30*/  IMAD R6, R7, R4, RZ ;  /* 0x0000000407067224 */ /* 0x020fe400078e02ff */
[----:B------:R-:W-:Y:S02]  /*8e40*/  IMAD R13, R3, UR20, R8 ;  /* 0x00000014030d7c24 */ /* 0x000fe4000f8e0208 */
[----:B------:R-:W1:Y:S01]  /*8e50*/  LDC.64 R8, c[0x0][0x720] ;  /* 0x0001c800ff087b82 */ /* 0x000e620000000a00 */
[----:B------:R-:W-:Y:S02]  /*8e60*/  IMAD R11, R5, UR20, R6 ;  /* 0x00000014050b7c24 */ /* 0x000fe4000f8e0206 */
[----:B------:R-:W-:-:S04]  /*8e70*/  IMAD.WIDE.U32 R4, R4, UR20, RZ ;  /* 0x0000001404047c25 */ /* 0x000fc8000f8e00ff */
[----:B------:R-:W-:Y:S01]  /*8e80*/  IMAD.IADD R5, R5, 0x1, R11 ;  /* 0x0000000105057824 */ /* 0x000fe200078e020b */
[----:B------:R-:W2:Y:S01]  /*8e90*/  LDC.64 R6, c[0x0][0x738] ;  /* 0x0001ce00ff067b82 */ /* 0x000ea20000000a00 */
[----:B---3--:R-:W-:Y:S01]  /*8ea0*/  SHF.R.S32.HI R11, RZ, 0x1f, R10 ;  /* 0x0000001fff0b7819 */ /* 0x008fe2000001140a */
[----:B------:R-:W-:-:S04]  /*8eb0*/  IMAD.WIDE.U32 R2, R2, UR20, RZ ;  /* 0x0000001402027c25 */ /* 0x000fc8000f8e00ff */
        /* <DEDUP_REMOVED lines=17> */
.L_x_99:
[----:B------:R-:W-:Y:S02]  /*8fd0*/  IMAD.IADD R14, R5, 0x1, R9 ;  /* 0x00000001050e7824 */ /* 0x000fe400078e0209 */
[----:B------:R-:W-:Y:S02]  /*8fe0*/  IMAD.IADD R6, R3, 0x1, R11 ;  /* 0x0000000103067824 */ /* 0x000fe400078e020b */
[----:B-1----:R-:W-:Y:S01]  /*8ff0*/  IMAD.MOV.U32 R0, RZ, RZ, 0x1 ;  /* 0x00000001ff007424 */ /* 0x002fe200078e00ff */
[----:B------:R-:W-:Y:S06]  /*9000*/  @P0 BRA `(.L_x_85) ;  /* 0x0000000000180947 */ /* 0x000fec0003800000 */
[----:B------:R-:W1:Y:S01]  /*9010*/  S2R R10, SR_TID.X ;  /* 0x00000000000a7919 */ /* 0x000e620000002100 */
[----:B------:R-:W-:-:S04]  /*9020*/  IMAD.MOV.U32 R8, RZ, RZ, 0x8100 ;  /* 0x00008100ff087424 */ /* 0x000fc800078e00ff */
[----:B------:R2:W-:Y:S01]  /*9030*/  SYNCS.ARRIVE.TRANS64 RZ, [R7+URZ+0x31810], R8 ;  /* 0x0318100807ff79a7 */ /* 0x0005e2000800003f */
[----:B-1----:R-:W-:-:S13]  /*9040*/  LOP3.LUT P1, RZ, R10, 0x1f, RZ, 0xc0, !PT ;  /* 0x0000001f0aff7812 */ /* 0x002fda000782c0ff */
[----:B--2---:R-:W-:Y:S05]  /*9050*/  @!P1 BRA `(.L_x_85) ;  /* 0x0000000000049947 */ /* 0x004fea0003800000 */
[----:B------:R-:W-:Y:S01]  /*9060*/  BPT.TRAP 0x1 ;  /* 0x000000040000795c */ /* 0x000fe20000300000 */
.L_x_85:
        /* <DEDUP_REMOVED lines=22> */
[----:B------:R-:W1:Y:S01]  /*91d0*/  LDC R11, c[0x0][0x280] ;  /* 0x0000a000ff0b7b82 */ /* 0x000e620000000800 */
[----:B------:R-:W-:Y:S01]  /*91e0*/  UMOV UR41, UR17 ;  /* 0x0000001100297c82 */ /* 0x000fe20008000000 */
[----:B------:R-:W-:Y:S01]  /*91f0*/  UMOV UR35, UR19 ;  /* 0x0000001300237c82 */ /* 0x000fe20008000000 */
[----:B------:R-:W-:Y:S01]  /*9200*/  LEA.HI.X R14, R4, R9, R14, 0x2, P1 ;  /* 0x00000009040e7211 */ /* 0x000fe200008f140e */
[----:B------:R-:W-:Y:S01]  /*9210*/  UMOV UR33, UR17 ;  /* 0x0000001100217c82 */ /* 0x000fe20008000000 */
[----:B------:R-:W-:Y:S01]  /*9220*/  R2UR UR22, R10 ;  /* 0x000000000a1672ca */ /* 0x000fe200000e0000 */
[----:B------:R-:W-:Y:S01]  /*9230*/  UMOV UR26, 0xc0 ;  /* 0x000000c0001a7882 */ /* 0x000fe20000000000 */
        /* <DEDUP_REMOVED lines=69> */
[----:B------:R-:W-:Y:S01]  /*9690*/  VIADD R11, R11, 0x3f ;  /* 0x0000003f0b0b7836 */ /* 0x000fe20000000000 */
[----:B------:R-:W-:Y:S01]  /*96a0*/  IADD3 R10, P1, R10, 0x100, RZ ;  /* 0x000001000a0a7810 */ /* 0x000fe20007f3e0ff */
[----:B------:R-:W-:Y:S01]  /*96b0*/  IMAD.MOV.U32 R9, RZ, RZ, 0x1 ;  /* 0x00000001ff097424 */ /* 0x000fe200078e00ff */
[----:B------:R-:W-:Y:S01]  /*96c0*/  CS2R R16, SRZ ;  /* 0x0000000000107805 */ /* 0x000fe2000001ff00 */
[----:B------:R-:W-:Y:S01]  /*96d0*/  IMAD.MOV.U32 R8, RZ, RZ, RZ ;  /* 0x000000ffff087224 */ /* 0x000fe200078e00ff */
[----:B------:R-:W-:-:S04]  /*96e0*/  SHF.R.S32.HI R0, RZ, 0x1f, R11 ;  /* 0x0000001fff007819 */ /* 0x000fc8000001140b */
[----:B------:R-:W-:Y:S02]  /*96f0*/  LEA.HI R0, R0, R11, RZ, 0x6 ;  /* 0x0000000b00007211 */ /* 0x000fe400078f30ff */
[----:B--2---:R-:W-:Y:S01]  /*9700*/  LEA R11, P2, R2, R12, 0x2 ;  /* 0x0000000c020b7211 */ /* 0x004fe200078410ff */
[----:B------:R-:W-:Y:S01]  /*9710*/  IMAD.X R12, RZ, RZ, R14, P1 ;  /* 0x000000ffff0c7224 */ /* 0x000fe200008e060e */
[----:B------:R-:W-:Y:S01]  /*9720*/  LEA.HI.SX32 R14, R0, 0xffffffff, 0x1a ;  /* 0xffffffff000e7811 */ /* 0x000fe200078fd2ff */
[----:B------:R-:W-:Y:S01]  /*9730*/  IMAD.MOV.U32 R0, RZ, RZ, 0x1 ;  /* 0x00000001ff007424 */ /* 0x000fe200078e00ff */
[----:B------:R-:W-:Y:S02]  /*9740*/  LEA.HI.X R13, R2, R13, R6, 0x2, P2 ;  /* 0x0000000d020d7211 */ /* 0x000fe400010f1406 */
[----:B-1----:R-:W-:-:S07]  /*9750*/  LOP3.LUT R15, R15, 0x1f, RZ, 0xc0, !PT ;  /* 0x0000001f0f0f7812 */ /* 0x002fce00078ec0ff */
.L_x_91:
[----:B------:R-:W-:-:S04]  /*9760*/  SHF.L.U32 R4, R9, 0x1f, RZ ;  /* 0x0000001f09047819 */ /* 0x000fc800000006ff */
[----:B-1----:R-:W1:Y:S02]  /*9770*/  SYNCS.PHASECHK.TRANS64.TRYWAIT P1, [R7+URZ+0x31838], R4 ;  /* 0x03183804070075a7 */ /* 0x002e64000802017f */
[----:B-12--5:R-:W-:Y:S05]  /*9780*/  @!P1 BRA `(.L_x_87) ;  /* 0x0000000c00989947 */ /* 0x026fea0003800000 */
.L_x_100:
[----:B------:R-:W-:Y:S05]  /*9790*/  @P0 BRA `(.L_x_88) ;  /* 0x0000000000140947 */ /* 0x000fea0003800000 */
[----:B------:R-:W-:Y:S01]  /*97a0*/  ISETP.NE.AND P1, PT, R15, RZ, PT ;  /* 0x000000ff0f00720c */ /* 0x000fe20003f25270 */
[----:B-1----:R-:W-:-:S04]  /*97b0*/  IMAD.MOV.U32 R4, RZ, RZ, 0x8100 ;  /* 0x00008100ff047424 */ /* 0x002fc800078e00ff */
[----:B------:R2:W-:Y:S08]  /*97c0*/  SYNCS.ARRIVE.TRANS64 RZ, [R7+URZ+0x31830], R4 ;  /* 0x0318300407ff79a7 */ /* 0x0005f0000800003f */
[----:B------:R-:W-:Y:S05]  /*97d0*/  @!P1 BRA `(.L_x_88) ;  /* 0x0000000000049947 */ /* 0x000fea0003800000 */
[----:B------:R-:W-:Y:S01]  /*97e0*/  BPT.TRAP 0x1 ;  /* 0x000000040000795c */ /* 0x000fe20000300000 */
.L_x_88:
[----:B------:R3:W-:Y:S02]  /*97f0*/  STL.64 [R1], R2 ;  /* 0x0000000201007387 */ /* 0x0007e40000100a00 */
[----:B---3--:R-:W1:Y:S02]  /*9800*/  LDC.64 R2, c[0x0][0x198] ;  /* 0x00006600ff027b82 */ /* 0x008e640000000a00 */
[----:B-12---:R-:W-:-:S05]  /*9810*/  IMAD.MOV.U32 R4, RZ, RZ, R2 ;  /* 0x000000ffff047224 */ /* 0x006fca00078e0002 */
[----:B------:R-:W-:-:S04]  /*9820*/  IADD3 R5, P1, R4, 0x1f0, RZ ;  /* 0x000001f004057810 */ /* 0x000fc80007f3e0ff */
[----:B------:R-:W-:Y:S01]  /*9830*/  R2UR UR6, R5 ;  /* 0x00000000050672ca */ /* 0x000fe200000e0000 */
[----:B------:R-:W-:Y:S02]  /*9840*/  IMAD.MOV.U32 R5, RZ, RZ, R3 ;  /* 0x000000ffff057224 */ /* 0x000fe400078e0003 */
[----:B------:R1:W5:Y:S01]  /*9850*/  LDL.LU.64 R2, [R1] ;  /* 0x0000000001027983 */ /* 0x0003620000300a00 */
        /* <DEDUP_REMOVED lines=43> */
.L_x_102:
[----:B------:R-:W-:Y:S01]  /*9b10*/  LOP3.LUT R9, R9, 0x1, RZ, 0x3c, !PT ;  /* 0x0000000109097812 */ /* 0x000fe200078e3cff */
[----:B------:R-:W-:Y:S06]  /*9b20*/  @P2 BRA `(.L_x_90) ;  /* 0x0000000000142947 */ /* 0x000fec0003800000 */
[----:B------:R-:W-:Y:S01]  /*9b30*/  ISETP.NE.AND P1, PT, R15, RZ, PT ;  /* 0x000000ff0f00720c */ /* 0x000fe20003f25270 */
[----:B-1----:R-:W-:-:S04]  /*9b40*/  IMAD.MOV.U32 R20, RZ, RZ, 0x8100 ;  /* 0x00008100ff147424 */ /* 0x002fc800078e00ff */
[----:B------:R2:W-:Y:S08]  /*9b50*/  SYNCS.ARRIVE.TRANS64 RZ, [R18+URZ+0x31810], R20 ;  /* 0x0318101412ff79a7 */ /* 0x0005f0000800003f */
[----:B------:R-:W-:Y:S05]  /*9b60*/  @!P1 BRA `(.L_x_90) ;  /* 0x0000000000049947 */ /* 0x000fea0003800000 */
[----:B------:R-:W-:Y:S01]  /*9b70*/  BPT.TRAP 0x1 ;  /* 0x000000040000795c */ /* 0x000fe20000300000 */
.L_x_90:
[----:B------:R-:W-:Y:S01]  /*9b80*/  R2UR UR43, R8 ;  /* 0x00000000082b72ca */ /* 0x000fe200000e0000 */
[----:B------:R-:W-:Y:S01]  /*9b90*/  IMAD R8, R17, 0x8000, R7 ;  /* 0x0000800011087824 */ /* 0x000fe200078e0207 */
        /* <DEDUP_REMOVED lines=51> */
.L_x_86:
[----:B------:R-:W-:-:S04]  /*9ed0*/  SHF.L.U32 R10, R9, 0x1f, RZ ;  /* 0x0000001f090a7819 */ /* 0x000fc800000006ff */
[----:B------:R-:W3:Y:S02]  /*9ee0*/  SYNCS.PHASECHK.TRANS64.TRYWAIT P1, [R7+URZ+0x31838], R10 ;  /* 0x0318380a070075a7 */ /* 0x000ee4000802017f */
[----:B---3--:R-:W-:Y:S05]  /*9ef0*/  @!P1 BRA `(.L_x_92) ;  /* 0x0000000400e89947 */ /* 0x008fea0003800000 */
.L_x_103:
[----:B------:R-:W-:Y:S05]  /*9f00*/  @P0 BRA `(.L_x_93) ;  /* 0x0000000000180947 */ /* 0x000fea0003800000 */
[----:B------:R-:W4:Y:S01]  /*9f10*/  S2R R11, SR_TID.X ;  /* 0x00000000000b7919 */ /* 0x000f220000002100 */
[----:B---3--:R-:W-:-:S04]  /*9f20*/  IMAD.MOV.U32 R10, RZ, RZ, 0x8100 ;  /* 0x00008100ff0a7424 */ /* 0x008fc800078e00ff */
[----:B------:R3:W-:Y:S01]  /*9f30*/  SYNCS.ARRIVE.TRANS64 RZ, [R7+URZ+0x31830], R10 ;  /* 0x0318300a07ff79a7 */ /* 0x0007e2000800003f */
[----:B----4-:R-:W-:-:S13]  /*9f40*/  LOP3.LUT P0, RZ, R11, 0x1f, RZ, 0xc0, !PT ;  /* 0x0000001f0bff7812 */ /* 0x010fda000780c0ff */
[----:B---3--:R-:W-:Y:S05]  /*9f50*/  @!P0 BRA `(.L_x_93) ;  /* 0x0000000000048947 */ /* 0x008fea0003800000 */
[----:B------:R-:W-:Y:S01]  /*9f60*/  BPT.TRAP 0x1 ;  /* 0x000000040000795c */ /* 0x000fe20000300000 */
.L_x_93:
[----:B---3--:R-:W3:Y:S01]  /*9f70*/  LDC.64 R10, c[0x0][0x728] ;  /* 0x0001ca00ff0a7b82 */ /* 0x008ee20000000a00 */
        /* <DEDUP_REMOVED lines=15> */
[----:B------:R-:W-:-:S02]  /*a070*/  UIADD3 UR40, UR8, 0x24100, URZ ;  /* 0x0002410008287890 */ /* 0x000fc4000fffe03f */
[----:B------:R-:W-:Y:S02]  /*a080*/  UIADD3 UR41, UR8, 0x31830, URZ ;  /* 0x0003183008297890 */ /* 0x000fe4000fffe03f */
[----:B------:R-:W-:Y:S02]  /*a090*/  UIADD3 UR32, UR8, 0x26100, URZ ;  /* 0x0002610008207890 */ /* 0x000fe4000fffe03f */
[----:B------:R-:W-:Y:S01]  /*a0a0*/  UIADD3 UR24, UR8, 0x28100, URZ ;  /* 0x0002810008187890 */ /* 0x000fe2000fffe03f */
[C---:B---3--:R-:W-:Y:S01]  /*a0b0*/  LEA R10, P0, R2.reuse, R10, 0x2 ;  /* 0x0000000a020a7211 */ /* 0x048fe200078010ff */
        /* <DEDUP_REMOVED lines=18> */
[----:B------:R-:W-:-:S02]  /*a1e0*/  ISETP.NE.AND P0, PT, R17, 0x2, PT ;  /* 0x000000021100780c */ /* 0x000fc40003f05270 */
[----:B------:R-:W-:Y:S02]  /*a1f0*/  LOP3.LUT R6, R9, 0x1, RZ, 0x3c, !PT ;  /* 0x0000000109067812 */ /* 0x000fe400078e3cff */
        /* <DEDUP_REMOVED lines=8> */
[----:B---3--:R-:W-:Y:S01]  /*a280*/  NOP ;  /* 0x0000000000007918 */ /* 0x008fe20000000000 */
.L_x_83:
[----:B------:R-:W-:Y:S05]  /*a290*/  WARPSYNC.ALL ;  /* 0x0000000000007948 */ /* 0x000fea0003800000 */
[----:B------:R-:W-:-:S13]  /*a2a0*/  ELECT P0, URZ, PT ;  /* 0x00000000003f782f */ /* 0x000fda0003800000 */
[----:B------:R-:W-:Y:S05]  /*a2b0*/  @!P0 BRA `(.L_x_64) ;  /* 0x0000000000708947 */ /* 0x000fea0003800000 */
[----:B------:R-:W-:-:S04]  /*a2c0*/  LOP3.LUT R19, R19, 0x2, RZ, 0xfc, !PT ;  /* 0x0000000213137812 */ /* 0x000fc800078efcff */
[----:B------:R-:W-:-:S13]  /*a2d0*/  ISETP.NE.AND P1, PT, R19, 0x3, PT ;  /* 0x000000031300780c */ /* 0x000fda0003f25270 */
[----:B------:R-:W-:Y:S05]  /*a2e0*/  @!P1 BRA `(.L_x_94) ;  /* 0x0000000000049947 */ /* 0x000fea0003800000 */
[----:B------:R-:W-:Y:S01]  /*a2f0*/  BPT.TRAP 0x1 ;  /* 0x000000040000795c */ /* 0x000fe20000300000 */
.L_x_94:
[----:B------:R-:W3:Y:S01]  /*a300*/  S2R R3, SR_CgaCtaId ;  /* 0x0000000000037919 */ /* 0x000ee20000008800 */
[----:B------:R-:W-:-:S04]  /*a310*/  MOV R2, 0x400 ;  /* 0x0000040000027802 */ /* 0x000fc80000000f00 */
[----:B---3--:R-:W-:Y:S02]  /*a320*/  LEA R5, R3, R2, 0x18 ;  /* 0x0000000203057211 */ /* 0x008fe400078ec0ff */
[----:B------:R-:W-:-:S03]  /*a330*/  SHF.L.U32 R3, R0, 0x1f, RZ ;  /* 0x0000001f00037819 */ /* 0x000fc600000006ff */
[----:B------:R-:W-:-:S04]  /*a340*/  VIADD R2, R5, 0x31820 ;  /* 0x0003182005027836 */ /* 0x000fc80000000000 */
[----:B------:R-:W-:-:S04]  /*a350*/  IMAD R4, R17, 0x8, R2 ;  /* 0x0000000811047824 */ /* 0x000fc800078e0202 */
[----:B------:R-:W3:Y:S02]  /*a360*/  SYNCS.PHASECHK.TRANS64.TRYWAIT P0, [R4+URZ], R3 ;  /* 0x00000003040075a7 */ /* 0x000ee4000800017f */
[----:B---3--:R-:W-:Y:S05]  /*a370*/  @!P0 BRA `(.L_x_95) ;  /* 0x0000000000dc8947 */ /* 0x008fea0003800000 */
.L_x_104:
[----:B------:R-:W-:-:S05]  /*a380*/  VIADD R17, R17, 0x1 ;  /* 0x0000000111117836 */ /* 0x000fca0000000000 */
[----:B------:R-:W-:-:S04]  /*a390*/  ISETP.NE.AND P0, PT, R17, 0x2, PT ;  /* 0x000000021100780c */ /* 0x000fc80003f05270 */
[----:B---3--:R-:W-:Y:S02]  /*a3a0*/  SEL R3, RZ, 0x1, P0 ;  /* 0x00000001ff037807 */ /* 0x008fe40000000000 */
[----:B------:R-:W-:Y:S02]  /*a3b0*/  SEL R17, R17, RZ, P0 ;  /* 0x000000ff11117207 */ /* 0x000fe40000000000 */
[----:B------:R-:W-:-:S03]  /*a3c0*/  LOP3.LUT R0, R0, R3, RZ, 0x3c, !PT ;  /* 0x0000000300007212 */ /* 0x000fc600078e3cff */
[----:B------:R-:W-:Y:S01]  /*a3d0*/  IMAD R17, R17, 0x8, R2 ;  /* 0x0000000811117824 */ /* 0x000fe200078e0202 */
[----:B------:R-:W-:-:S04]  /*a3e0*/  SHF.L.U32 R0, R0, 0x1f, RZ ;  /* 0x0000001f00007819 */ /* 0x000fc800000006ff */
[----:B------:R-:W3:Y:S02]  /*a3f0*/  SYNCS.PHASECHK.TRANS64.TRYWAIT P0, [R17+URZ], R0 ;  /* 0x00000000110075a7 */ /* 0x000ee4000800017f */
[----:B---3--:R-:W-:Y:S05]  /*a400*/  @!P0 BRA `(.L_x_96) ;  /* 0x0000000000cc8947 */ /* 0x008fea0003800000 */
.L_x_105:
[----:B------:R-:W-:Y:S05]  /*a410*/  @!P1 BRA `(.L_x_97) ;  /* 0x0000000000049947 */ /* 0x000fea0003800000 */
[----:B------:R-:W-:Y:S01]  /*a420*/  BPT.TRAP 0x1 ;  /* 0x000000040000795c */ /* 0x000fe20000300000 */
.L_x_97:
[----:B------:R-:W-:-:S07]  /*a430*/  SHF.L.U32 R6, R6, 0x1f, RZ ;  /* 0x0000001f06067819 */ /* 0x000fce00000006ff */
.L_x_98:
[----:B----4-:R4:W1:Y:S02]  /*a440*/  SYNCS.PHASECHK.TRANS64.TRYWAIT P0, [R5+URZ+0x31838], R6 ;  /* 0x03183806050075a7 */ /* 0x010864000800017f */
[----:B-1----:R-:W-:Y:S05]  /*a450*/  @!P0 NANOSLEEP.SYNCS 0x989680 ;  /* 0x009896800000895d */ /* 0x002fea0003900000 */
[----:B------:R-:W1:Y:S02]  /*a460*/  @!P0 SYNCS.PHASECHK.TRANS64 P0, [R5+URZ+0x31838], R6 ;  /* 0x03183806050085a7 */ /* 0x000e64000800007f */
[----:B-1----:R-:W-:Y:S05]  /*a470*/  @!P0 BRA `(.L_x_98) ;  /* 0xfffffffc00f08947 */ /* 0x002fea000383ffff */
.L_x_64:
[----:B------:R-:W-:Y:S05]  /*a480*/  BSYNC B0 ;  /* 0x0000000000007941 */ /* 0x000fea0003800000 */
.L_x_61:
[----:B------:R-:W-:Y:S05]  /*a490*/  EXIT ;  /* 0x000000000000794d */ /* 0x000fea0003800000 */
.L_x_66:
[----:B-1----:R-:W-:-:S04]  /*a4a0*/  IMAD.U32 R2, RZ, RZ, UR60 ;  /* 0x0000003cff027e24 */ /* 0x002fc8000f8e00ff */
[----:B------:R1:W2:Y:S03]  /*a4b0*/  SYNCS.PHASECHK.TRANS64.TRYWAIT P0, [R2+URZ+0x31800], R11 ;  /* 0x0318000b020075a7 */ /* 0x0002a6000800017f */
[----:B--2---:R-:W-:Y:S05]  /*a4c0*/  @!P0 NANOSLEEP.SYNCS 0x989680 ;  /* 0x009896800000895d */ /* 0x004fea0003900000 */
[----:B------:R-:W2:Y:S02]  /*a4d0*/  @!P0 SYNCS.PHASECHK.TRANS64 P0, [R2+URZ+0x31800], R11 ;  /* 0x0318000b020085a7 */ /* 0x000ea4000800007f */
[----:B--2---:R-:W-:Y:S05]  /*a4e0*/  @!P0 BRA `(.L_x_66) ;  /* 0xfffffffc00ec8947 */ /* 0x004fea000383ffff */
[----:B------:R-:W-:Y:S05]  /*a4f0*/  BRA `(.L_x_65) ;  /* 0xffffff6000a47947 */ /* 0x000fea000383ffff */
.L_x_71:
[----:B--2---:R2:W3:Y:S02]  /*a500*/  SYNCS.PHASECHK.TRANS64.TRYWAIT P1, [R16+URZ+0x31810], R11 ;  /* 0x0318100b100075a7 */ /* 0x0044e4000802017f */
[----:B---3--:R-:W-:Y:S05]  /*a510*/  @!P1 NANOSLEEP.SYNCS 0x989680 ;  /* 0x009896800000995d */ /* 0x008fea0003900000 */
[----:B------:R-:W3:Y:S02]  /*a520*/  @!P1 SYNCS.PHASECHK.TRANS64 P1, [R16+URZ+0x31810], R11 ;  /* 0x0318100b100095a7 */ /* 0x000ee4000802007f */
[----:B---3--:R-:W-:Y:S05]  /*a530*/  @!P1 BRA `(.L_x_71) ;  /* 0xfffffffc00f09947 */ /* 0x008fea000383ffff */
[----:B------:R-:W-:Y:S05]  /*a540*/  BRA `(.L_x_70) ;  /* 0xffffff6c00f47947 */ /* 0x000fea000383ffff */
.L_x_75:
[----:B------:R1:W1:Y:S02]  /*a550*/  SYNCS.PHASECHK.TRANS64.TRYWAIT P1, [R5+URZ+0x31830], R12 ;  /* 0x0318300c050075a7 */ /* 0x000264000802017f */
[----:B-1----:R-:W-:Y:S05]  /*a560*/  @!P1 NANOSLEEP.SYNCS 0x989680 ;  /* 0x009896800000995d */ /* 0x002fea0003900000 */
[----:B------:R-:W1:Y:S02]  /*a570*/  @!P1 SYNCS.PHASECHK.TRANS64 P1, [R5+URZ+0x31830], R12 ;  /* 0x0318300c050095a7 */ /* 0x000e64000802007f */
[----:B-1----:R-:W-:Y:S05]  /*a580*/  @!P1 BRA `(.L_x_75) ;  /* 0xfffffffc00f09947 */ /* 0x002fea000383ffff */
[----:B------:R-:W-:Y:S05]  /*a590*/  BRA `(.L_x_74) ;  /* 0xffffff8800f47947 */ /* 0x000fea000383ffff */
.L_x_84:
[----:B-1----:R1:W2:Y:S02]  /*a5a0*/  SYNCS.PHASECHK.TRANS64.TRYWAIT P1, [R7+URZ+0x31820], R0 ;  /* 0x03182000070075a7 */ /* 0x0022a4000802017f */
[----:B--2---:R-:W-:Y:S05]  /*a5b0*/  @!P1 NANOSLEEP.SYNCS 0x989680 ;  /* 0x009896800000995d */ /* 0x004fea0003900000 */
[----:B------:R-:W2:Y:S02]  /*a5c0*/  @!P1 SYNCS.PHASECHK.TRANS64 P1, [R7+URZ+0x31820], R0 ;  /* 0x03182000070095a7 */ /* 0x000ea4000802007f */
[----:B--2---:R-:W-:Y:S05]  /*a5d0*/  @!P1 BRA `(.L_x_84) ;  /* 0xfffffffc00f09947 */ /* 0x004fea000383ffff */
[----:B------:R-:W-:Y:S05]  /*a5e0*/  BRA `(.L_x_99) ;  /* 0xffffffe800787947 */ /* 0x000fea000383ffff */
.L_x_87:
[----:B-1----:R1:W2:Y:S02]  /*a5f0*/  SYNCS.PHASECHK.TRANS64.TRYWAIT P1, [R7+URZ+0x31838], R4 ;  /* 0x03183804070075a7 */ /* 0x0022a4000802017f */
[----:B--2---:R-:W-:Y:S05]  /*a600*/  @!P1 NANOSLEEP.SYNCS 0x989680 ;  /* 0x009896800000995d */ /* 0x004fea0003900000 */
[----:B------:R-:W2:Y:S02]  /*a610*/  @!P1 SYNCS.PHASECHK.TRANS64 P1, [R7+URZ+0x31838], R4 ;  /* 0x03183804070095a7 */ /* 0x000ea4000802007f */
[----:B--2---:R-:W-:Y:S05]  /*a620*/  @!P1 BRA `(.L_x_87) ;  /* 0xfffffffc00f09947 */ /* 0x004fea000383ffff */
[----:B------:R-:W-:Y:S05]  /*a630*/  BRA `(.L_x_100) ;  /* 0xfffffff000547947 */ /* 0x000fea000383ffff */
.L_x_89:
[----:B------:R-:W-:-:S07]  /*a640*/  SHF.L.U32 R20, R0, 0x1f, RZ ;  /* 0x0000001f00147819 */ /* 0x000fce00000006ff */
.L_x_101:
[----:B-1----:R1:W2:Y:S02]  /*a650*/  SYNCS.PHASECHK.TRANS64.TRYWAIT P1, [R18+URZ+0x31820], R20 ;  /* 0x03182014120075a7 */ /* 0x0022a4000802017f */
[----:B--2---:R-:W-:Y:S05]  /*a660*/  @!P1 NANOSLEEP.SYNCS 0x989680 ;  /* 0x009896800000995d */ /* 0x004fea0003900000 */
[----:B------:R-:W2:Y:S02]  /*a670*/  @!P1 SYNCS.PHASECHK.TRANS64 P1, [R18+URZ+0x31820], R20 ;  /* 0x03182014120095a7 */ /* 0x000ea4000802007f */
[----:B--2---:R-:W-:Y:S05]  /*a680*/  @!P1 BRA `(.L_x_101) ;  /* 0xfffffffc00f09947 */ /* 0x004fea000383ffff */
[----:B------:R-:W-:Y:S05]  /*a690*/  BRA `(.L_x_102) ;  /* 0xfffffff4001c7947 */ /* 0x000fea000383ffff */
.L_x_92:
[----:B---3--:R3:W4:Y:S02]  /*a6a0*/  SYNCS.PHASECHK.TRANS64.TRYWAIT P1, [R7+URZ+0x31838], R10 ;  /* 0x0318380a070075a7 */ /* 0x008724000802017f */
[----:B----4-:R-:W-:Y:S05]  /*a6b0*/  @!P1 NANOSLEEP.SYNCS 0x989680 ;  /* 0x009896800000995d */ /* 0x010fea0003900000 */
[----:B------:R-:W4:Y:S02]  /*a6c0*/  @!P1 SYNCS.PHASECHK.TRANS64 P1, [R7+URZ+0x31838], R10 ;  /* 0x0318380a070095a7 */ /* 0x000f24000802007f */
[----:B----4-:R-:W-:Y:S05]  /*a6d0*/  @!P1 BRA `(.L_x_92) ;  /* 0xfffffffc00f09947 */ /* 0x010fea000383ffff */
[----:B------:R-:W-:Y:S05]  /*a6e0*/  BRA `(.L_x_103) ;  /* 0xfffffff800047947 */ /* 0x000fea000383ffff */
.L_x_95:
[----:B---3--:R3:W4:Y:S02]  /*a6f0*/  SYNCS.PHASECHK.TRANS64.TRYWAIT P0, [R4+URZ], R3 ;  /* 0x00000003040075a7 */ /* 0x008724000800017f */
[----:B----4-:R-:W-:Y:S05]  /*a700*/  @!P0 NANOSLEEP.SYNCS 0x989680 ;  /* 0x009896800000895d */ /* 0x010fea0003900000 */
[----:B------:R-:W4:Y:S02]  /*a710*/  @!P0 SYNCS.PHASECHK.TRANS64 P0, [R4+URZ], R3 ;  /* 0x00000003040085a7 */ /* 0x000f24000800007f */
[----:B----4-:R-:W-:Y:S05]  /*a720*/  @!P0 BRA `(.L_x_95) ;  /* 0xfffffffc00f08947 */ /* 0x010fea000383ffff */
[----:B------:R-:W-:Y:S05]  /*a730*/  BRA `(.L_x_104) ;  /* 0xfffffffc00107947 */ /* 0x000fea000383ffff */
.L_x_96:
[----:B---3--:R3:W4:Y:S02]  /*a740*/  SYNCS.PHASECHK.TRANS64.TRYWAIT P0, [R17+URZ], R0 ;  /* 0x00000000110075a7 */ /* 0x008724000800017f */
[----:B----4-:R-:W-:Y:S05]  /*a750*/  @!P0 NANOSLEEP.SYNCS 0x989680 ;  /* 0x009896800000895d */ /* 0x010fea0003900000 */
[----:B------:R-:W4:Y:S02]  /*a760*/  @!P0 SYNCS.PHASECHK.TRANS64 P0, [R17+URZ], R0 ;  /* 0x00000000110085a7 */ /* 0x000f24000800007f */
[----:B----4-:R-:W-:Y:S05]  /*a770*/  @!P0 BRA `(.L_x_96) ;  /* 0xfffffffc00f08947 */ /* 0x010fea000383ffff */
[----:B------:R-:W-:Y:S05]  /*a780*/  BRA `(.L_x_105) ;  /* 0xfffffffc00207947 */ /* 0x000fea000383ffff */
.L_x_106:
        /* <DEDUP_REMOVED lines=15> */
.L_x_1146:


//--------------------- .text._ZN7cutlass13device_kernelIN5flash11enable_sm90INS1_16FlashAttnBwdSm90INS1_25CollectiveMainloopBwdSm90ILi2ELi1ELi1EN4cute5tupleIJNS5_1CILi1EEES8_S8_EEENS6_IJNS7_ILi64EEENS7_ILi80EEENS7_ILi256EEEEEENS_6half_tEfNS_4arch4Sm90ELb0ELb0ELb1ELb1ELb0ELb0ELb1ELb1ELi2ELi1ELi1ELi1ELb0EEENS1_21CollectiveEpilogueBwdISD_SE_SG_Li256ELb1ELb1ELi2EEENS1_19SingleTileSchedulerILb1ELb0ELb0ELi80EEEEEEEEEvNT_6ParamsE --------------------------
	.section	.text._ZN7cutlass13device_kernelIN5flash11enable_sm90INS1_16FlashAttnBwdSm90INS1_25CollectiveMainloopBwdSm90ILi2ELi1ELi1EN4cute5tupleIJNS5_1CILi1EEES8_S8_EEENS6_IJNS7_ILi64EEENS7_ILi80EEENS7_ILi256EEEEEENS_6half_tEfNS_4arch4Sm90ELb0ELb0ELb1ELb1ELb0ELb0ELb1ELb1ELi2ELi1ELi1ELi1ELb0EEENS1_21CollectiveEpilogueBwdISD_SE_SG_Li256ELb1ELb1ELi2EEENS1_19SingleTileSchedulerILb1ELb0ELb0ELi80EEEEEEEEEvNT_6ParamsE,"ax",@progbits
	.align	128
.text._ZN7cutlass13device_kernelIN5flash11enable_sm90INS1_16FlashAttnBwdSm90INS1_25CollectiveMainloopBwdSm90ILi2ELi1ELi1EN4cute5tupleIJNS5_1CILi1EEES8_S8_EEENS6_IJNS7_ILi64EEENS7_ILi80EEENS7_ILi256EEEEEENS_6half_tEfNS_4arch4Sm90ELb0ELb0ELb1ELb1ELb0ELb0ELb1ELb1ELi2ELi1ELi1ELi1ELb0EEENS1_21CollectiveEpilogueBwdISD_SE_SG_Li256ELb1ELb1ELi2EEENS1_19SingleTileSchedulerILb1ELb0ELb0ELi80EEEEEEEEEvNT_6ParamsE:
        .type           _ZN7cutlass13device_kernelIN5flash11enable_sm90INS1_16FlashAttnBwdSm90INS1_25CollectiveMainloopBwdSm90ILi2ELi1ELi1EN4cute5tupleIJNS5_1CILi1EEES8_S8_EEENS6_IJNS7_ILi64EEENS7_ILi80EEENS7_ILi256EEEEEENS_6half_tEfNS_4arch4Sm90ELb0ELb0ELb1ELb1ELb0ELb0ELb1ELb1ELi2ELi1ELi1ELi1ELb0EEENS1_21CollectiveEpilogueBwdISD_SE_SG_Li256ELb1ELb1ELi2EEENS1_19SingleTileSchedulerILb1ELb0ELb0ELi80EEEEEEEEEvNT_6ParamsE,@function
        .size           _ZN7cutlass13device_kernelIN5flash11enable_sm90INS1_16FlashAttnBwdSm90INS1_25CollectiveMainloopBwdSm90ILi2ELi1ELi1EN4cute5tupleIJNS5_1CILi1EEES8_S8_EEENS6_IJNS7_ILi64EEENS7_ILi80EEENS7_ILi256EEEEEENS_6half_tEfNS_4arch4Sm90ELb0ELb0ELb1ELb1ELb0ELb0ELb1ELb1ELi2ELi1ELi1ELi1ELb0EEENS1_21CollectiveEpilogueBwdISD_SE_SG_Li256ELb1ELb1ELi2EEENS1_19SingleTileSchedulerILb1ELb0ELb0ELi80EEEEEEEEEvNT_6ParamsE,(.L_x_1147 - _ZN7cutlass13device_kernelIN5flash11enable_sm90INS1_16FlashAttnBwdSm90INS1_25CollectiveMainloopBwdSm90ILi2ELi1ELi1EN4cute5tupleIJNS5_1CILi1EEES8_S8_EEENS6_IJNS7_ILi64EEENS7_ILi80EEENS7_ILi256EEEEEENS_6half_tEfNS_4arch4Sm90ELb0ELb0ELb1ELb1ELb0ELb0ELb1ELb1ELi2ELi1ELi1ELi1ELb0EEENS1_21CollectiveEpilogueBwdISD_SE_SG_Li256ELb1ELb1ELi2EEENS1_19SingleTileSchedulerILb1ELb0ELb0ELi80EEEEEEEEEvNT_6ParamsE)
        .other          _ZN7cutlass13device_kernelIN5flash11enable_sm90INS1_16FlashAttnBwdSm90INS1_25CollectiveMainloopBwdSm90ILi2ELi1ELi1EN4cute5tupleIJNS5_1CILi1EEES8_S8_EEENS6_IJNS7_ILi64EEENS7_ILi80EEENS7_ILi256EEEEEENS_6half_tEfNS_4arch4Sm90ELb0ELb0ELb1ELb1ELb0ELb0ELb1ELb1ELi2ELi1ELi1ELi1ELb0EEENS1_21CollectiveEpilogueBwdISD_SE_SG_Li256ELb1ELb1ELi2EEENS1_19SingleTileSchedulerILb1ELb0ELb0ELi80EEEEEEEEEvNT_6ParamsE,@"STO_CUDA_ENTRY STV_DEFAULT"
_ZN7cutlass13device_kernelIN5flash11enable_sm90INS1_16FlashAttnBwdSm90INS1_25CollectiveMainloopBwdSm90ILi2ELi1ELi1EN4cute5tupleIJNS5_1CILi1EEES8_S8_EEENS6_IJNS7_ILi64EEENS7_ILi80EEENS7_ILi256EEEEEENS_6half_tEfNS_4arch4Sm90ELb0ELb0ELb1ELb1ELb0ELb0ELb1ELb1ELi2ELi1ELi1ELi1ELb0EEENS1_21CollectiveEpilogueBwdISD_SE_SG_Li256ELb1ELb1ELi2EEENS1_19SingleTileSchedulerILb1ELb0ELb0ELi80EEEEEEEEEvNT_6ParamsE:
[----:B------:R-:W0:Y:S02]  /*0000*/  LDC R1, c[0x0][0x28] ;  /* 0x00000a00ff017b82 */ /* 0x000e240000000800 */
[----:B0-----:R-:W-:Y:S01]  /*0010*/  VIADD R1, R1, 0xfffffff8 ;  /* 0xfffffff801017836 */ /* 0x001fe20000000000 */
[----:B------:R-:W0:Y:S01]  /*0020*/  S2R R3, SR_TID.X ;  /* 0x0000000000037919 */ /* 0x000e220000002100 */
[----:B------:R-:W-:Y:S01]  /*0030*/  ELECT P0, URZ, PT ;  /* 0x00000000003f782f */ /* 0x000fe20003800000 */
[----:B------:R-:W-:Y:S01]  /*0040*/  BSSY B0, `(.L_x_107) ;  /* 0x0000013000007945 */ /* 0x000fe20003800000 */
[----:B0-----:R-:W-:-:S05]  /*0050*/  SHF.R.U32.HI R0, RZ, 0x5, R3 ;  /* 0x00000005ff007819 */ /* 0x001fca0000011603 */
[----:B------:R-:W0:Y:S02]  /*0060*/  SHFL.IDX PT, R2, R0, RZ, 0x1f ;  /* 0x00001fff00027589 */ /* 0x000e2400000e0000 */
[----:B0-----:R-:W-:-:S13]  /*0070*/  ISETP.EQ.AND P0, PT, R2, RZ, P0 ;  /* 0x000000ff0200720c */ /* 0x001fda0000702270 */
        /* <DEDUP_REMOVED lines=14> */
[----:B0-----:R-:W-:Y:S01]  /*0160*/  NOP ;  /* 0x0000000000007918 */ /* 0x001fe20000000000 */
.L_x_108:
[----:B------:R-:W-:Y:S05]  /*0170*/  BSYNC B0 ;  /* 0x0000000000007941 */ /* 0x000fea0003800000 */
.L_x_107:
[----:B------:R-:W-:Y:S01]  /*0180*/  VOTEU.ANY UP0, P0 ;  /* 0x00000000003f7886 */ /* 0x000fe20000000100 */
[----:B------:R-:W0:Y:S01]  /*0190*/  SHFL.IDX PT, R2, R0, RZ, 0x1f ;  /* 0x00001fff00027589 */ /* 0x000e2200000e0000 */
[----:B------:R-:W-:-:S03]  /*01a0*/  UMOV UR4, 0x1 ;  /* 0x0000000100047882 */ /* 0x000fc60000000000 */
[----:B------:R-:W1:Y:S01]  /*01b0*/  @UP0 S2UR UR7, SR_CgaCtaId ;  /* 0x00000000000709c3 */ /* 0x000e620000008800 */
[----:B------:R-:W-:Y:S01]  /*01c0*/  @UP0 UMOV UR6, 0x400 ;  /* 0x0000040000060882 */ /* 0x000fe20000000000 */
[----:B------:R-:W-:-:S04]  /*01d0*/  @UP0 UIADD3 UR4, -UR4, 0x100000, URZ ;  /* 0x0010000004040890 */ /* 0x000fc8000fffe13f */
[----:B------:R-:W-:Y:S02]  /*01e0*/  @UP0 USHF.L.U32 UR5, UR4, 0xb, URZ ;  /* 0x0000000b04050899 */ /* 0x000fe4000800063f */
[----:B------:R-:W-:Y:S01]  /*01f0*/  @UP0 USHF.L.U32 UR4, UR4, 0x1, URZ ;  /* 0x0000000104040899 */ /* 0x000fe2000800063f */
[----:B0-----:R-:W-:Y:S02]  /*0200*/  ISETP.NE.AND P1, PT, R2, RZ, PT ;  /* 0x000000ff0200720c */ /* 0x001fe40003f25270 */
[----:B------:R-:W-:Y:S01]  /*0210*/  SHF.R.U32.HI R2, RZ, 0x7, R3 ;  /* 0x00000007ff027819 */ /* 0x000fe20000011603 */
[----:B-1----:R-:W-:Y:S01]  /*0220*/  @UP0 ULEA UR6, UR7, UR6, 0x18 ;  /* 0x0000000607060291 */ /* 0x002fe2000f8ec03f */
[----:B------:R-:W-:-:S04]  /*0230*/  VOTEU.ANY UP0, P0 ;  /* 0x00000000003f7886 */ /* 0x000fc80000000100 */
[----:B------:R-:W0:Y:S04]  /*0240*/  SHFL.IDX PT, R2, R2, RZ, 0x1f ;  /* 0x00001fff02027589 */ /* 0x000e2800000e0000 */
[----:B------:R-:W1:Y:S03]  /*0250*/  FENCE.VIEW.ASYNC.S ;  /* 0x00000000000073c6 */ /* 0x000e660000000000 */
[----:B-1----:R1:W2:Y:S01]  /*0260*/  @UP0 SYNCS.EXCH.64 URZ, [UR6+0x31600], UR4 ;  /* 0x03160004063f05b2 */ /* 0x0022a20008000100 */
[----:B------:R-:W-:Y:S05]  /*0270*/  @P1 BRA `(.L_x_109) ;  /* 0x0000000000481947 */ /* 0x000fea0003800000 */
[----:B-1----:R-:W1:Y:S01]  /*0280*/  S2UR UR5, SR_CgaCtaId ;  /* 0x00000000000579c3 */ /* 0x002e620000008800 */
[----:B------:R-:W-:Y:S01]  /*0290*/  UMOV UR4, 0x400 ;  /* 0x0000040000047882 */ /* 0x000fe20000000000 */
[----:B------:R-:W-:Y:S01]  /*02a0*/  UMOV UR6, 0x1 ;  /* 0x0000000100067882 */ /* 0x000fe20000000000 */
[----:B------:R-:W-:Y:S01]  /*02b0*/  UMOV UR9, 0x100 ;  /* 0x0000010000097882 */ /* 0x000fe20000000000 */
[----:B------:R-:W-:-:S04]  /*02c0*/  UIADD3 UR6, -UR6, 0x100000, URZ ;  /* 0x0010000006067890 */ /* 0x000fc8000fffe13f */
[----:B------:R-:W-:Y:S02]  /*02d0*/  USHF.L.U32 UR7, UR6, 0xb, URZ ;  /* 0x0000000b06077899 */ /* 0x000fe4000800063f */
[----:B------:R-:W-:Y:S01]  /*02e0*/  USHF.L.U32 UR6, UR6, 0x1, URZ ;  /* 0x0000000106067899 */ /* 0x000fe2000800063f */
[----:B------:R-:W-:Y:S01]  /*02f0*/  ELECT P0, URZ, PT ;  /* 0x00000000003f782f */ /* 0x000fe20003800000 */
[----:B-1----:R-:W-:Y:S02]  /*0300*/  ULEA UR8, UR5, UR4, 0x18 ;  /* 0x0000000405087291 */ /* 0x002fe4000f8ec03f */
[----:B------:R-:W-:-:S04]  /*0310*/  UIADD3 UR4, -UR9, 0x100000, URZ ;  /* 0x0010000009047890 */ /* 0x000fc8000fffe13f */
[----:B------:R-:W-:Y:S02]  /*0320*/  USHF.L.U32 UR5, UR4, 0xb, URZ ;  /* 0x0000000b04057899 */ /* 0x000fe4000800063f */
[----:B------:R-:W-:Y:S01]  /*0330*/  USHF.L.U32 UR4, UR4, 0x1, URZ ;  /* 0x0000000104047899 */ /* 0x000fe2000800063f */
[----:B------:R-:W1:Y:S03]  /*0340*/  FENCE.VIEW.ASYNC.S ;  /* 0x00000000000073c6 */ /* 0x000e660000000000 */
[----:B-1----:R3:W4:Y:S08]  /*0350*/  SYNCS.EXCH.64 URZ, [UR8+0x31610], UR6 ;  /* 0x03161006083f75b2 */ /* 0x0027300008000100 */
[----:B------:R3:W1:Y:S01]  /*0360*/  SYNCS.EXCH.64 URZ, [UR8+0x31620], UR4 ;  /* 0x03162004083f75b2 */ /* 0x0006620008000100 */
[----:B------:R3:W0:Y:S01]  /*0370*/  SYNCS.EXCH.64 URZ, [UR8+0x31618], UR6 ;  /* 0x03161806083f75b2 */ /* 0x0006220008000100 */
[----:B------:R3:W0:Y:S02]  /*0380*/  SYNCS.EXCH.64 URZ, [UR8+0x31628], UR4 ;  /* 0x03162804083f75b2 */ /* 0x0006240008000100 */
[----:B---3--:R-:W-:Y:S01]  /*0390*/  NOP ;  /* 0x0000000000007918 */ /* 0x008fe20000000000 */
.L_x_109:
[----:B------:R-:W3:Y:S01]  /*03a0*/  SHFL.IDX PT, R3, R0, RZ, 0x1f ;  /* 0x00001fff00037589 */ /* 0x000ee200000e0000 */
[----:B------:R-:W-:Y:S01]  /*03b0*/  NOP ;  /* 0x0000000000007918 */ /* 0x000fe20000000000 */
[----:B---3--:R-:W-:-:S13]  /*03c0*/  ISETP.NE.AND P0, PT, R3, RZ, PT ;  /* 0x000000ff0300720c */ /* 0x008fda0003f05270 */
[----:B------:R-:W-:Y:S05]  /*03d0*/  @P0 BRA `(.L_x_110) ;  /* 0x0000000000400947 */ /* 0x000fea0003800000 */
[----:B-1----:R-:W1:Y:S01]  /*03e0*/  S2UR UR5, SR_CgaCtaId ;  /* 0x00000000000579c3 */ /* 0x002e620000008800 */
[----:B------:R-:W-:Y:S01]  /*03f0*/  UMOV UR4, 0x400 ;  /* 0x0000040000047882 */ /* 0x000fe20000000000 */
[----:B------:R-:W-:Y:S01]  /*0400*/  UMOV UR6, 0x1 ;  /* 0x0000000100067882 */ /* 0x000fe20000000000 */
[----:B------:R-:W-:Y:S01]  /*0410*/  UMOV UR7, 0x100 ;  /* 0x0000010000077882 */ /* 0x000fe20000000000 */
[----:B------:R-:W-:Y:S01]  /*0420*/  ELECT P0, URZ, PT ;  /* 0x00000000003f782f */ /* 0x000fe20003800000 */
[----:B-1----:R-:W-:Y:S02]  /*0430*/  ULEA UR8, UR5, UR4, 0x18 ;  /* 0x0000000405087291 */ /* 0x002fe4000f8ec03f */
[----:B------:R-:W-:-:S04]  /*0440*/  UIADD3 UR4, -UR6, 0x100000, URZ ;  /* 0x0010000006047890 */ /* 0x000fc8000fffe13f */
[----:B------:R-:W-:Y:S02]  /*0450*/  USHF.L.U32 UR5, UR4, 0xb, URZ ;  /* 0x0000000b04057899 */ /* 0x000fe4000800063f */
[----:B------:R-:W-:Y:S02]  /*0460*/  USHF.L.U32 UR4, UR4, 0x1, URZ ;  /* 0x0000000104047899 */ /* 0x000fe4000800063f */
[----:B------:R-:W-:-:S04]  /*0470*/  UIADD3 UR6, -UR7, 0x100000, URZ ;  /* 0x0010000007067890 */ /* 0x000fc8000fffe13f */
[----:B------:R-:W-:Y:S02]  /*0480*/  USHF.L.U32 UR7, UR6, 0xb, URZ ;  /* 0x0000000b06077899 */ /* 0x000fe4000800063f */
[----:B------:R-:W-:Y:S01]  /*0490*/  USHF.L.U32 UR6, UR6, 0x1, URZ ;  /* 0x0000000106067899 */ /* 0x000fe2000800063f */
[----:B------:R-:W1:Y:S03]  /*04a0*/  FENCE.VIEW.ASYNC.S ;  /* 0x00000000000073c6 */ /* 0x000e660000000000 */
[----:B-1----:R3:W1:Y:S08]  /*04b0*/  SYNCS.EXCH.64 URZ, [UR8+0x31630], UR4 ;  /* 0x03163004083f75b2 */ /* 0x0026700008000100 */
[----:B------:R3:W0:Y:S02]  /*04c0*/  SYNCS.EXCH.64 URZ, [UR8+0x31638], UR6 ;  /* 0x03163806083f75b2 */ /* 0x0006240008000100 */
[----:B---3--:R-:W-:Y:S01]  /*04d0*/  NOP ;  /* 0x0000000000007918 */ /* 0x008fe20000000000 */
.L_x_110:
[----:B0-----:R-:W-:Y:S01]  /*04e0*/  ISETP.NE.AND P0, PT, R2, RZ, PT ;  /* 0x000000ff0200720c */ /* 0x001fe20003f05270 */
[----:B------:R-:W-:Y:S01]  /*04f0*/  IMAD.MOV.U32 R21, RZ, RZ, 0x1 ;  /* 0x00000001ff157424 */ /* 0x000fe200078e00ff */
[----:B------:R-:W-:Y:S01]  /*0500*/  NOP ;  /* 0x0000000000007918 */ /* 0x000fe20000000000 */
[----:B------:R-:W-:Y:S03]  /*0510*/  BSSY B0, `(.L_x_111) ;  /* 0x0000e76000007945 */ /* 0x000fe60003800000 */
[----:B------:R-:W-:Y:S01]  /*0520*/  SEL R21, R21, 0x2, !P0 ;  /* 0x0000000215157807 */ /* 0x000fe20004000000 */
[----:B-12-4-:R-:W-:Y:S06]  /*0530*/  BAR.SYNC.DEFER_BLOCKING 0x0 ;  /* 0x0000000000007b1d */ /* 0x016fec0000010000 */
[----:B------:R-:W-:Y:S05]  /*0540*/  @!P0 BRA `(.L_x_112) ;  /* 0x000000c400e08947 */ /* 0x000fea0003800000 */
.L_x_113:
[----:B------:R-:W-:-:S08]  /*0550*/  NOP ;  /* 0x0000000000007918 */ /* 0x000fd00000000000 */
[----:B------:R-:W0:Y:S02]  /*0560*/  USETMAXREG.TRY_ALLOC.CTAPOOL UP0, 0xf0 ;  /* 0x000000f0000079c8 */ /* 0x000e240008000600 */
[----:B0-----:R-:W-:-:S13]  /*0570*/  PLOP3.LUT P0, PT, PT, PT, UP0, 0x80, 0x0 ;  /* 0x000000000000781c */ /* 0x001fda0003f0f008 */
[----:B------:R-:W-:Y:S05]  /*0580*/  @!P0 BRA `(.L_x_113) ;  /* 0xfffffffc00f08947 */ /* 0x000fea000383ffff */
[----:B------:R-:W-:Y:S01]  /*0590*/  ULDC.64 UR4, c[0x0][0x8d8] ;  /* 0x0002360000047ab9 */ /* 0x000fe20000000a00 */
[----:B------:R-:W0:Y:S01]  /*05a0*/  S2R R11, SR_CTAID.X ;  /* 0x00000000000b7919 */ /* 0x000e220000002500 */
[----:B------:R-:W-:Y:S01]  /*05b0*/  ISETP.NE.U32.AND P0, PT, RZ, UR4, PT ;  /* 0x00000004ff007c0c */ /* 0x000fe2000bf05070 */
[----:B------:R-:W1:Y:S03]  /*05c0*/  S2R R233, SR_CTAID.Z ;  /* 0x0000000000e97919 */ /* 0x000e660000002700 */
[----:B------:R-:W-:-:S13]  /*05d0*/  ISETP.NE.AND.EX P0, PT, RZ, UR5, PT, P0 ;  /* 0x00000005ff007c0c */ /* 0x000fda000bf05300 */
[----:B------:R-:W-:Y:S05]  /*05e0*/  @!P0 BRA `(.L_x_114) ;  /* 0x0000000000148947 */ /* 0x000fea0003800000 */
[----:B------:R-:W1:Y:S01]  /*05f0*/  LDC.64 R2, c[0x0][0x8d8] ;  /* 0x00023600ff027b82 */ /* 0x000e620000000a00 */
[----:B------:R-:W-:Y:S01]  /*0600*/  ULDC.64 UR4, c[0x0][0x208] ;  /* 0x0000820000047ab9 */ /* 0x000fe20000000a00 */
[----:B-1----:R-:W-:-:S05]  /*0610*/  IMAD.WIDE R2, R233, 0x4, R2 ;  /* 0x00000004e9027825 */ /* 0x002fca00078e0202 */
[----:B------:R1:W5:Y:S01]  /*0620*/  LDG.E R0, desc[UR4][R2.64] ;  /* 0x0000000402007981 */ /* 0x000362000c1e1900 */
[----:B------:R-:W-:Y:S05]  /*0630*/  BRA `(.L_x_115) ;  /* 0x0000000000307947 */ /* 0x000fea0003800000 */
.L_x_114:
[----:B------:R-:W-:Y:S02]  /*0640*/  ULDC.64 UR4, c[0x0][0x8d0] ;  /* 0x0002340000047ab9 */ /* 0x000fe40000000a00 */
[----:B------:R-:W-:-:S04]  /*0650*/  ISETP.NE.U32.AND P0, PT, RZ, UR4, PT ;  /* 0x00000004ff007c0c */ /* 0x000fc8000bf05070 */
[----:B------:R-:W-:-:S13]  /*0660*/  ISETP.NE.AND.EX P0, PT, RZ, UR5, PT, P0 ;  /* 0x00000005ff007c0c */ /* 0x000fda000bf05300 */
[----:B------:R-:W-:Y:S05]  /*0670*/  @!P0 BRA `(.L_x_116) ;  /* 0x00000000001c8947 */ /* 0x000fea0003800000 */
[----:B------:R-:W1:Y:S01]  /*0680*/  LDC.64 R2, c[0x0][0x8d0] ;  /* 0x00023400ff027b82 */ /* 0x000e620000000a00 */
[----:B------:R-:W-:Y:S01]  /*0690*/  ULDC.64 UR4, c[0x0][0x208] ;  /* 0x0000820000047ab9 */ /* 0x000fe20000000a00 */
[----:B-1----:R-:W-:-:S05]  /*06a0*/  IMAD.WIDE R2, R233, 0x4, R2 ;  /* 0x00000004e9027825 */ /* 0x002fca00078e0202 */
[----:B------:R-:W2:Y:S04]  /*06b0*/  LDG.E R0, desc[UR4][R2.64] ;  /* 0x0000000402007981 */ /* 0x000ea8000c1e1900 */
[----:B------:R-:W2:Y:S02]  /*06c0*/  LDG.E R5, desc[UR4][R2.64+0x4] ;  /* 0x0000040402057981 */ /* 0x000ea4000c1e1900 */
[----:B--2---:R-:W-:Y:S01]  /*06d0*/  IMAD.IADD R0, R5, 0x1, -R0 ;  /* 0x0000000105007824 */ /* 0x004fe200078e0a00 */
[----:B------:R-:W-:Y:S06]  /*06e0*/  BRA `(.L_x_115) ;  /* 0x0000000000047947 */ /* 0x000fec0003800000 */
.L_x_116:
[----:B------:R-:W2:Y:S02]  /*06f0*/  LDC R0, c[0x0][0x8bc] ;  /* 0x00022f00ff007b82 */ /* 0x000ea40000000800 */
.L_x_115:
[----:B01----:R-:W-:-:S05]  /*0700*/  IMAD R3, R11, 0x50, RZ ;  /* 0x000000500b037824 */ /* 0x003fca00078e02ff */
[----:B--2--5:R-:W-:-:S04]  /*0710*/  ISETP.GE.AND P0, PT, R3, R0, PT ;  /* 0x000000000300720c */ /* 0x024fc80003f06270 */
[----:B------:R-:W-:-:S04]  /*0720*/  SEL R233, R233, 0xffffffff, !P0 ;  /* 0xffffffffe9e97807 */ /* 0x000fc80004000000 */
[----:B------:R-:W-:-:S13]  /*0730*/  ISETP.GE.AND P0, PT, R233, RZ, PT ;  /* 0x000000ffe900720c */ /* 0x000fda0003f06270 */
[----:B------:R-:W-:Y:S05]  /*0740*/  @!P0 BRA `(.L_x_117) ;  /* 0x000000e400488947 */ /* 0x000fea0003800000 */
[----:B------:R-:W0:Y:S01]  /*0750*/  LDC.64 R4, c[0x0][0x770] ;  /* 0x0001dc00ff047b82 */ /* 0x000e220000000a00 */
[----:B------:R-:W-:-:S07]  /*0760*/  ULDC.64 UR6, c[0x0][0x208] ;  /* 0x0000820000067ab9 */ /* 0x000fce0000000a00 */
[----:B------:R-:W1:Y:S08]  /*0770*/  LDC.64 R2, c[0x0][0x770] ;  /* 0x0001dc00ff027b82 */ /* 0x000e700000000a00 */
[----:B------:R-:W2:Y:S01]  /*0780*/  LDC.64 R6, c[0x0][0x780] ;  /* 0x0001e000ff067b82 */ /* 0x000ea20000000a00 */
[----:B0-----:R-:W-:-:S04]  /*0790*/  ISETP.NE.U32.AND P1, PT, R4, RZ, PT ;  /* 0x000000ff0400720c */ /* 0x001fc80003f25070 */
[----:B------:R-:W-:Y:S01]  /*07a0*/  ISETP.NE.AND.EX P1, PT, R5, RZ, PT, P1 ;  /* 0x000000ff0500720c */ /* 0x000fe20003f25310 */
[----:B-1----:R-:W-:Y:S01]  /*07b0*/  IMAD.WIDE R4, R233, 0x4, R2 ;  /* 0x00000004e9047825 */ /* 0x002fe200078e0202 */
[----:B--2---:R-:W-:-:S11]  /*07c0*/  ISETP.NE.U32.AND P0, PT, R6, RZ, PT ;  /* 0x000000ff0600720c */ /* 0x004fd60003f05070 */
[----:B------:R-:W2:Y:S01]  /*07d0*/  @P1 LDG.E R8, desc[UR6][R4.64] ;  /* 0x0000000604081981 */ /* 0x000ea2000c1e1900 */
[----:B------:R-:W-:Y:S01]  /*07e0*/  ISETP.NE.AND.EX P0, PT, R7, RZ, PT, P0 ;  /* 0x000000ff0700720c */ /* 0x000fe20003f05300 */
[----:B------:R-:W0:-:S12]  /*07f0*/  LDC R6, c[0x0][0x290] ;  /* 0x0000a400ff067b82 */ /* 0x000e180000000800 */
[----:B------:R-:W1:Y:S01]  /*0800*/  @P0 LDC.64 R2, c[0x0][0x780] ;  /* 0x0001e000ff020b82 */ /* 0x000e620000000a00 */
[----:B------:R-:W-:Y:S02]  /*0810*/  ULDC UR4, c[0x0][0x280] ;  /* 0x0000a00000047ab9 */ /* 0x000fe40000000800 */
[----:B------:R-:W-:Y:S01]  /*0820*/  IMAD.U32 R0, RZ, RZ, UR4 ;  /* 0x00000004ff007e24 */ /* 0x000fe2000f8e00ff */
[----:B------:R-:W-:Y:S02]  /*0830*/  ULDC.64 UR4, c[0x0][0x788] ;  /* 0x0001e20000047ab9 */ /* 0x000fe40000000a00 */
[----:B------:R-:W-:-:S04]  /*0840*/  ISETP.NE.U32.AND P2, PT, RZ, UR4, PT ;  /* 0x00000004ff007c0c */ /* 0x000fc8000bf45070 */
[----:B------:R-:W-:Y:S01]  /*0850*/  ISETP.NE.AND.EX P2, PT, RZ, UR5, PT, P2 ;  /* 0x00000005ff007c0c */ /* 0x000fe2000bf45320 */
[----:B-1----:R-:W-:-:S05]  /*0860*/  @P0 IMAD.WIDE R2, R233, 0x4, R2 ;  /* 0x00000004e9020825 */ /* 0x002fca00078e0202 */
[----:B------:R1:W5:Y:S01]  /*0870*/  @P0 LDG.E R0, desc[UR6][R2.64] ;  /* 0x0000000602000981 */ /* 0x000362000c1e1900 */
[----:B--2---:R-:W-:-:S05]  /*0880*/  @P1 IMAD R8, R233, 0x40, R8 ;  /* 0x00000040e9081824 */ /* 0x004fca00078e0208 */
[----:B------:R-:W-:-:S04]  /*0890*/  @P1 SHF.R.S32.HI R7, RZ, 0x1f, R8 ;  /* 0x0000001fff071819 */ /* 0x000fc80000011408 */
[----:B------:R-:W-:Y:S01]  /*08a0*/  @P1 LEA.HI R8, R7, R8, RZ, 0x6 ;  /* 0x0000000807081211 */ /* 0x000fe200078f30ff */
[----:B------:R-:W-:-:S04]  /*08b0*/  IMAD.MOV.U32 R7, RZ, RZ, RZ ;  /* 0x000000ffff077224 */ /* 0x000fc800078e00ff */
[----:B------:R-:W-:Y:S01]  /*08c0*/  @P1 IMAD.SHL.U32 R8, R8, 0x100, RZ ;  /* 0x0000010008081824 */ /* 0x000fe200078e00ff */
[----:B01----:R-:W-:Y:S06]  /*08d0*/  @P0 BRA `(.L_x_118) ;  /* 0x0000000000140947 */ /* 0x003fec0003800000 */
[----:B------:R-:W-:Y:S05]  /*08e0*/  @!P1 BRA `(.L_x_118) ;  /* 0x0000000000109947 */ /* 0x000fea0003800000 */
[----:B------:R-:W-:Y:S02]  /*08f0*/  ULDC.64 UR4, c[0x0][0x208] ;  /* 0x0000820000047ab9 */ /* 0x000fe40000000a00 */
[----:B------:R-:W2:Y:S04]  /*0900*/  LDG.E R3, desc[UR4][R4.64] ;  /* 0x0000000404037981 */ /* 0x000ea8000c1e1900 */
[----:B-----5:R-:W2:Y:S02]  /*0910*/  LDG.E R0, desc[UR4][R4.64+0x4] ;  /* 0x0000040404007981 */ /* 0x020ea4000c1e1900 */
[----:B--2---:R-:W-:-:S07]  /*0920*/  IMAD.IADD R0, R0, 0x1, -R3 ;  /* 0x0000000100007824 */ /* 0x004fce00078e0a03 */
.L_x_118:
[----:B------:R-:W-:Y:S01]  /*0930*/  @P1 LOP3.LUT R7, R8, 0xffffc000, RZ, 0xc0, !PT ;  /* 0xffffc00008071812 */ /* 0x000fe200078ec0ff */
[----:B------:R-:W-:Y:S06]  /*0940*/  @!P2 BRA `(.L_x_119) ;  /* 0x000000000014a947 */ /* 0x000fec0003800000 */
[----:B------:R-:W0:Y:S01]  /*0950*/  LDC.64 R2, c[0x0][0x788] ;  /* 0x0001e200ff027b82 */ /* 0x000e220000000a00 */
[----:B------:R-:W-:Y:S01]  /*0960*/  ULDC.64 UR4, c[0x0][0x208] ;  /* 0x0000820000047ab9 */ /* 0x000fe20000000a00 */
[----:B0-----:R-:W-:-:S05]  /*0970*/  IMAD.WIDE R2, R233, 0x4, R2 ;  /* 0x00000004e9027825 */ /* 0x001fca00078e0202 */
[----:B------:R0:W5:Y:S01]  /*0980*/  LDG.E R6, desc[UR4][R2.64] ;  /* 0x0000000402067981 */ /* 0x000162000c1e1900 */
[----:B------:R-:W-:Y:S05]  /*0990*/  BRA `(.L_x_120) ;  /* 0x0000000000287947 */ /* 0x000fea0003800000 */
.L_x_119:
[----:B------:R-:W-:Y:S02]  /*09a0*/  ULDC.64 UR4, c[0x0][0x778] ;  /* 0x0001de0000047ab9 */ /* 0x000fe40000000a00 */
[----:B------:R-:W-:-:S04]  /*09b0*/  ISETP.NE.U32.AND P0, PT, RZ, UR4, PT ;  /* 0x00000004ff007c0c */ /* 0x000fc8000bf05070 */
[----:B------:R-:W-:-:S13]  /*09c0*/  ISETP.NE.AND.EX P0, PT, RZ, UR5, PT, P0 ;  /* 0x00000005ff007c0c */ /* 0x000fda000bf05300 */
[----:B------:R-:W-:Y:S05]  /*09d0*/  @!P0 BRA `(.L_x_120) ;  /* 0x0000000000188947 */ /* 0x000fea0003800000 */
[----:B------:R-:W0:Y:S01]  /*09e0*/  LDC.64 R2, c[0x0][0x778] ;  /* 0x0001de00ff027b82 */ /* 0x000e220000000a00 */
[----:B------:R-:W-:Y:S01]  /*09f0*/  ULDC.64 UR4, c[0x0][0x208] ;  /* 0x0000820000047ab9 */ /* 0x000fe20000000a00 */
[----:B0-----:R-:W-:-:S05]  /*0a00*/  IMAD.WIDE R2, R233, 0x4, R2 ;  /* 0x00000004e9027825 */ /* 0x001fca00078e0202 */
[----:B------:R-:W2:Y:S04]  /*0a10*/  LDG.E R6, desc[UR4][R2.64] ;  /* 0x0000000402067981 */ /* 0x000ea8000c1e1900 */
[----:B------:R-:W2:Y:S02]  /*0a20*/  LDG.E R5, desc[UR4][R2.64+0x4] ;  /* 0x0000040402057981 */ /* 0x000ea4000c1e1900 */
[----:B--2---:R-:W-:-:S07]  /*0a30*/  IMAD.IADD R6, R5, 0x1, -R6 ;  /* 0x0000000105067824 */ /* 0x004fce00078e0a06 */
.L_x_120:
[----:B-----5:R-:W-:Y:S02]  /*0a40*/  ISETP.GE.AND P2, PT, R0, 0x1, PT ;  /* 0x000000010000780c */ /* 0x020fe40003f46270 */
[----:B------:R-:W-:Y:S02]  /*0a50*/  CS2R R134, SRZ ;  /* 0x0000000000867805 */ /* 0x000fe4000001ff00 */
[----:B------:R-:W-:Y:S02]  /*0a60*/  PLOP3.LUT P0, PT, PT, PT, PT, 0x80, 0x0 ;  /* 0x000000000000781c */ /* 0x000fe40003f0f070 */
        /* <DEDUP_REMOVED lines=78> */
[----:B------:R-:W-:Y:S01]  /*0f50*/  CS2R R136, SRZ ;  /* 0x0000000000887805 */ /* 0x000fe2000001ff00 */
[----:B------:R-:W-:Y:S06]  /*0f60*/  @!P2 BRA `(.L_x_121) ;  /* 0x0000007800a0a947 */ /* 0x000fec0003800000 */
[----:B0-----:R-:W0:Y:S01]  /*0f70*/  S2R R3, SR_CgaCtaId ;  /* 0x0000000000037919 */ /* 0x001e220000008800 */
[----:B------:R-:W-:Y:S01]  /*0f80*/  MOV R18, 0x400 ;  /* 0x0000040000127802 */ /* 0x000fe20000000f00 */
[----:B------:R-:W-:Y:S01]  /*0f90*/  VIADD R8, R0, 0x3f ;  /* 0x0000003f00087836 */ /* 0x000fe20000000000 */
[----:B------:R-:W-:Y:S01]  /*0fa0*/  SHF.L.U32 R13, RZ, 0x1f, RZ ;  /* 0x0000001fff0d7819 */ /* 0x000fe200000006ff */
[----:B------:R-:W1:Y:S01]  /*0fb0*/  S2R R2, SR_TID.X ;  /* 0x0000000000027919 */ /* 0x000e620000002100 */
[----:B------:R-:W-:Y:S02]  /*0fc0*/  IMAD R10, R11, -0x50, R6 ;  /* 0xffffffb00b0a7824 */ /* 0x000fe400078e0206 */
[----:B------:R-:W-:-:S04]  /*0fd0*/  SHF.R.S32.HI R9, RZ, 0x1f, R8 ;  /* 0x0000001fff097819 */ /* 0x000fc80000011408 */
[----:B------:R-:W-:Y:S02]  /*0fe0*/  LEA.HI R235, R9, R8, RZ, 0x6 ;  /* 0x0000000809eb7211 */ /* 0x000fe400078f30ff */
[----:B0-----:R-:W-:-:S04]  /*0ff0*/  LEA R18, R3, R18, 0x18 ;  /* 0x0000001203127211 */ /* 0x001fc800078ec0ff */
[----:B------:R-:W0:Y:S01]  /*1000*/  SYNCS.PHASECHK.TRANS64.TRYWAIT P0, [R18+URZ+0x31600], R13 ;  /* 0x0316000d120075a7 */ /* 0x000e22000800017f */
[----:B-1----:R-:W-:-:S05]  /*1010*/  VIADD R2, R2, 0xffffff80 ;  /* 0xffffff8002027836 */ /* 0x002fca0000000000 */
[----:B------:R-:W-:-:S04]  /*1020*/  SHF.R.S32.HI R3, RZ, 0x1f, R2 ;  /* 0x0000001fff037819 */ /* 0x000fc80000011402 */
[CC--:B------:R-:W-:Y:S02]  /*1030*/  LEA.HI R4, R3.reuse, R2.reuse, RZ, 0x7 ;  /* 0x0000000203047211 */ /* 0x0c0fe400078f38ff */
[CC--:B------:R-:W-:Y:S02]  /*1040*/  LEA.HI R6, R3.reuse, R2.reuse, RZ, 0x5 ;  /* 0x0000000203067211 */ /* 0x0c0fe400078f28ff */
[----:B------:R-:W-:Y:S02]  /*1050*/  SHF.R.S32.HI R0, RZ, 0x7, R4 ;  /* 0x00000007ff007819 */ /* 0x000fe40000011404 */
[----:B------:R-:W-:-:S03]  /*1060*/  LEA.HI R8, R3, R2, RZ, 0x4 ;  /* 0x0000000203087211 */ /* 0x000fc600078f20ff */
[----:B------:R1:W2:Y:S02]  /*1070*/  SHFL.IDX PT, R5, R0, RZ, 0x1f ;  /* 0x00001fff00057589 */ /* 0x0002a400000e0000 */
[----:B01----:R-:W-:Y:S05]  /*1080*/  @P0 BRA `(.L_x_122) ;  /* 0x0000000000080947 */ /* 0x003fea0003800000 */
[----:B------:R-:W0:Y:S02]  /*1090*/  SYNCS.PHASECHK.TRANS64.TRYWAIT P0, [R18+URZ+0x31600], R13 ;  /* 0x0316000d120075a7 */ /* 0x000e24000800017f */
[----:B0-----:R-:W-:Y:S05]  /*10a0*/  @!P0 BRA `(.L_x_123) ;  /* 0x000000d800f88947 */ /* 0x001fea0003800000 */
.L_x_122:
[----:B------:R-:W-:Y:S01]  /*10b0*/  LOP3.LUT R3, R4, 0xffffff80, RZ, 0xc0, !PT ;  /* 0xffffff8004037812 */ /* 0x000fe200078ec0ff */
[----:B------:R-:W1:Y:S01]  /*10c0*/  S2UR UR4, SR_CTAID.Y ;  /* 0x00000000000479c3 */ /* 0x000e620000002600 */
[----:B0-----:R-:W-:Y:S01]  /*10d0*/  LOP3.LUT R13, R8, 0xffffff0, RZ, 0xc0, !PT ;  /* 0x0ffffff0080d7812 */ /* 0x001fe200078ec0ff */
[----:B------:R-:W-:Y:S01]  /*10e0*/  IMAD.MOV.U32 R16, RZ, RZ, RZ ;  /* 0x000000ffff107224 */ /* 0x000fe200078e00ff */
[--C-:B------:R-:W-:Y:S01]  /*10f0*/  SHF.R.S32.HI R4, RZ, 0x5, R6.reuse ;  /* 0x00000005ff047819 */ /* 0x100fe20000011406 */
[C---:B------:R-:W-:Y:S01]  /*1100*/  IMAD.IADD R9, R2.reuse, 0x1, -R3 ;  /* 0x0000000102097824 */ /* 0x040fe200078e0a03 */
[----:B------:R-:W-:Y:S01]  /*1110*/  SHF.R.S32.HI R11, RZ, 0x1f, R6 ;  /* 0x0000001fff0b7819 */ /* 0x000fe20000011406 */
[----:B------:R-:W-:Y:S01]  /*1120*/  IMAD.IADD R13, R2, 0x1, -R13 ;  /* 0x00000001020d7824 */ /* 0x000fe200078e0a0d */
[C---:B------:R-:W-:Y:S01]  /*1130*/  LEA.HI R3, R0.reuse, R0, RZ, 0x1 ;  /* 0x0000000000037211 */ /* 0x040fe200078f08ff */
[----:B------:R-:W0:Y:S01]  /*1140*/  LDC.64 R14, c[0x0][0x2d8] ;  /* 0x0000b600ff0e7b82 */ /* 0x000e220000000a00 */
[----:B------:R-:W-:Y:S01]  /*1150*/  LEA.HI R11, R11, R4, RZ, 0x2 ;  /* 0x000000040b0b7211 */ /* 0x000fe200078f10ff */
[C---:B------:R-:W-:Y:S01]  /*1160*/  IMAD R8, R0.reuse, 0x800, R9 ;  /* 0x0000080000087824 */ /* 0x040fe200078e0209 */
[----:B--2---:R-:W-:Y:S01]  /*1170*/  LEA.HI R2, R5, R5, RZ, 0x1 ;  /* 0x0000000505027211 */ /* 0x004fe200078f08ff */
[----:B------:R-:W-:Y:S01]  /*1180*/  IMAD R6, R0, 0x40, R13 ;  /* 0x0000004000067824 */ /* 0x000fe200078e020d */
[----:B------:R-:W-:Y:S01]  /*1190*/  LOP3.LUT R3, R3, 0xfffffffe, RZ, 0xc0, !PT ;  /* 0xfffffffe03037812 */ /* 0x000fe200078ec0ff */
[----:B------:R-:W-:Y:S01]  /*11a0*/  IMAD.MOV.U32 R228, RZ, RZ, RZ ;  /* 0x000000ffffe47224 */ /* 0x000fe200078e00ff */
[----:B------:R-:W-:Y:S01]  /*11b0*/  LOP3.LUT R11, R11, 0xfffffc, RZ, 0xc0, !PT ;  /* 0x00fffffc0b0b7812 */ /* 0x000fe200078ec0ff */
[----:B------:R-:W-:Y:S01]  /*11c0*/  IMAD.MOV.U32 R19, RZ, RZ, RZ ;  /* 0x000000ffff137224 */ /* 0x000fe200078e00ff */
[----:B------:R-:W-:Y:S01]  /*11d0*/  LOP3.LUT R2, R2, 0xfffffffe, RZ, 0xc0, !PT ;  /* 0xfffffffe02027812 */ /* 0x000fe200078ec0ff */
[----:B------:R-:W-:Y:S01]  /*11e0*/  IMAD.IADD R3, R0, 0x1, -R3 ;  /* 0x0000000100037824 */ /* 0x000fe200078e0a03 */
[----:B------:R-:W-:Y:S01]  /*11f0*/  SHF.R.S32.HI R0, RZ, 0x1f, R9 ;  /* 0x0000001fff007819 */ /* 0x000fe20000011409 */
[----:B------:R-:W-:Y:S01]  /*1200*/  IMAD.IADD R11, R4, 0x1, -R11 ;  /* 0x00000001040b7824 */ /* 0x000fe200078e0a0b */
[----:B------:R-:W-:Y:S01]  /*1210*/  SEL R231, R233, RZ, !P1 ;  /* 0x000000ffe9e77207 */ /* 0x000fe20004800000 */
[----:B------:R-:W-:Y:S01]  /*1220*/  IMAD.IADD R4, R5, 0x1, -R2 ;  /* 0x0000000105047824 */ /* 0x000fe200078e0a02 */
[----:B------:R-:W-:Y:S01]  /*1230*/  LOP3.LUT R229, R21, 0x1, RZ, 0xfc, !PT ;  /* 0x0000000115e57812 */ /* 0x000fe200078efcff */
[----:B------:R-:W-:Y:S01]  /*1240*/  IMAD.SHL.U32 R2, R8, 0x4, RZ ;  /* 0x0000000408027824 */ /* 0x000fe200078e00ff */
[----:B-1----:R-:W-:Y:S01]  /*1250*/  USHF.R.S32.HI UR5, URZ, 0x1f, UR4 ;  /* 0x0000001f3f057899 */ /* 0x002fe20008011404 */
[----:B------:R-:W-:Y:S01]  /*1260*/  IMAD R13, R3, -0x8, R10 ;  /* 0xfffffff8030d7824 */ /* 0x000fe200078e020a */
[----:B------:R-:W-:Y:S01]  /*1270*/  LEA.HI R3, R0, R9, RZ, 0x2 ;  /* 0x0000000900037211 */ /* 0x000fe200078f10ff */
[----:B------:R-:W-:Y:S01]  /*1280*/  IMAD R11, R11, 0x10, R6 ;  /* 0x000000100b0b7824 */ /* 0x000fe200078e0206 */
[----:B------:R-:W-:-:S02]  /*1290*/  SHF.R.S32.HI R10, RZ, 0x1f, R2 ;  /* 0x0000001fff0a7819 */ /* 0x000fc40000011402 */
[----:B------:R-:W-:Y:S02]  /*12a0*/  CS2R R134, SRZ ;  /* 0x0000000000867805 */ /* 0x000fe4000001ff00 */
[----:B------:R-:W-:Y:S02]  /*12b0*/  IADD3 R2, P0, R2, R7, RZ ;  /* 0x0000000702027210 */ /* 0x000fe40007f1e0ff */
[----:B------:R-:W-:Y:S02]  /*12c0*/  CS2R R132, SRZ ;  /* 0x0000000000847805 */ /* 0x000fe4000001ff00 */
[--C-:B------:R-:W-:Y:S02]  /*12d0*/  SHF.R.S32.HI R5, RZ, 0x2, R3.reuse ;  /* 0x00000002ff057819 */ /* 0x100fe40000011403 */
[----:B------:R-:W-:Y:S02]  /*12e0*/  CS2R R130, SRZ ;  /* 0x0000000000827805 */ /* 0x000fe4000001ff00 */
[----:B------:R-:W-:-:S02]  /*12f0*/  SHF.R.S32.HI R6, RZ, 0x1f, R3 ;  /* 0x0000001fff067819 */ /* 0x000fc40000011403 */
[----:B------:R-:W-:Y:S02]  /*1300*/  CS2R R128, SRZ ;  /* 0x0000000000807805 */ /* 0x000fe4000001ff00 */
[----:B------:R-:W-:Y:S02]  /*1310*/  LOP3.LUT R8, R3, 0xfffffffc, RZ, 0xc0, !PT ;  /* 0xfffffffc03087812 */ /* 0x000fe400078ec0ff */
[----:B------:R-:W-:Y:S02]  /*1320*/  CS2R R126, SRZ ;  /* 0x00000000007e7805 */ /* 0x000fe4000001ff00 */
[----:B------:R-:W-:Y:S01]  /*1330*/  LEA.HI.X.SX32 R3, R7, R10, 0x1, P0 ;  /* 0x0000000a07037211 */ /* 0x000fe200000f0eff */
[----:B0-----:R-:W-:Y:S01]  /*1340*/  IMAD R10, R14, UR5, RZ ;  /* 0x000000050e0a7c24 */ /* 0x001fe2000f8e02ff */
[----:B------:R-:W-:Y:S01]  /*1350*/  LEA.HI R6, R6, R5, RZ, 0x3 ;  /* 0x0000000506067211 */ /* 0x000fe200078f18ff */
[----:B------:R-:W-:Y:S01]  /*1360*/  IMAD.IADD R8, R9, 0x1, -R8 ;  /* 0x0000000109087824 */ /* 0x000fe200078e0a08 */
[----:B------:R-:W-:Y:S01]  /*1370*/  SHF.R.S32.HI R7, RZ, 0x1f, R233 ;  /* 0x0000001fff077819 */ /* 0x000fe200000114e9 */
[----:B------:R-:W-:Y:S01]  /*1380*/  IMAD.WIDE.U32 R2, R14, UR4, R2 ;  /* 0x000000040e027c25 */ /* 0x000fe2000f8e0002 */
[----:B------:R-:W-:-:S02]  /*1390*/  LOP3.LUT R6, R6, 0xfffffff8, RZ, 0xc0, !PT ;  /* 0xfffffff806067812 */ /* 0x000fc400078ec0ff */
[----:B------:R-:W-:Y:S02]  /*13a0*/  CS2R R124, SRZ ;  /* 0x00000000007c7805 */ /* 0x000fe4000001ff00 */
[----:B------:R-:W-:Y:S01]  /*13b0*/  LEA.HI R0, R0, R9, RZ, 0x5 ;  /* 0x0000000900007211 */ /* 0x000fe200078f28ff */
[----:B------:R-:W-:Y:S01]  /*13c0*/  IMAD R9, R15, UR4, R10 ;  /* 0x000000040f097c24 */ /* 0x000fe2000f8e020a */
[----:B------:R-:W-:Y:S01]  /*13d0*/  SEL R7, R7, RZ, !P1 ;  /* 0x000000ff07077207 */ /* 0x000fe20004800000 */
[----:B------:R-:W-:Y:S01]  /*13e0*/  ULDC.64 UR4, c[0x0][0x2e0] ;  /* 0x0000b80000047ab9 */ /* 0x000fe20000000a00 */
[----:B------:R-:W-:Y:S01]  /*13f0*/  IMAD.IADD R5, R5, 0x1, -R6 ;  /* 0x0000000105057824 */ /* 0x000fe200078e0a06 */
[----:B------:R-:W-:Y:S01]  /*1400*/  SHF.R.S32.HI R232, RZ, 0x5, R0 ;  /* 0x00000005ffe87819 */ /* 0x000fe20000011400 */
[----:B------:R-:W-:Y:S01]  /*1410*/  IMAD.IADD R3, R3, 0x1, R9 ;  /* 0x0000000103037824 */ /* 0x000fe200078e0209 */
[----:B------:R-:W-:Y:S01]  /*1420*/  CS2R R122, SRZ ;  /* 0x00000000007a7805 */ /* 0x000fe2000001ff00 */
[----:B------:R-:W-:Y:S01]  /*1430*/  IMAD R6, R7, UR4, RZ ;  /* 0x0000000407067c24 */ /* 0x000fe2000f8e02ff */
[----:B------:R-:W-:Y:S01]  /*1440*/  CS2R R120, SRZ ;  /* 0x0000000000787805 */ /* 0x000fe2000001ff00 */
[----:B------:R-:W-:Y:S01]  /*1450*/  IMAD R232, R232, 0x10, R5 ;  /* 0x00000010e8e87824 */ /* 0x000fe200078e0205 */
[----:B------:R-:W-:Y:S01]  /*1460*/  CS2R R118, SRZ ;  /* 0x0000000000767805 */ /* 0x000fe2000001ff00 */
[C---:B------:R-:W-:Y:S01]  /*1470*/  IMAD R7, R231.reuse, UR5, R6 ;  /* 0x00000005e7077c24 */ /* 0x040fe2000f8e0206 */
[----:B------:R-:W-:Y:S01]  /*1480*/  CS2R R116, SRZ ;  /* 0x0000000000747805 */ /* 0x000fe2000001ff00 */
[----:B------:R-:W-:Y:S01]  /*1490*/  IMAD.WIDE.U32 R230, R231, UR4, R2 ;  /* 0x00000004e7e67c25 */ /* 0x000fe2000f8e0002 */
[----:B------:R-:W-:-:S02]  /*14a0*/  CS2R R114, SRZ ;  /* 0x0000000000727805 */ /* 0x000fc4000001ff00 */
[----:B------:R-:W-:Y:S02]  /*14b0*/  CS2R R112, SRZ ;  /* 0x0000000000707805 */ /* 0x000fe4000001ff00 */
[----:B------:R-:W-:Y:S01]  /*14c0*/  CS2R R110, SRZ ;  /* 0x00000000006e7805 */ /* 0x000fe2000001ff00 */
[----:B------:R-:W-:Y:S01]  /*14d0*/  IMAD.SHL.U32 R5, R11, 0x8, RZ ;  /* 0x000000080b057824 */ /* 0x000fe200078e00ff */
[----:B------:R-:W-:Y:S01]  /*14e0*/  CS2R R108, SRZ ;  /* 0x00000000006c7805 */ /* 0x000fe2000001ff00 */
[----:B------:R-:W-:Y:S01]  /*14f0*/  IMAD R0, R8, -0x2, R13 ;  /* 0xfffffffe08007824 */ /* 0x000fe200078e020d */
[----:B------:R-:W-:Y:S01]  /*1500*/  CS2R R106, SRZ ;  /* 0x00000000006a7805 */ /* 0x000fe2000001ff00 */
[----:B------:R-:W-:Y:S01]  /*1510*/  IMAD.MOV.U32 R3, RZ, RZ, RZ ;  /* 0x000000ffff037224 */ /* 0x000fe200078e00ff */
        /* <DEDUP_REMOVED lines=66> */
[----:B------:R-:W-:Y:S01]  /*1940*/  IMAD R2, R5, 0x2, R18 ;  /* 0x0000000205027824 */ /* 0x000fe200078e0212 */
[----:B------:R-:W-:Y:S01]  /*1950*/  ULDC UR61, c[0x0][0x75c] ;  /* 0x0001d700003d7ab9 */ /* 0x000fe20000000800 */
[----:B------:R-:W-:Y:S01]  /*1960*/  IMAD.IADD R234, R231, 0x1, R7 ;  /* 0x00000001e7ea7824 */ /* 0x000fe200078e0207 */
[----:B------:R-:W-:-:S06]  /*1970*/  ULDC UR60, c[0x0][0x744] ;  /* 0x0001d100003c7ab9 */ /* 0x000fcc0000000800 */
.L_x_134:
[----:B------:R-:W-:-:S13]  /*1980*/  ISETP.NE.AND P0, PT, R229, 0x3, PT ;  /* 0x00000003e500780c */ /* 0x000fda0003f05270 */
[----:B0-----:R-:W-:Y:S05]  /*1990*/  @!P0 BRA `(.L_x_124) ;  /* 0x0000000000048947 */ /* 0x001fea0003800000 */
[----:B------:R-:W-:Y:S01]  /*19a0*/  BPT.TRAP 0x1 ;  /* 0x000000040000795c */ /* 0x000fe20000300000 */
.L_x_124:
[----:B------:R-:W-:Y:S01]  /*19b0*/  IMAD R17, R3, 0x8, R18 ;  /* 0x0000000803117824 */ /* 0x000fe200078e0212 */
[----:B------:R-:W-:-:S04]  /*19c0*/  SHF.L.U32 R8, R228, 0x1f, RZ ;  /* 0x0000001fe4087819 */ /* 0x000fc800000006ff */
[----:B------:R0:W1:Y:S01]  /*19d0*/  SYNCS.PHASECHK.TRANS64.TRYWAIT P1, [R17+URZ+0x31610], R8 ;  /* 0x03161008110075a7 */ /* 0x000062000802017f */
[----:B------:R-:W-:Y:S05]  /*19e0*/  @!P0 BRA `(.L_x_125) ;  /* 0x0000000000048947 */ /* 0x000fea0003800000 */
[----:B------:R-:W-:Y:S01]  /*19f0*/  BPT.TRAP 0x1 ;  /* 0x000000040000795c */ /* 0x000fe20000300000 */
.L_x_125:
[----:B------:R-:W-:Y:S02]  /*1a00*/  VIADD R6, R18, 0x14100 ;  /* 0x0001410012067836 */ /* 0x000fe40000000000 */
[----:B------:R-:W-:-:S03]  /*1a10*/  IMAD R5, R4, 0x400, R18 ;  /* 0x0000040004057824 */ /* 0x000fc600078e0212 */
[----:B------:R-:W-:Y:S02]  /*1a20*/  SHF.R.U32.HI R6, RZ, 0x4, R6 ;  /* 0x00000004ff067819 */ /* 0x000fe40000011606 */
[----:B------:R-:W-:Y:S02]  /*1a30*/  SHF.R.U32.HI R7, RZ, 0x4, R5 ;  /* 0x00000004ff077819 */ /* 0x000fe40000011605 */
[----:B------:R-:W-:Y:S02]  /*1a40*/  LOP3.LUT R6, R6, 0x3fff, RZ, 0xc0, !PT ;  /* 0x00003fff06067812 */ /* 0x000fe400078ec0ff */
[----:B------:R-:W-:Y:S02]  /*1a50*/  LOP3.LUT R7, R7, 0x3fff, RZ, 0xc0, !PT ;  /* 0x00003fff07077812 */ /* 0x000fe400078ec0ff */
[----:B------:R-:W-:Y:S02]  /*1a60*/  LOP3.LUT R10, R6, 0x10000, RZ, 0xfc, !PT ;  /* 0x00010000060a7812 */ /* 0x000fe400078efcff */
[----:B------:R-:W-:Y:S01]  /*1a70*/  LOP3.LUT R6, R7, 0x10000, RZ, 0xfc, !PT ;  /* 0x0001000007067812 */ /* 0x000fe200078efcff */
[----:B-1----:R-:W-:Y:S06]  /*1a80*/  @P1 BRA `(.L_x_126) ;  /* 0x0000000000081947 */ /* 0x002fec0003800000 */
[----:B------:R-:W1:Y:S02]  /*1a90*/  SYNCS.PHASECHK.TRANS64.TRYWAIT P1, [R17+URZ+0x31610], R8 ;  /* 0x03161008110075a7 */ /* 0x000e64000802017f */
[----:B-1----:R-:W-:Y:S05]  /*1aa0*/  @!P1 BRA `(.L_x_127) ;  /* 0x000000d0008c9947 */ /* 0x002fea0003800000 */
.L_x_126:
[----:B------:R-:W-:Y:S01]  /*1ab0*/  IMAD R7, R3, 0x800, R10 ;  /* 0x0000080003077824 */ /* 0x000fe200078e020a */
[C---:B------:R-:W-:Y:S01]  /*1ac0*/  R2UR UR6, R6.reuse ;  /* 0x00000000060672ca */ /* 0x040fe200000e0000 */
[C---:B01----:R-:W-:Y:S01]  /*1ad0*/  VIADD R8, R6.reuse, 0x80 ;  /* 0x0000008006087836 */ /* 0x043fe20000000000 */
        /* <DEDUP_REMOVED lines=407> */
[----:B------:R-:W-:Y:S01]  /*3450*/  VIADD R8, R6, 0x806 ;  /* 0x0000080606087836 */ /* 0x000fe20000000000 */
[----:B------:R-:W-:Y:S01]  /*3460*/  UMOV UR7, 0x40000000 ;  /* 0x4000000000077882 */ /* 0x000fe20000000000 */
[----:B------:R-:W-:Y:S01]  /*3470*/  UMOV UR5, 0x40000040 ;  /* 0x4000004000057882 */ /* 0x000fe20000000000 */
[----:B------:R-:W-:Y:S01]  /*3480*/  R2UR UR9, R7 ;  /* 0x00000000070972ca */ /* 0x000fe200000e0000 */
[----:B------:R-:W-:Y:S01]  /*3490*/  IMAD R7, R3, 0x40, R232 ;  /* 0x0000004003077824 */ /* 0x000fe200078e02e8 */
[----:B------:R-:W-:Y:S01]  /*34a0*/  R2UR UR8, R8 ;  /* 0x00000000080872ca */ /* 0x000fe200000e0000 */
[----:B------:R-:W-:-:S02]  /*34b0*/  VIADD R8, R6, 0x906 ;  /* 0x0000090606087836 */ /* 0x000fc40000000000 */
[----:B------:R-:W-:Y:S02]  /*34c0*/  IMAD R7, R7, 0x4, R18 ;  /* 0x0000000407077824 */ /* 0x000fe400078e0212 */
[----:B------:R-:W-:Y:S01]  /*34d0*/  VIADD R6, R6, 0x986 ;  /* 0x0000098606067836 */ /* 0x000fe20000000000 */
[----:B------:R-:W-:Y:S02]  /*34e0*/  R2UR UR10, R8 ;  /* 0x00000000080a72ca */ /* 0x000fe400000e0000 */
[----:B------:R0:W1:Y:S02]  /*34f0*/  LDS R8, [R7+0x2c100] ;  /* 0x02c1000007087984 */ /* 0x0000640000000800 */
[----:B------:R-:W-:Y:S02]  /*3500*/  R2UR UR11, R6 ;  /* 0x00000000060b72ca */ /* 0x000fe400000e0000 */
[----:B------:R0:W2:Y:S01]  /*3510*/  LDS R9, [R7+0x2c120] ;  /* 0x02c1200007097984 */ /* 0x0000a20000000800 */
        /* <DEDUP_REMOVED lines=12> */
[----:B------:R-:W-:Y:S01]  /*35e0*/  HGMMA.64x8x16.F32 R40, gdesc[UR4], R40, gsb0 ;  /* 0x00000000042879f0 */ /* 0x000fe20008000828 */
[----:B0-----:R-:W-:Y:S05]  /*35f0*/  @!P0 BRA `(.L_x_128) ;  /* 0x0000000000048947 */ /* 0x001fea0003800000 */
[----:B------:R-:W-:Y:S01]  /*3600*/  BPT.TRAP 0x1 ;  /* 0x000000040000795c */ /* 0x000fe20000300000 */
.L_x_128:
[----:B------:R-:W-:-:S04]  /*3610*/  SHF.L.U32 R11, R19, 0x1f, RZ ;  /* 0x0000001f130b7819 */ /* 0x000fc800000006ff */
[----:B------:R0:W3:Y:S01]  /*3620*/  SYNCS.PHASECHK.TRANS64.TRYWAIT P1, [R18+URZ+0x31630], R11 ;  /* 0x0316300b120075a7 */ /* 0x0000e2000802017f */
[----:B------:R-:W-:Y:S05]  /*3630*/  @!P0 BRA `(.L_x_129) ;  /* 0x0000000000048947 */ /* 0x000fea0003800000 */
[----:B------:R-:W-:Y:S01]  /*3640*/  BPT.TRAP 0x1 ;  /* 0x000000040000795c */ /* 0x000fe20000300000 */
.L_x_129:
        /* <DEDUP_REMOVED lines=8> */
[----:B---3--:R-:W-:Y:S06]  /*36d0*/  @P1 BRA `(.L_x_130) ;  /* 0x0000000000081947 */ /* 0x008fec0003800000 */
[----:B------:R-:W3:Y:S02]  /*36e0*/  SYNCS.PHASECHK.TRANS64.TRYWAIT P1, [R18+URZ+0x31630], R11 ;  /* 0x0316300b120075a7 */ /* 0x000ee4000802017f */
[----:B---3--:R-:W-:Y:S05]  /*36f0*/  @!P1 BRA `(.L_x_131) ;  /* 0x000000b4008c9947 */ /* 0x008fea0003800000 */
.L_x_130:
[C---:B------:R-:W-:Y:S01]  /*3700*/  VIADD R10, R6.reuse, 0x80 ;  /* 0x00000080060a7836 */ /* 0x040fe20000000000 */
[----:B------:R-:W-:Y:S01]  /*3710*/  R2UR UR4, R7 ;  /* 0x00000000070472ca */ /* 0x000fe200000e0000 */
[C---:B0--3--:R-:W-:Y:S01]  /*3720*/  VIADD R11, R6.reuse, 0x100 ;  /* 0x00000100060b7836 */ /* 0x049fe20000000000 */
[----:B------:R-:W-:Y:S01]  /*3730*/  R2UR UR6, R6 ;  /* 0x00000000060672ca */ /* 0x000fe200000e0000 */
[----:B------:R-:W-:Y:S01]  /*3740*/  WARPGROUP.ARRIVE ;  /* 0x00000000000079c5 */ /* 0x000fe20000000000 */
[----:B------:R-:W-:Y:S01]  /*3750*/  R2UR UR8, R10 ;  /* 0x000000000a0872ca */ /* 0x000fe200000e0000 */
[C---:B------:R-:W-:Y:S01]  /*3760*/  VIADD R10, R6.reuse, 0x180 ;  /* 0x00000180060a7836 */ /* 0x040fe20000000000 */
[----:B------:R-:W-:Y:S01]  /*3770*/  R2UR UR9, R11 ;  /* 0x000000000b0972ca */ /* 0x000fe200000e0000 */
[----:B------:R-:W-:Y:S01]  /*3780*/  VIADD R11, R6, 0x200 ;  /* 0x00000200060b7836 */ /* 0x000fe20000000000 */
[----:B------:R-:W-:Y:S01]  /*3790*/  UMOV UR5, 0x40000040 ;  /* 0x4000004000057882 */ /* 0x000fe20000000000 */
[----:B------:R-:W-:Y:S01]  /*37a0*/  UMOV UR7, 0x40000000 ;  /* 0x4000000000077882 */ /* 0x000fe20000000000 */
[----:B------:R-:W-:Y:S01]  /*37b0*/  R2UR UR10, R10 ;  /* 0x000000000a0a72ca */ /* 0x000fe200000e0000 */
[----:B------:R-:W-:Y:S01]  /*37c0*/  VIADD R10, R6, 0x2 ;  /* 0x00000002060a7836 */ /* 0x000fe20000000000 */
[----:B------:R-:W-:Y:S01]  /*37d0*/  R2UR UR11, R11 ;  /* 0x000000000b0b72ca */ /* 0x000fe200000e0000 */
[----:B------:R-:W-:Y:S01]  /*37e0*/  UMOV UR57, 0x40000040 ;  /* 0x4000004000397882 */ /* 0x000fe20000000000 */
[C---:B------:R-:W-:Y:S01]  /*37f0*/  ISETP.GT.AND P1, PT, R0.reuse, RZ, PT ;  /* 0x000000ff0000720c */ /* 0x040fe20003f24270 */
[----:B------:R-:W-:Y:S01]  /*3800*/  HGMMA.64x8x16.F32 R44, gdesc[UR4], RZ, !UPT ;  /* 0x00000000042c79f0 */ /* 0x000fe2000c7008ff */
[----:B------:R-:W-:Y:S01]  /*3810*/  UMOV UR7, 0x40000000 ;  /* 0x4000000000077882 */ /* 0x000fe20000000000 */
[----:B------:R-:W-:Y:S01]  /*3820*/  UMOV UR6, UR8 ;  /* 0x0000000800067c82 */ /* 0x000fe20008000000 */
[C---:B------:R-:W-:Y:S01]  /*3830*/  ISETP.GT.AND P6, PT, R0.reuse, 0x10, PT ;  /* 0x000000100000780c */ /* 0x040fe20003fc4270 */
[----:B------:R-:W-:Y:S01]  /*3840*/  HGMMA.64x8x16.F32 R48, gdesc[UR4], RZ, !UPT ;  /* 0x00000000043079f0 */ /* 0x000fe2000c7008ff */
[----:B------:R-:W-:Y:S01]  /*3850*/  UMOV UR6, UR9 ;  /* 0x0000000900067c82 */ /* 0x000fe20008000000 */
[----:B------:R-:W-:Y:S01]  /*3860*/  UMOV UR7, 0x40000000 ;  /* 0x4000000000077882 */ /* 0x000fe20000000000 */
        /* <DEDUP_REMOVED lines=11> */
[C---:B------:R-:W-:Y:S01]  /*3920*/  VIADD R10, R7.reuse, 0x2 ;  /* 0x00000002070a7836 */ /* 0x040fe20000000000 */
[----:B------:R-:W-:Y:S01]  /*3930*/  UMOV UR7, 0x40000000 ;  /* 0x4000000000077882 */ /* 0x000fe20000000000 */
[----:B------:R-:W-:Y:S01]  /*3940*/  UMOV UR5, 0x40000040 ;  /* 0x4000004000057882 */ /* 0x000fe20000000000 */
[----:B------:R-:W-:Y:S01]  /*3950*/  ISETP.GT.AND P5, PT, R0, 0x31, PT ;  /* 0x000000310000780c */ /* 0x000fe20003fa4270 */
[----:B------:R-:W-:Y:S01]  /*3960*/  UMOV UR59, 0x40 ;  /* 0x00000040003b7882 */ /* 0x000fe20000000000 */
[----:B------:R-:W-:Y:S01]  /*3970*/  R2UR UR4, R10 ;  /* 0x000000000a0472ca */ /* 0x000fe200000e0000 */
[----:B------:R-:W-:Y:S01]  /*3980*/  VIADD R10, R6, 0x82 ;  /* 0x00000082060a7836 */ /* 0x000fe20000000000 */
[----:B------:R-:W-:Y:S01]  /*3990*/  UMOV UR13, UR57 ;  /* 0x00000039000d7c82 */ /* 0x000fe20008000000 */
[----:B------:R-:W-:Y:S01]  /*39a0*/  UMOV UR15, 0x40 ;  /* 0x00000040000f7882 */ /* 0x000fe20000000000 */
[----:B------:R-:W-:Y:S01]  /*39b0*/  UMOV UR17, UR57 ;  /* 0x0000003900117c82 */ /* 0x000fe20008000000 */
[----:B------:R-:W-:Y:S01]  /*39c0*/  UMOV UR19, 0x40 ;  /* 0x0000004000137882 */ /* 0x000fe20000000000 */
[----:B------:R-:W-:Y:S01]  /*39d0*/  R2UR UR8, R10 ;  /* 0x000000000a0872ca */ /* 0x000fe200000e0000 */
[----:B------:R-:W-:Y:S01]  /*39e0*/  VIADD R10, R6, 0x102 ;  /* 0x00000102060a7836 */ /* 0x000fe20000000000 */
[----:B------:R-:W-:Y:S01]  /*39f0*/  UMOV UR49, 0x40000040 ;  /* 0x4000004000317882 */ /* 0x000fe20000000000 */
[----:B------:R-:W-:Y:S01]  /*3a00*/  UMOV UR51, 0x40 ;  /* 0x0000004000337882 */ /* 0x000fe20000000000 */
[----:B------:R-:W-:Y:S01]  /*3a10*/  UMOV UR53, UR49 ;  /* 0x0000003100357c82 */ /* 0x000fe20008000000 */
[----:B------:R-:W-:Y:S01]  /*3a20*/  UMOV UR55, 0x40 ;  /* 0x0000004000377882 */ /* 0x000fe20000000000 */
[----:B------:R-:W-:Y:S01]  /*3a30*/  R2UR UR9, R10 ;  /* 0x000000000a0972ca */ /* 0x000fe200000e0000 */
[----:B------:R-:W-:Y:S01]  /*3a40*/  VIADD R10, R6, 0x182 ;  /* 0x00000182060a7836 */ /* 0x000fe20000000000 */
[----:B------:R-:W-:Y:S01]  /*3a50*/  UMOV UR45, UR49 ;  /* 0x00000031002d7c82 */ /* 0x000fe20008000000 */
[----:B------:R-:W-:Y:S01]  /*3a60*/  UMOV UR47, 0x40 ;  /* 0x00000040002f7882 */ /* 0x000fe20000000000 */
[----:B------:R-:W-:Y:S01]  /*3a70*/  UMOV UR29, 0x40000040 ;  /* 0x40000040001d7882 */ /* 0x000fe20000000000 */
        /* <DEDUP_REMOVED lines=8> */
[----:B------:R-:W-:Y:S01]  /*3b00*/  HGMMA.64x8x16.F32 R44, gdesc[UR4], R44 ;  /* 0x00000000042c79f0 */ /* 0x000fe2000870082c */
[----:B------:R-:W-:Y:S01]  /*3b10*/  UMOV UR6, UR8 ;  /* 0x0000000800067c82 */ /* 0x000fe20008000000 */
[----:B------:R-:W-:Y:S01]  /*3b20*/  UMOV UR7, 0x40000000 ;  /* 0x4000000000077882 */ /* 0x000fe20000000000 */
[----:B------:R-:W-:Y:S01]  /*3b30*/  VIADD R10, R6, 0x4 ;  /* 0x00000004060a7836 */ /* 0x000fe20000000000 */
        /* <DEDUP_REMOVED lines=15> */
[----:B------:R-:W-:Y:S01]  /*3c30*/  UMOV UR7, 0x40000000 ;  /* 0x4000000000077882 */ /* 0x000fe20000000000 */
[----:B------:R-:W-:Y:S01]  /*3c40*/  UMOV UR5, 0x40000040 ;  /* 0x4000004000057882 */ /* 0x000fe20000000000 */
[----:B------:R-:W-:Y:S01]  /*3c50*/  UMOV UR27, 0x40 ;  /* 0x00000040001b7882 */ /* 0x000fe20000000000 */
[----:B------:R-:W-:Y:S01]  /*3c60*/  UMOV UR23, 0x40 ;  /* 0x0000004000177882 */ /* 0x000fe20000000000 */
[----:B------:R-:W-:Y:S01]  /*3c70*/  R2UR UR4, R10 ;  /* 0x000000000a0472ca */ /* 0x000fe200000e0000 */
[----:B------:R-:W-:-:S05]  /*3c80*/  VIADD R10, R6, 0x84 ;  /* 0x00000084060a7836 */ /* 0x000fca0000000000 */
[----:B------:R-:W-:Y:S01]  /*3c90*/  R2UR UR8, R10 ;  /* 0x000000000a0872ca */ /* 0x000fe200000e0000 */
[----:B------:R-:W-:-:S05]  /*3ca0*/  VIADD R10, R6, 0x104 ;  /* 0x00000104060a7836 */ /* 0x000fca0000000000 */
[----:B------:R-:W-:Y:S01]  /*3cb0*/  R2UR UR9, R10 ;  /* 0x000000000a0972ca */ /* 0x000fe200000e0000 */
[----:B------:R-:W-:-:S05]  /*3cc0*/  VIADD R10, R6, 0x184 ;  /* 0x00000184060a7836 */ /* 0x000fca0000000000 */
[----:B------:R-:W-:Y:S01]  /*3cd0*/  R2UR UR10, R10 ;  /* 0x000000000a0a72ca */ /* 0x000fe200000e0000 */
[----:B------:R-:W-:-:S05]  /*3ce0*/  VIADD R10, R6, 0x204 ;  /* 0x00000204060a7836 */ /* 0x000fca0000000000 */
[----:B------:R-:W-:Y:S01]  /*3cf0*/  R2UR UR11, R10 ;  /* 0x000000000a0b72ca */ /* 0x000fe200000e0000 */
[----:B------:R-:W-:Y:S01]  /*3d00*/  HGMMA.64x8x16.F32 R44, gdesc[UR4], R44 ;  /* 0x00000000042c79f0 */ /* 0x000fe2000870082c */
[----:B------:R-:W-:Y:S01]  /*3d10*/  UMOV UR6, UR8 ;  /* 0x0000000800067c82 */ /* 0x000fe20008000000 */
[----:B------:R-:W-:Y:S01]  /*3d20*/  UMOV UR7, 0x40000000 ;  /* 0x4000000000077882 */ /* 0x000fe20000000000 */
        /* <DEDUP_REMOVED lines=13> */
[----:B------:R-:W-:Y:S01]  /*3e00*/  UMOV UR7, 0x40000000 ;  /* 0x4000000000077882 */ /* 0x000fe20000000000 */
[----:B------:R-:W-:-:S03]  /*3e10*/  UMOV UR5, 0x40000040 ;  /* 0x4000004000057882 */ /* 0x000fc60000000000 */
        /* <DEDUP_REMOVED lines=294> */
[C---:B------:R-:W-:Y:S01]  /*5080*/  VIADD R10, R7.reuse, 0x604 ;  /* 0x00000604070a7836 */ /* 0x040fe20000000000 */
[----:B------:R-:W-:Y:S01]  /*5090*/  UMOV UR7, 0x40000000 ;  /* 0x4000000000077882 */ /* 0x000fe20000000000 */
[----:B------:R-:W-:Y:S01]  /*50a0*/  UMOV UR5, 0x40000040 ;  /* 0x4000004000057882 */ /* 0x000fe20000000000 */
[----:B------:R-:W-:Y:S02]  /*50b0*/  VIADD R7, R7, 0x606 ;  /* 0x0000060607077836 */ /* 0x000fe40000000000 */
        /* <DEDUP_REMOVED lines=31> */
[C---:B------:R-:W-:Y:S02]  /*52b0*/  VIADD R7, R6.reuse, 0x906 ;  /* 0x0000090606077836 */ /* 0x040fe40000000000 */
[----:B------:R-:W-:-:S03]  /*52c0*/  VIADD R6, R6, 0x986 ;  /* 0x0000098606067836 */ /* 0x000fc60000000000 */
[----:B------:R-:W-:Y:S02]  /*52d0*/  R2UR UR10, R7 ;  /* 0x00000000070a72ca */ /* 0x000fe400000e0000 */
[----:B------:R-:W-:Y:S01]  /*52e0*/  R2UR UR11, R6 ;  /* 0x00000000060b72ca */ /* 0x000fe200000e0000 */
[----:B------:R-:W-:Y:S01]  /*52f0*/  HGMMA.64x8x16.F32 R44, gdesc[UR4], R44 ;  /* 0x00000000042c79f0 */ /* 0x000fe2000870082c */
[----:B------:R-:W-:Y:S01]  /*5300*/  UMOV UR6, UR8 ;  /* 0x0000000800067c82 */ /* 0x000fe20008000000 */
[----:B------:R-:W-:Y:S02]  /*5310*/  UMOV UR7, 0x40000000 ;  /* 0x4000000000077882 */ /* 0x000fe40000000000 */
[----:B------:R-:W-:Y:S01]  /*5320*/  HGMMA.64x8x16.F32 R48, gdesc[UR4], R48 ;  /* 0x00000000043079f0 */ /* 0x000fe20008700830 */
[----:B------:R-:W-:Y:S01]  /*5330*/  UMOV UR6, UR9 ;  /* 0x0000000900067c82 */ /* 0x000fe20008000000 */
[----:B------:R-:W-:Y:S01]  /*5340*/  UMOV UR7, 0x40000000 ;  /* 0x4000000000077882 */ /* 0x000fe20000000000 */
[----:B------:R-:W-:Y:S01]  /*5350*/  UMOV UR9, UR57 ;  /* 0x0000003900097c82 */ /* 0x000fe20008000000 */
[----:B------:R-:W-:Y:S02]  /*5360*/  HGMMA.64x8x16.F32 R52, gdesc[UR4], R52 ;  /* 0x00000000043479f0 */ /* 0x000fe40008700834 */
[----:B------:R-:W-:Y:S01]  /*5370*/  UMOV UR6, UR10 ;  /* 0x0000000a00067c82 */ /* 0x000fe20008000000 */
[----:B------:R-:W-:-:S02]  /*5380*/  UMOV UR7, 0x40000000 ;  /* 0x4000000000077882 */ /* 0x000fc40000000000 */
[----:B------:R-:W-:Y:S01]  /*5390*/  HGMMA.64x8x16.F32 R216, gdesc[UR4], R216 ;  /* 0x0000000004d879f0 */ /* 0x000fe200087008d8 */
[----:B------:R-:W-:Y:S01]  /*53a0*/  UMOV UR6, UR11 ;  /* 0x0000000b00067c82 */ /* 0x000fe20008000000 */
[----:B------:R-:W-:Y:S01]  /*53b0*/  UMOV UR7, 0x40000000 ;  /* 0x4000000000077882 */ /* 0x000fe20000000000 */
[----:B------:R-:W-:Y:S01]  /*53c0*/  UMOV UR11, 0x40 ;  /* 0x00000040000b7882 */ /* 0x000fe20000000000 */
[----:B------:R-:W-:Y:S03]  /*53d0*/  HGMMA.64x8x16.F32 R220, gdesc[UR4], R220, gsb0 ;  /* 0x0000000004dc79f0 */ /* 0x000fe600080008dc */
[----:B------:R-:W-:Y:S02]  /*53e0*/  WARPGROUP.DEPBAR.LE gsb0, 0x1 ;  /* 0x00008000000079c5 */ /* 0x000fe40000010100 */
[----:B------:R-:W-:Y:S01]  /*53f0*/  FMUL.FTZ R10, R24, UR61 ;  /* 0x0000003d180a7c20 */ /* 0x000fe20008410000 */
[----:B------:R-:W-:Y:S01]  /*5400*/  FMUL.FTZ R11, R26, UR61 ;  /* 0x0000003d1a0b7c20 */ /* 0x000fe20008410000 */
[----:B------:R-:W-:Y:S01]  /*5410*/  FMUL.FTZ R12, R25, UR61 ;  /* 0x0000003d190c7c20 */ /* 0x000fe20008410000 */
[----:B------:R-:W-:Y:S01]  /*5420*/  FMUL.FTZ R13, R27, UR61 ;  /* 0x0000003d1b0d7c20 */ /* 0x000fe20008410000 */
[----:B------:R-:W-:-:S02]  /*5430*/  IMAD R27, R232, 0x4, R18 ;  /* 0x00000004e81b7824 */ /* 0x000fc400078e0212 */
[----:B------:R-:W-:Y:S01]  /*5440*/  FMUL.FTZ R24, R28, UR61 ;  /* 0x0000003d1c187c20 */ /* 0x000fe20008410000 */
[----:B------:R-:W0:Y:S01]  /*5450*/  MUFU.TANH R10, R10 ;  /* 0x0000000a000a7308 */ /* 0x000e220000002400 */
[----:B------:R-:W-:Y:S01]  /*5460*/  FMUL.FTZ R25, R29, UR61 ;  /* 0x0000003d1d197c20 */ /* 0x000fe20008410000 */
[----:B------:R-:W-:Y:S01]  /*5470*/  FMUL.FTZ R28, R32, UR61 ;  /* 0x0000003d201c7c20 */ /* 0x000fe20008410000 */
[----:B------:R-:W3:Y:S01]  /*5480*/  LDS R15, [R27+0x2c300] ;  /* 0x02c300001b0f7984 */ /* 0x000ee20000000800 */
[----:B------:R-:W-:Y:S01]  /*5490*/  FMUL.FTZ R29, R35, UR61 ;  /* 0x0000003d231d7c20 */ /* 0x000fe20008410000 */
[----:B------:R-:W-:Y:S01]  /*54a0*/  FMUL.FTZ R26, R30, UR61 ;  /* 0x0000003d1e1a7c20 */ /* 0x000fe20008410000 */
[----:B------:R-:W-:Y:S01]  /*54b0*/  FMUL.FTZ R30, R36, UR61 ;  /* 0x0000003d241e7c20 */ /* 0x000fe20008410000 */
[----:B------:R4:W5:Y:S01]  /*54c0*/  LDS R14, [R27+0x2c320] ;  /* 0x02c320001b0e7984 */ /* 0x0009620000000800 */
[----:B------:R-:W2:Y:S01]  /*54d0*/  MUFU.TANH R11, R11 ;  /* 0x0000000b000b7308 */ /* 0x000ea20000002400 */
[----:B------:R-:W-:Y:S01]  /*54e0*/  FMUL.FTZ R36, R40, UR61 ;  /* 0x0000003d28247c20 */ /* 0x000fe20008410000 */
[----:B------:R-:W-:Y:S01]  /*54f0*/  FMUL.FTZ R32, R38, UR61 ;  /* 0x0000003d26207c20 */ /* 0x000fe20008410000 */
[----:B------:R-:W-:Y:S01]  /*5500*/  FMUL.FTZ R39, R39, UR61 ;  /* 0x0000003d27277c20 */ /* 0x000fe20008410000 */
[----:B------:R-:W-:Y:S01]  /*5510*/  FMUL.FTZ R40, R42, UR61 ;  /* 0x0000003d2a287c20 */ /* 0x000fe20008410000 */
[----:B----4-:R-:W-:-:S03]  /*5520*/  FMUL.FTZ R27, R31, UR61 ;  /* 0x0000003d1f1b7c20 */ /* 0x010fc60008410000 */
[----:B------:R-:W4:Y:S01]  /*5530*/  MUFU.TANH R12, R12 ;  /* 0x0000000c000c7308 */ /* 0x000f220000002400 */
[C---:B0-----:R-:W-:Y:S01]  /*5540*/  FSEL R7, R10.reuse, -INF , P1 ;  /* 0xff8000000a077808 */ /* 0x041fe20000800000 */
[----:B------:R-:W-:Y:S01]  /*5550*/  FFMA.FTZ R10, -R10, R10, 1 ;  /* 0x3f8000000a0a7423 */ /* 0x000fe2000001010a */
[----:B------:R-:W-:-:S03]  /*5560*/  FMUL.FTZ R31, R37, UR61 ;  /* 0x0000003d251f7c20 */ /* 0x000fc60008410000 */
[----:B-1----:R-:W-:Y:S02]  /*5570*/  FFMA.FTZ R23, R7, UR60, -R8 ;  /* 0x0000003c07177c23 */ /* 0x002fe40008010808 */
[----:B------:R-:W0:Y:S01]  /*5580*/  MUFU.TANH R13, R13 ;  /* 0x0000000d000d7308 */ /* 0x000e220000002400 */
[----:B--2---:R-:W-:Y:S02]  /*5590*/  FSEL R6, R11, -INF , P1 ;  /* 0xff8000000b067808 */ /* 0x004fe40000800000 */
[----:B------:R-:W-:-:S03]  /*55a0*/  ISETP.GT.AND P1, PT, R0, 0x1, PT ;  /* 0x000000010000780c */ /* 0x000fc60003f24270 */
[----:B------:R-:W-:Y:S02]  /*55b0*/  FFMA.FTZ R21, R6, UR60, -R9 ;  /* 0x0000003c06157c23 */ /* 0x000fe40008010809 */
[----:B------:R-:W-:Y:S01]  /*55c0*/  MUFU.EX2 R23, R23 ;  /* 0x0000001700177308 */ /* 0x000fe20000000800 */
[----:B----4-:R-:W-:Y:S01]  /*55d0*/  FSEL R7, R12, -INF , P1 ;  /* 0xff8000000c077808 */ /* 0x010fe20000800000 */
[----:B------:R-:W-:-:S04]  /*55e0*/  WARPGROUP.DEPBAR.LE gsb0, 0x0 ;  /* 0x00008000000079c5 */ /* 0x000fc80000010000 */
[----:B------:R-:W-:Y:S02]  /*55f0*/  FFMA.FTZ R22, R7, UR60, -R8 ;  /* 0x0000003c07167c23 */ /* 0x000fe40008010808 */
[----:B------:R-:W-:Y:S01]  /*5600*/  MUFU.EX2 R21, R21 ;  /* 0x0000001500157308 */ /* 0x000fe20000000800 */
[C---:B0-----:R-:W-:Y:S01]  /*5610*/  FSEL R6, R13.reuse, -INF , P1 ;  /* 0xff8000000d067808 */ /* 0x041fe20000800000 */
[----:B------:R-:W-:Y:S01]  /*5620*/  FFMA.FTZ R13, -R13, R13, 1 ;  /* 0x3f8000000d0d7423 */ /* 0x000fe2000001010d */
[--C-:B---3--:R-:W-:Y:S01]  /*5630*/  FADD.FTZ R44, R44, -R15.reuse ;  /* 0x8000000f2c2c7221 */ /* 0x108fe20000010000 */
[----:B------:R-:W-:Y:S01]  /*5640*/  ISETP.GT.AND P1, PT, R0, 0x11, PT ;  /* 0x000000110000780c */ /* 0x000fe20003f24270 */
[----:B------:R-:W-:Y:S01]  /*5650*/  FADD.FTZ R48, R48, -R15 ;  /* 0x8000000f30307221 */ /* 0x000fe20000010000 */
[----:B------:R-:W-:Y:S01]  /*5660*/  FFMA.FTZ R20, R6, UR60, -R9 ;  /* 0x0000003c06147c23 */ /* 0x000fe20008010809 */
[--C-:B-----5:R-:W-:Y:S01]  /*5670*/  FADD.FTZ R46, R46, -R14.reuse ;  /* 0x8000000e2e2e7221 */ /* 0x120fe20000010000 */
[----:B------:R-:W0:Y:S01]  /*5680*/  MUFU.EX2 R22, R22 ;  /* 0x0000001600167308 */ /* 0x000e220000000800 */
[--C-:B------:R-:W-:Y:S01]  /*5690*/  FADD.FTZ R47, R47, -R14.reuse ;  /* 0x8000000e2f2f7221 */ /* 0x100fe20000010000 */
[--C-:B------:R-:W-:Y:S01]  /*56a0*/  FADD.FTZ R45, R45, -R15.reuse ;  /* 0x8000000f2d2d7221 */ /* 0x100fe20000010000 */
[--C-:B------:R-:W-:Y:S01]  /*56b0*/  FADD.FTZ R49, R49, -R15.reuse ;  /* 0x8000000f31317221 */ /* 0x100fe20000010000 */
[--C-:B------:R-:W-:Y:S01]  /*56c0*/  FADD.FTZ R52, R52, -R15.reuse ;  /* 0x8000000f34347221 */ /* 0x100fe20000010000 */
[--C-:B------:R-:W-:Y:S01]  /*56d0*/  FADD.FTZ R53, R53, -R15.reuse ;  /* 0x8000000f35357221 */ /* 0x100fe20000010000 */
[--C-:B------:R-:W-:Y:S01]  /*56e0*/  FADD.FTZ R220, R220, -R15.reuse ;  /* 0x8000000fdcdc7221 */ /* 0x100fe20000010000 */
[--C-:B------:R-:W-:Y:S01]  /*56f0*/  FADD.FTZ R216, R216, -R15.reuse ;  /* 0x8000000fd8d87221 */ /* 0x100fe20000010000 */
[----:B------:R-:W1:Y:S01]  /*5700*/  MUFU.EX2 R20, R20 ;  /* 0x0000001400147308 */ /* 0x000e620000000800 */
[--C-:B------:R-:W-:Y:S01]  /*5710*/  FADD.FTZ R217, R217, -R15.reuse ;  /* 0x8000000fd9d97221 */ /* 0x100fe20000010000 */
[----:B------:R-:W-:Y:S01]  /*5720*/  FADD.FTZ R15, R221, -R15 ;  /* 0x8000000fdd0f7221 */ /* 0x000fe20000010000 */
[--C-:B------:R-:W-:Y:S01]  /*5730*/  FADD.FTZ R50, R50, -R14.reuse ;  /* 0x8000000e32327221 */ /* 0x100fe20000010000 */
[--C-:B------:R-:W-:Y:S01]  /*5740*/  FADD.FTZ R54, R54, -R14.reuse ;  /* 0x8000000e36367221 */ /* 0x100fe20000010000 */
[--C-:B------:R-:W-:Y:S01]  /*5750*/  FADD.FTZ R51, R51, -R14.reuse ;  /* 0x8000000e33337221 */ /* 0x100fe20000010000 */
[--C-:B------:R-:W-:Y:S01]  /*5760*/  FADD.FTZ R55, R55, -R14.reuse ;  /* 0x8000000e37377221 */ /* 0x100fe20000010000 */
[--C-:B------:R-:W-:Y:S01]  /*5770*/  FADD.FTZ R218, R218, -R14.reuse ;  /* 0x8000000edada7221 */ /* 0x100fe20000010000 */
[----:B------:R-:W2:Y:S01]  /*5780*/  MUFU.TANH R24, R24 ;  /* 0x0000001800187308 */ /* 0x000ea20000002400 */
[C---:B0-----:R-:W-:Y:S01]  /*5790*/  F2FP.F16.F32.PACK_AB R6, R22.reuse, R23 ;  /* 0x000000171606723e */ /* 0x041fe200000000ff */
[----:B------:R-:W-:Y:S01]  /*57a0*/  FMUL.FTZ R38, R22, R45 ;  /* 0x0000002d16267220 */ /* 0x000fe20000410000 */
[--C-:B------:R-:W-:Y:S01]  /*57b0*/  FADD.FTZ R219, R219, -R14.reuse ;  /* 0x8000000edbdb7221 */ /* 0x100fe20000010000 */
[--C-:B------:R-:W-:Y:S01]  /*57c0*/  FADD.FTZ R222, R222, -R14.reuse ;  /* 0x8000000edede7221 */ /* 0x100fe20000010000 */
[----:B------:R-:W-:-:S03]  /*57d0*/  FADD.FTZ R14, R223, -R14 ;  /* 0x8000000edf0e7221 */ /* 0x000fc60000010000 */
[----:B------:R-:W0:Y:S01]  /*57e0*/  MUFU.TANH R25, R25 ;  /* 0x0000001900197308 */ /* 0x000e220000002400 */
[----:B-1----:R-:W-:Y:S01]  /*57f0*/  F2FP.F16.F32.PACK_AB R7, R20, R21 ;  /* 0x000000151407723e */ /* 0x002fe200000000ff */
[----:B------:R-:W-:Y:S06]  /*5800*/  BAR.SYNC.DEFER_BLOCKING 0x9, 0x100 ;  /* 0x0244000000007b1d */ /* 0x000fec0000010000 */
[----:B------:R-:W1:Y:S08]  /*5810*/  MUFU.TANH R28, R28 ;  /* 0x0000001c001c7308 */ /* 0x000e700000002400 */
[----:B------:R-:W-:Y:S08]  /*5820*/  MUFU.TANH R30, R30 ;  /* 0x0000001e001e7308 */ /* 0x000ff00000002400 */
[----:B------:R-:W-:Y:S01]  /*5830*/  MUFU.TANH R31, R31 ;  /* 0x0000001f001f7308 */ /* 0x000fe20000002400 */
[----:B------:R3:W-:Y:S07]  /*5840*/  STSM.16.M88.2 [R2+0x2c500], R6 ;  /* 0x02c5000602007844 */ /* 0x0007ee0000000100 */
[----:B------:R-:W4:Y:S01]  /*5850*/  MUFU.TANH R26, R26 ;  /* 0x0000001a001a7308 */ /* 0x000f220000002400 */
[----:B---3--:R-:W-:Y:S01]  /*5860*/  FMUL.FTZ R6, R33, UR61 ;  /* 0x0000003d21067c20 */ /* 0x008fe20008410000 */
[----:B------:R-:W-:Y:S01]  /*5870*/  FMUL.FTZ R33, R23, R44 ;  /* 0x0000002c17217220 */ /* 0x000fe20000410000 */
[----:B------:R-:W-:Y:S01]  /*5880*/  FMUL.FTZ R23, R21, R46 ;  /* 0x0000002e15177220 */ /* 0x000fe20000410000 */
[----:B--2---:R-:W-:Y:S01]  /*5890*/  FSEL R21, R24, -INF , P6 ;  /* 0xff80000018157808 */ /* 0x004fe20003000000 */
[----:B------:R-:W-:Y:S01]  /*58a0*/  FMUL.FTZ R7, R34, UR61 ;  /* 0x0000003d22077c20 */ /* 0x000fe20008410000 */
[----:B------:R-:W-:-:S02]  /*58b0*/  FMUL.FTZ R34, R20, R47 ;  /* 0x0000002f14227220 */ /* 0x000fc40000410000 */
[----:B------:R-:W-:Y:S01]  /*58c0*/  MUFU.TANH R6, R6 ;  /* 0x0000000600067308 */ /* 0x000fe20000002400 */
[----:B------:R-:W-:Y:S01]  /*58d0*/  FMUL.FTZ R10, R10, R33 ;  /* 0x000000210a0a7220 */ /* 0x000fe20000410000 */
[--C-:B------:R-:W-:Y:S01]  /*58e0*/  FFMA.FTZ R35, R21, UR60, -R8.reuse ;  /* 0x0000003c15237c23 */ /* 0x100fe20008010808 */
[----:B0-----:R-:W-:Y:S01]  /*58f0*/  FSEL R21, R25, -INF , P1 ;  /* 0xff80000019157808 */ /* 0x001fe20000800000 */
[----:B------:R-:W-:Y:S01]  /*5900*/  FMUL.FTZ R44, R41, UR61 ;  /* 0x0000003d292c7c20 */ /* 0x000fe20008410000 */
[----:B-1----:R-:W-:Y:S01]  /*5910*/  FSEL R33, R28, -INF , P2 ;  /* 0xff8000001c217808 */ /* 0x002fe20001000000 */
[----:B------:R-:W-:Y:S01]  /*5920*/  FFMA.FTZ R25, -R25, R25, 1 ;  /* 0x3f80000019197423 */ /* 0x000fe20000010119 */
[----:B----4-:R-:W-:Y:S01]  /*5930*/  FSEL R46, R26, -INF , P6 ;  /* 0xff8000001a2e7808 */ /* 0x010fe20003000000 */
[----:B------:R-:W0:Y:S01]  /*5940*/  MUFU.EX2 R35, R35 ;  /* 0x0000002300237308 */ /* 0x000e220000000800 */
[--C-:B------:R-:W-:Y:S01]  /*5950*/  FFMA.FTZ R20, R21, UR60, -R8.reuse ;  /* 0x0000003c15147c23 */ /* 0x100fe20008010808 */
[----:B------:R-:W-:Y:S01]  /*5960*/  FFMA.FTZ R33, R33, UR60, -R8 ;  /* 0x0000003c21217c23 */ /* 0x000fe20008010808 */
[----:B------:R-:W-:Y:S01]  /*5970*/  FFMA.FTZ R21, -R12, R12, 1 ;  /* 0x3f8000000c157423 */ /* 0x000fe2000001010c */
[----:B------:R-:W-:Y:S01]  /*5980*/  FFMA.FTZ R12, -R24, R24, 1 ;  /* 0x3f800000180c7423 */ /* 0x000fe20000010118 */
[----:B------:R-:W-:Y:S01]  /*5990*/  ISETP.GT.AND P6, PT, R0, 0x40, PT ;  /* 0x000000400000780c */ /* 0x000fe20003fc4270 */
[----:B------:R-:W-:Y:S01]  /*59a0*/  FMUL.FTZ R34, R13, R34 ;  /* 0x000000220d227220 */ /* 0x000fe20000410000 */
[----:B------:R-:W-:Y:S01]  /*59b0*/  FMUL.FTZ R21, R21, R38 ;  /* 0x0000002615157220 */ /* 0x000fe20000410000 */
[----:B------:R-:W1:Y:S08]  /*59c0*/  MUFU.EX2 R20, R20 ;  /* 0x0000001400147308 */ /* 0x000e700000000800 */
[----:B------:R-:W2:Y:S01]  /*59d0*/  MUFU.TANH R27, R27 ;  /* 0x0000001b001b7308 */ /* 0x000ea20000002400 */
[----:B0-----:R-:W-:-:S04]  /*59e0*/  FMUL.FTZ R37, R35, R48 ;  /* 0x0000003023257220 */ /* 0x001fc80000410000 */
[----:B------:R-:W-:Y:S01]  /*59f0*/  FMUL.FTZ R12, R12, R37 ;  /* 0x000000250c0c7220 */ /* 0x000fe20000410000 */
[----:B------:R-:W-:Y:S02]  /*5a00*/  FSEL R37, R6, -INF , P3 ;  /* 0xff80000006257808 */ /* 0x000fe40001800000 */
[----:B------:R-:W-:Y:S01]  /*5a10*/  MUFU.EX2 R33, R33 ;  /* 0x0000002100217308 */ /* 0x000fe20000000800 */
[----:B-1----:R-:W-:Y:S02]  /*5a20*/  FMUL.FTZ R24, R20, R49 ;  /* 0x0000003114187220 */ /* 0x002fe40000410000 */
[--C-:B------:R-:W-:Y:S01]  /*5a30*/  FFMA.FTZ R38, R37, UR60, -R8.reuse ;  /* 0x0000003c25267c23 */ /* 0x100fe20008010808 */
[----:B------:R-:W-:Y:S01]  /*5a40*/  FSEL R37, R30, -INF , P4 ;  /* 0xff8000001e257808 */ /* 0x000fe20002000000 */
[----:B------:R-:W-:Y:S01]  /*5a50*/  FMUL.FTZ R25, R25, R24 ;  /* 0x0000001819197220 */ /* 0x000fe20000410000 */
[----:B------:R-:W-:Y:S02]  /*5a60*/  FFMA.FTZ R24, -R28, R28, 1 ;  /* 0x3f8000001c187423 */ /* 0x000fe4000001011c */
[----:B------:R-:W0:Y:S01]  /*5a70*/  MUFU.TANH R36, R36 ;  /* 0x0000002400247308 */ /* 0x000e220000002400 */
[----:B------:R-:W-:Y:S01]  /*5a80*/  FFMA.FTZ R41, R37, UR60, -R8 ;  /* 0x0000003c25297c23 */ /* 0x000fe20008010808 */
[C---:B------:R-:W-:Y:S01]  /*5a90*/  FSEL R37, R31.reuse, -INF , P5 ;  /* 0xff8000001f257808 */ /* 0x040fe20002800000 */
[----:B------:R-:W-:Y:S01]  /*5aa0*/  FFMA.FTZ R31, -R31, R31, 1 ;  /* 0x3f8000001f1f7423 */ /* 0x000fe2000001011f */
[----:B--2---:R-:W-:-:S02]  /*5ab0*/  FSEL R42, R27, -INF , P1 ;  /* 0xff8000001b2a7808 */ /* 0x004fc40000800000 */
[----:B------:R-:W-:Y:S01]  /*5ac0*/  ISETP.GT.AND P1, PT, R0, 0x41, PT ;  /* 0x000000410000780c */ /* 0x000fe20003f24270 */
[----:B------:R-:W-:Y:S01]  /*5ad0*/  FFMA.FTZ R28, R37, UR60, -R8 ;  /* 0x0000003c251c7c23 */ /* 0x000fe20008010808 */
[----:B------:R-:W1:Y:S01]  /*5ae0*/  MUFU.TANH R44, R44 ;  /* 0x0000002c002c7308 */ /* 0x000e620000002400 */
[----:B------:R-:W-:-:S07]  /*5af0*/  FFMA.FTZ R42, R42, UR60, -R9 ;  /* 0x0000003c2a2a7c23 */ /* 0x000fce0008010809 */
[----:B------:R2:W-:Y:S01]  /*5b00*/  MUFU.TANH R22, R39 ;  /* 0x0000002700167308 */ /* 0x0005e20000002400 */
[C---:B0-----:R-:W-:Y:S01]  /*5b10*/  FSEL R37, R36.reuse, -INF , P6 ;  /* 0xff80000024257808 */ /* 0x041fe20003000000 */
[----:B------:R-:W-:-:S04]  /*5b20*/  FFMA.FTZ R36, -R36, R36, 1 ;  /* 0x3f80000024247423 */ /* 0x000fc80000010124 */
[----:B------:R-:W-:Y:S01]  /*5b30*/  FFMA.FTZ R45, R37, UR60, -R8 ;  /* 0x0000003c252d7c23 */ /* 0x000fe20008010808 */
[----:B------:R-:W-:Y:S01]  /*5b40*/  FFMA.FTZ R37, -R6, R6, 1 ;  /* 0x3f80000006257423 */ /* 0x000fe20000010106 */
[----:B------:R-:W0:Y:S01]  /*5b50*/  MUFU.EX2 R38, R38 ;  /* 0x0000002600267308 */ /* 0x000e220000000800 */
[----:B--2---:R-:W-:-:S04]  /*5b60*/  FMUL.FTZ R39, R33, R52 ;  /* 0x0000003421277220 */ /* 0x004fc80000410000 */
[----:B------:R-:W-:Y:S01]  /*5b70*/  FMUL.FTZ R24, R24, R39 ;  /* 0x0000002718187220 */ /* 0x000fe20000410000 */
[----:B-1----:R-:W-:Y:S02]  /*5b80*/  FSEL R39, R44, -INF , P1 ;  /* 0xff8000002c277808 */ /* 0x002fe40000800000 */
[----:B------:R-:W1:Y:S03]  /*5b90*/  MUFU.TANH R7, R7 ;  /* 0x0000000700077308 */ /* 0x000e660000002400 */
[----:B------:R-:W-:Y:S01]  /*5ba0*/  FFMA.FTZ R47, R39, UR60, -R8 ;  /* 0x0000003c272f7c23 */ /* 0x000fe20008010808 */
[----:B------:R-:W-:-:S04]  /*5bb0*/  FFMA.FTZ R8, -R30, R30, 1 ;  /* 0x3f8000001e087423 */ /* 0x000fc8000001011e */
[----:B------:R2:W3:Y:S01]  /*5bc0*/  MUFU.EX2 R39, R45 ;  /* 0x0000002d00277308 */ /* 0x0004e20000000800 */
[----:B0-----:R-:W-:-:S04]  /*5bd0*/  FMUL.FTZ R6, R38, R53 ;  /* 0x0000003526067220 */ /* 0x001fc80000410000 */
[----:B------:R-:W-:Y:S01]  /*5be0*/  FMUL.FTZ R37, R37, R6 ;  /* 0x0000000625257220 */ /* 0x000fe20000410000 */
[----:B------:R-:W-:Y:S02]  /*5bf0*/  FMUL.FTZ R6, R43, UR61 ;  /* 0x0000003d2b067c20 */ /* 0x000fe40008410000 */
[----:B------:R-:W0:Y:S01]  /*5c00*/  MUFU.EX2 R30, R47 ;  /* 0x0000002f001e7308 */ /* 0x000e220000000800 */
[----:B--2---:R-:W-:Y:S01]  /*5c10*/  FFMA.FTZ R45, R46, UR60, -R9 ;  /* 0x0000003c2e2d7c23 */ /* 0x004fe20008010809 */
[----:B-1----:R-:W-:Y:S02]  /*5c20*/  FSEL R46, R7, -INF , P2 ;  /* 0xff800000072e7808 */ /* 0x002fe40001000000 */
[----:B------:R-:W-:-:S04]  /*5c30*/  F2FP.F16.F32.PACK_AB R24, R37, R24 ;  /* 0x000000182518723e */ /* 0x000fc800000000ff */
[----:B------:R-:W1:Y:S01]  /*5c40*/  MUFU.TANH R29, R29 ;  /* 0x0000001d001d7308 */ /* 0x000e620000002400 */
[----:B---3--:R-:W-:-:S04]  /*5c50*/  FMUL.FTZ R43, R39, R220 ;  /* 0x000000dc272b7220 */ /* 0x008fc80000410000 */
[----:B------:R-:W-:Y:S01]  /*5c60*/  FMUL.FTZ R36, R36, R43 ;  /* 0x0000002b24247220 */ /* 0x000fe20000410000 */
[----:B------:R-:W-:Y:S02]  /*5c70*/  FFMA.FTZ R43, -R44, R44, 1 ;  /* 0x3f8000002c2b7423 */ /* 0x000fe4000001012c */
[----:B------:R-:W2:Y:S01]  /*5c80*/  MUFU.TANH R32, R32 ;  /* 0x0000002000207308 */ /* 0x000ea20000002400 */
[----:B0-----:R-:W-:Y:S01]  /*5c90*/  FMUL.FTZ R44, R30, R15 ;  /* 0x0000000f1e2c7220 */ /* 0x001fe20000410000 */
[----:B------:R-:W-:-:S03]  /*5ca0*/  FFMA.FTZ R15, R46, UR60, -R9 ;  /* 0x0000003c2e0f7c23 */ /* 0x000fc60008010809 */
[----:B------:R-:W-:Y:S01]  /*5cb0*/  FMUL.FTZ R43, R43, R44 ;  /* 0x0000002c2b2b7220 */ /* 0x000fe20000410000 */
[----:B------:R-:W-:Y:S01]  /*5cc0*/  FFMA.FTZ R44, -R11, R11, 1 ;  /* 0x3f8000000b2c7423 */ /* 0x000fe2000001010b */
[----:B------:R-:W-:Y:S01]  /*5cd0*/  FFMA.FTZ R11, -R26, R26, 1 ;  /* 0x3f8000001a0b7423 */ /* 0x000fe2000001011a */
[----:B------:R-:W0:Y:S01]  /*5ce0*/  MUFU.EX2 R45, R45 ;  /* 0x0000002d002d7308 */ /* 0x000e220000000800 */
[----:B-1----:R-:W-:Y:S01]  /*5cf0*/  FSEL R46, R29, -INF , P3 ;  /* 0xff8000001d2e7808 */ /* 0x002fe20001800000 */
[----:B------:R-:W-:Y:S01]  /*5d00*/  FMUL.FTZ R23, R44, R23 ;  /* 0x000000172c177220 */ /* 0x000fe20000410000 */
[----:B------:R-:W-:Y:S01]  /*5d10*/  FFMA.FTZ R44, -R27, R27, 1 ;  /* 0x3f8000001b2c7423 */ /* 0x000fe2000001011b */
[----:B------:R-:W-:Y:S02]  /*5d20*/  F2FP.F16.F32.PACK_AB R36, R43, R36 ;  /* 0x000000242b24723e */ /* 0x000fe400000000ff */
[----:B------:R-:W-:Y:S02]  /*5d30*/  FFMA.FTZ R13, R46, UR60, -R9 ;  /* 0x0000003c2e0d7c23 */ /* 0x000fe40008010809 */
[----:B------:R-:W1:Y:S01]  /*5d40*/  MUFU.TANH R40, R40 ;  /* 0x0000002800287308 */ /* 0x000e620000002400 */
[C---:B--2---:R-:W-:Y:S01]  /*5d50*/  FSEL R46, R32.reuse, -INF , P4 ;  /* 0xff800000202e7808 */ /* 0x044fe20002000000 */
[----:B------:R-:W-:-:S04]  /*5d60*/  FFMA.FTZ R32, -R32, R32, 1 ;  /* 0x3f80000020207423 */ /* 0x000fc80000010120 */
[----:B------:R-:W-:Y:S01]  /*5d70*/  FFMA.FTZ R27, R46, UR60, -R9 ;  /* 0x0000003c2e1b7c23 */ /* 0x000fe20008010809 */
[----:B------:R-:W-:Y:S01]  /*5d80*/  VIADD R46, R18, 0x2c500 ;  /* 0x0002c500122e7836 */ /* 0x000fe20000000000 */
[----:B------:R-:W2:Y:S01]  /*5d90*/  MUFU.EX2 R41, R41 ;  /* 0x0000002900297308 */ /* 0x000ea20000000800 */
[----:B0-----:R-:W-:-:S03]  /*5da0*/  FMUL.FTZ R50, R45, R50 ;  /* 0x000000322d327220 */ /* 0x001fc60000410000 */
[----:B------:R-:W-:Y:S01]  /*5db0*/  SHF.R.U32.HI R47, RZ, 0x4, R46 ;  /* 0x00000004ff2f7819 */ /* 0x000fe2000001162e */
[----:B------:R-:W-:Y:S01]  /*5dc0*/  FMUL.FTZ R11, R11, R50 ;  /* 0x000000320b0b7220 */ /* 0x000fe20000410000 */
[----:B------:R-:W-:Y:S02]  /*5dd0*/  FFMA.FTZ R46, -R7, R7, 1 ;  /* 0x3f800000072e7423 */ /* 0x000fe40000010107 */
[----:B------:R-:W-:Y:S01]  /*5de0*/  MUFU.TANH R6, R6 ;  /* 0x0000000600067308 */ /* 0x000fe20000002400 */
[C---:B-1----:R-:W-:Y:S01]  /*5df0*/  FSEL R50, R40.reuse, -INF , P6 ;  /* 0xff80000028327808 */ /* 0x042fe20003000000 */
[----:B------:R-:W-:-:S06]  /*5e00*/  FFMA.FTZ R40, -R40, R40, 1 ;  /* 0x3f80000028287423 */ /* 0x000fcc0000010128 */
[----:B------:R-:W0:Y:S01]  /*5e10*/  MUFU.EX2 R28, R28 ;  /* 0x0000001c001c7308 */ /* 0x000e220000000800 */
[----:B--2---:R-:W-:-:S04]  /*5e20*/  FMUL.FTZ R49, R41, R216 ;  /* 0x000000d829317220 */ /* 0x004fc80000410000 */
[----:B------:R-:W-:-:S03]  /*5e30*/  FMUL.FTZ R8, R8, R49 ;  /* 0x0000003108087220 */ /* 0x000fc60000410000 */
[----:B------:R-:W1:Y:S08]  /*5e40*/  MUFU.EX2 R15, R15 ;  /* 0x0000000f000f7308 */ /* 0x000e700000000800 */
[----:B------:R2:W3:Y:S01]  /*5e50*/  MUFU.EX2 R26, R13 ;  /* 0x0000000d001a7308 */ /* 0x0004e20000000800 */
[C---:B0-----:R-:W-:Y:S01]  /*5e60*/  FMUL.FTZ R48, R28.reuse, R217 ;  /* 0x000000d91c307220 */ /* 0x041fe20000410000 */
[----:B------:R-:W-:-:S03]  /*5e70*/  F2FP.F16.F32.PACK_AB R28, R28, R41 ;  /* 0x000000291c1c723e */ /* 0x000fc600000000ff */
[----:B------:R-:W-:Y:S01]  /*5e80*/  FMUL.FTZ R31, R31, R48 ;  /* 0x000000301f1f7220 */ /* 0x000fe20000410000 */
[C---:B------:R-:W-:Y:S01]  /*5e90*/  FSEL R48, R22.reuse, -INF , P5 ;  /* 0xff80000016307808 */ /* 0x040fe20002800000 */
[----:B------:R-:W-:Y:S01]  /*5ea0*/  FFMA.FTZ R22, -R22, R22, 1 ;  /* 0x3f80000016167423 */ /* 0x000fe20000010116 */
[----:B------:R-:W0:Y:S01]  /*5eb0*/  MUFU.EX2 R42, R42 ;  /* 0x0000002a002a7308 */ /* 0x000e220000000800 */
[----:B--2---:R-:W-:Y:S01]  /*5ec0*/  LOP3.LUT R13, R47, 0x3fff, RZ, 0xc0, !PT ;  /* 0x00003fff2f0d7812 */ /* 0x004fe200078ec0ff */
[--C-:B------:R-:W-:Y:S01]  /*5ed0*/  FFMA.FTZ R47, R50, UR60, -R9.reuse ;  /* 0x0000003c322f7c23 */ /* 0x100fe20008010809 */
[----:B------:R-:W-:Y:S01]  /*5ee0*/  FSEL R50, R6, -INF , P1 ;  /* 0xff80000006327808 */ /* 0x000fe20000800000 */
[----:B-1----:R-:W-:Y:S01]  /*5ef0*/  FMUL.FTZ R7, R15, R54 ;  /* 0x000000360f077220 */ /* 0x002fe20000410000 */
[----:B------:R-:W-:Y:S01]  /*5f00*/  LOP3.LUT R13, R13, 0x80000, RZ, 0xfc, !PT ;  /* 0x000800000d0d7812 */ /* 0x000fe200078efcff */
[--C-:B------:R-:W-:Y:S01]  /*5f10*/  FFMA.FTZ R48, R48, UR60, -R9.reuse ;  /* 0x0000003c30307c23 */ /* 0x100fe20008010809 */
[----:B------:R-:W-:Y:S01]  /*5f20*/  FFMA.FTZ R6, -R6, R6, 1 ;  /* 0x3f80000006067423 */ /* 0x000fe20000010106 */
[----:B------:R-:W-:Y:S01]  /*5f30*/  FFMA.FTZ R49, R50, UR60, -R9 ;  /* 0x0000003c32317c23 */ /* 0x000fe20008010809 */
[----:B------:R-:W1:Y:S01]  /*5f40*/  MUFU.EX2 R27, R27 ;  /* 0x0000001b001b7308 */ /* 0x000e620000000800 */
[----:B------:R-:W-:Y:S01]  /*5f50*/  FMUL.FTZ R46, R46, R7 ;  /* 0x000000072e2e7220 */ /* 0x000fe20000410000 */
[----:B------:R-:W-:-:S02]  /*5f60*/  VIADD R7, R13, 0x80 ;  /* 0x000000800d077836 */ /* 0x000fc40000000000 */
[----:B------:R-:W-:Y:S01]  /*5f70*/  FFMA.FTZ R9, -R29, R29, 1 ;  /* 0x3f8000001d097423 */ /* 0x000fe2000001011d */
[----:B------:R-:W-:Y:S01]  /*5f80*/  VIADD R29, R13, 0x180 ;  /* 0x000001800d1d7836 */ /* 0x000fe20000000000 */
[C---:B---3--:R-:W-:Y:S01]  /*5f90*/  F2FP.F16.F32.PACK_AB R15, R26.reuse, R15 ;  /* 0x0000000f1a0f723e */ /* 0x048fe200000000ff */
[----:B------:R-:W-:Y:S01]  /*5fa0*/  FMUL.FTZ R50, R26, R55 ;  /* 0x000000371a327220 */ /* 0x000fe20000410000 */
[----:B------:R-:W-:Y:S01]  /*5fb0*/  R2UR UR4, R7 ;  /* 0x00000000070472ca */ /* 0x000fe200000e0000 */
[----:B------:R-:W2:Y:S01]  /*5fc0*/  MUFU.EX2 R49, R49 ;  /* 0x0000003100317308 */ /* 0x000ea20000000800 */
[----:B------:R-:W-:Y:S02]  /*5fd0*/  VIADD R7, R13, 0x100 ;  /* 0x000001000d077836 */ /* 0x000fe40000000000 */
[----:B0-----:R-:W-:Y:S01]  /*5fe0*/  FMUL.FTZ R51, R42, R51 ;  /* 0x000000332a337220 */ /* 0x001fe20000410000 */
[----:B------:R-:W-:Y:S01]  /*5ff0*/  R2UR UR6, R29 ;  /* 0x000000001d0672ca */ /* 0x000fe200000e0000 */
[----:B------:R-:W-:Y:S01]  /*6000*/  FMUL.FTZ R9, R9, R50 ;  /* 0x0000003209097220 */ /* 0x000fe20000410000 */
[----:B------:R-:W-:Y:S01]  /*6010*/  F2FP.F16.F32.PACK_AB R26, R30, R39 ;  /* 0x000000271e1a723e */ /* 0x000fe200000000ff */
[----:B------:R-:W-:Y:S01]  /*6020*/  FMUL.FTZ R44, R44, R51 ;  /* 0x000000332c2c7220 */ /* 0x000fe20000410000 */
[----:B------:R-:W-:Y:S01]  /*6030*/  R2UR UR5, R7 ;  /* 0x00000000070572ca */ /* 0x000fe200000e0000 */
[----:B------:R-:W0:Y:S01]  /*6040*/  MUFU.EX2 R47, R47 ;  /* 0x0000002f002f7308 */ /* 0x000e220000000800 */
[----:B-1----:R-:W-:Y:S01]  /*6050*/  FMUL.FTZ R7, R27, R218 ;  /* 0x000000da1b077220 */ /* 0x002fe20000410000 */
[----:B------:R-:W-:-:S02]  /*6060*/  F2FP.F16.F32.PACK_AB R8, R31, R8 ;  /* 0x000000081f08723e */ /* 0x000fc400000000ff */
[----:B------:R-:W-:Y:S01]  /*6070*/  F2FP.F16.F32.PACK_AB R11, R44, R11 ;  /* 0x0000000b2c0b723e */ /* 0x000fe200000000ff */
[----:B------:R-:W-:Y:S01]  /*6080*/  FMUL.FTZ R32, R32, R7 ;  /* 0x0000000720207220 */ /* 0x000fe20000410000 */
[----:B------:R-:W-:Y:S01]  /*6090*/  F2FP.F16.F32.PACK_AB R7, R42, R45 ;  /* 0x0000002d2a07723e */ /* 0x000fe200000000ff */
[----:B------:R-:W-:Y:S01]  /*60a0*/  UMOV UR14, UR4 ;  /* 0x00000004000e7c82 */ /* 0x000fe20008000000 */
[----:B------:R-:W1:Y:S01]  /*60b0*/  MUFU.EX2 R48, R48 ;  /* 0x0000003000307308 */ /* 0x000e620000000800 */
[----:B--2---:R-:W-:Y:S01]  /*60c0*/  FMUL.FTZ R51, R49, R14 ;  /* 0x0000000e31337220 */ /* 0x004fe20000410000 */
[----:B------:R-:W-:Y:S01]  /*60d0*/  F2FP.F16.F32.PACK_AB R14, R38, R33 ;  /* 0x00000021260e723e */ /* 0x000fe200000000ff */
[----:B------:R-:W-:Y:S01]  /*60e0*/  UMOV UR18, UR6 ;  /* 0x0000000600127c82 */ /* 0x000fe20008000000 */
[----:B------:R-:W-:Y:S01]  /*60f0*/  R2UR UR58, R13 ;  /* 0x000000000d3a72ca */ /* 0x000fe200000e0000 */
[----:B------:R-:W-:Y:S01]  /*6100*/  FMUL.FTZ R51, R6, R51 ;  /* 0x0000003306337220 */ /* 0x000fe20000410000 */
[----:B------:R-:W-:Y:S01]  /*6110*/  F2FP.F16.F32.PACK_AB R6, R20, R35 ;  /* 0x000000231406723e */ /* 0x000fe200000000ff */
[----:B------:R-:W-:Y:S01]  /*6120*/  UMOV UR10, UR5 ;  /* 0x00000005000a7c82 */ /* 0x000fe20008000000 */
[----:B------:R-:W-:Y:S01]  /*6130*/  F2FP.F16.F32.PACK_AB R20, R21, R10 ;  /* 0x0000000a1514723e */ /* 0x000fe200000000ff */
[----:B0-----:R-:W-:Y:S01]  /*6140*/  FMUL.FTZ R29, R47, R222 ;  /* 0x000000de2f1d7220 */ /* 0x001fe20000410000 */
[----:B------:R-:W-:Y:S01]  /*6150*/  F2FP.F16.F32.PACK_AB R21, R34, R23 ;  /* 0x000000172215723e */ /* 0x000fe200000000ff */
[----:B------:R0:W-:Y:S01]  /*6160*/  STSM.16.M88.2 [R2+0x2cd00], R6 ;  /* 0x02cd000602007844 */ /* 0x0001e20000000100 */
[----:B------:R-:W-:Y:S01]  /*6170*/  F2FP.F16.F32.PACK_AB R10, R25, R12 ;  /* 0x0000000c190a723e */ /* 0x000fe200000000ff */
[----:B------:R-:W-:Y:S01]  /*6180*/  FMUL.FTZ R40, R40, R29 ;  /* 0x0000001d28287220 */ /* 0x000fe20000410000 */
[----:B------:R-:W-:Y:S01]  /*6190*/  F2FP.F16.F32.PACK_AB R25, R9, R46 ;  /* 0x0000002e0919723e */ /* 0x000fe200000000ff */
[----:B------:R-:W-:Y:S01]  /*61a0*/  STSM.16.M88.2 [R2+0x2d500], R14 ;  /* 0x02d5000e02007844 */ /* 0x000fe20000000100 */
[C---:B-1----:R-:W-:Y:S01]  /*61b0*/  F2FP.F16.F32.PACK_AB R29, R48.reuse, R27 ;  /* 0x0000001b301d723e */ /* 0x042fe200000000ff */
[----:B------:R-:W-:Y:S01]  /*61c0*/  FMUL.FTZ R219, R48, R219 ;  /* 0x000000db30db7220 */ /* 0x000fe20000410000 */
[----:B------:R-:W-:-:S02]  /*61d0*/  F2FP.F16.F32.PACK_AB R27, R49, R47 ;  /* 0x0000002f311b723e */ /* 0x000fc400000000ff */
[----:B------:R-:W-:Y:S01]  /*61e0*/  F2FP.F16.F32.PACK_AB R37, R51, R40 ;  /* 0x000000283325723e */ /* 0x000fe200000000ff */
[----:B------:R-:W-:Y:S01]  /*61f0*/  STSM.16.M88.2 [R2+0x2dd00], R28 ;  /* 0x02dd001c02007844 */ /* 0x000fe20000000100 */
[----:B------:R-:W-:Y:S01]  /*6200*/  FMUL.FTZ R219, R22, R219 ;  /* 0x000000db16db7220 */ /* 0x000fe20000410000 */
[----:B------:R-:W-:Y:S02]  /*6210*/  IMAD R22, R4, 0x2000, R5 ;  /* 0x0000200004167824 */ /* 0x000fe400078e0205 */
[----:B------:R-:W-:Y:S01]  /*6220*/  STSM.16.M88.2 [R2+0x2e500], R26 ;  /* 0x02e5001a02007844 */ /* 0x000fe20000000100 */
[----:B0-----:R-:W-:Y:S01]  /*6230*/  VIADD R6, R13, 0x10 ;  /* 0x000000100d067836 */ /* 0x001fe20000000000 */
[----:B------:R-:W-:Y:S01]  /*6240*/  F2FP.F16.F32.PACK_AB R9, R219, R32 ;  /* 0x00000020db09723e */ /* 0x000fe200000000ff */
[----:B------:R0:W-:Y:S06]  /*6250*/  MEMBAR.ALL.CTA ;  /* 0x0000000000007992 */ /* 0x0001ec0000008000 */
[----:B0-----:R-:W0:Y:S01]  /*6260*/  FENCE.VIEW.ASYNC.S ;  /* 0x00000000000073c6 */ /* 0x001e220000000000 */
[----:B------:R-:W-:-:S02]  /*6270*/  SHF.R.U32.HI R5, RZ, 0x4, R22 ;  /* 0x00000004ff057819 */ /* 0x000fc40000011616 */
[----:B------:R-:W-:Y:S01]  /*6280*/  R2UR UR50, R6 ;  /* 0x00000000063272ca */ /* 0x000fe200000e0000 */
[----:B------:R-:W-:Y:S01]  /*6290*/  VIADD R6, R13, 0x110 ;  /* 0x000001100d067836 */ /* 0x000fe20000000000 */
[----:B------:R-:W-:Y:S01]  /*62a0*/  LOP3.LUT R23, R5, 0x3fff, RZ, 0xc0, !PT ;  /* 0x00003fff05177812 */ /* 0x000fe200078ec0ff */
[----:B------:R-:W-:-:S03]  /*62b0*/  VIADD R5, R13, 0x200 ;  /* 0x000002000d057836 */ /* 0x000fc60000000000 */
[C---:B------:R-:W-:Y:S01]  /*62c0*/  R2UR UR56, R23.reuse ;  /* 0x00000000173872ca */ /* 0x040fe200000e0000 */
[----:B------:R-:W-:Y:S01]  /*62d0*/  VIADD R7, R23, 0x180 ;  /* 0x0000018017077836 */ /* 0x000fe20000000000 */
[----:B------:R-:W-:Y:S01]  /*62e0*/  R2UR UR7, R5 ;  /* 0x00000000050772ca */ /* 0x000fe200000e0000 */
[----:B------:R-:W-:Y:S01]  /*62f0*/  VIADD R5, R23, 0x80 ;  /* 0x0000008017057836 */ /* 0x000fe20000000000 */
[----:B------:R-:W-:Y:S01]  /*6300*/  R2UR UR5, R6 ;  /* 0x00000000060572ca */ /* 0x000fe200000e0000 */
[----:B------:R-:W-:-:S03]  /*6310*/  VIADD R6, R13, 0x20 ;  /* 0x000000200d067836 */ /* 0x000fc60000000000 */
[----:B------:R-:W-:Y:S01]  /*6320*/  R2UR UR48, R5 ;  /* 0x00000000053072ca */ /* 0x000fe200000e0000 */
[C---:B------:R-:W-:Y:S01]  /*6330*/  VIADD R5, R13.reuse, 0x90 ;  /* 0x000000900d057836 */ /* 0x040fe20000000000 */
[----:B------:R-:W-:Y:S01]  /*6340*/  R2UR UR30, R6 ;  /* 0x00000000061e72ca */ /* 0x000fe200000e0000 */
[----:B------:R-:W-:Y:S02]  /*6350*/  VIADD R6, R13, 0x120 ;  /* 0x000001200d067836 */ /* 0x000fe40000000000 */
[----:B------:R-:W-:Y:S01]  /*6360*/  UMOV UR12, UR56 ;  /* 0x00000038000c7c82 */ /* 0x000fe20008000000 */
[----:B------:R-:W-:Y:S01]  /*6370*/  UMOV UR8, UR56 ;  /* 0x0000003800087c82 */ /* 0x000fe20008000000 */
[----:B0-----:R-:W-:Y:S01]  /*6380*/  BAR.SYNC.DEFER_BLOCKING 0x9, 0x100 ;  /* 0x0244000000007b1d */ /* 0x001fe20000010000 */
[----:B------:R-:W-:Y:S01]  /*6390*/  R2UR UR4, R5 ;  /* 0x00000000050472ca */ /* 0x000fe200000e0000 */
[----:B------:R-:W-:Y:S01]  /*63a0*/  VIADD R5, R13, 0x190 ;  /* 0x000001900d057836 */ /* 0x000fe20000000000 */
[----:B------:R-:W-:Y:S01]  /*63b0*/  R2UR UR38, R6 ;  /* 0x00000000062672ca */ /* 0x000fe200000e0000 */
[----:B------:R-:W-:-:S02]  /*63c0*/  VIADD R6, R18, 0x2ed00 ;  /* 0x0002ed0012067836 */ /* 0x000fc40000000000 */
[----:B------:R-:W-:Y:S01]  /*63d0*/  UMOV UR16, UR56 ;  /* 0x0000003800107c82 */ /* 0x000fe20008000000 */
[----:B------:R-:W-:Y:S01]  /*63e0*/  R2UR UR54, R5 ;  /* 0x00000000053672ca */ /* 0x000fe200000e0000 */
[----:B------:R-:W-:Y:S01]  /*63f0*/  VIADD R5, R13, 0x210 ;  /* 0x000002100d057836 */ /* 0x000fe20000000000 */
[----:B------:R-:W-:Y:S01]  /*6400*/  UMOV UR52, UR48 ;  /* 0x0000003000347c82 */ /* 0x000fe20008000000 */
[----:B------:R-:W-:Y:S01]  /*6410*/  UMOV UR44, UR48 ;  /* 0x00000030002c7c82 */ /* 0x000fe20008000000 */
[----:B------:R-:W-:Y:S02]  /*6420*/  SHF.R.U32.HI R6, RZ, 0x4, R6 ;  /* 0x00000004ff067819 */ /* 0x000fe40000011606 */
[----:B------:R-:W-:Y:S01]  /*6430*/  R2UR UR46, R5 ;  /* 0x00000000052e72ca */ /* 0x000fe200000e0000 */
[----:B------:R-:W-:Y:S01]  /*6440*/  VIADD R5, R23, 0x100 ;  /* 0x0000010017057836 */ /* 0x000fe20000000000 */
[----:B------:R-:W-:-:S04]  /*6450*/  LOP3.LUT R216, R6, 0x3fff, RZ, 0xc0, !PT ;  /* 0x00003fff06d87812 */ /* 0x000fc800078ec0ff */
[----:B------:R-:W-:Y:S01]  /*6460*/  R2UR UR28, R5 ;  /* 0x00000000051c72ca */ /* 0x000fe200000e0000 */
[----:B------:R-:W-:Y:S01]  /*6470*/  VIADD R5, R13, 0xa0 ;  /* 0x000000a00d057836 */ /* 0x000fe20000000000 */
[----:B------:R-:W-:Y:S01]  /*6480*/  LOP3.LUT R6, R216, 0x400000, RZ, 0xfc, !PT ;  /* 0x00400000d8067812 */ /* 0x000fe200078efcff */
[----:B------:R-:W-:Y:S03]  /*6490*/  STSM.16.M88.2 [R2+0x2ed00], R20 ;  /* 0x02ed001402007844 */ /* 0x000fe60000000100 */
[----:B------:R-:W-:Y:S01]  /*64a0*/  R2UR UR42, R5 ;  /* 0x00000000052a72ca */ /* 0x000fe200000e0000 */
[----:B------:R-:W-:Y:S01]  /*64b0*/  VIADD R5, R13, 0x1a0 ;  /* 0x000001a00d057836 */ /* 0x000fe20000000000 */
[----:B------:R0:W-:Y:S04]  /*64c0*/  STSM.16.M88.2 [R2+0x2f500], R10 ;  /* 0x02f5000a02007844 */ /* 0x0001e80000000100 */
[----:B------:R-:W-:Y:S01]  /*64d0*/  R2UR UR34, R5 ;  /* 0x00000000052272ca */ /* 0x000fe200000e0000 */
[----:B------:R-:W-:Y:S01]  /*64e0*/  STSM.16.M88.2 [R2+0x2fd00], R24 ;  /* 0x02fd001802007844 */ /* 0x000fe20000000100 */
[----:B------:R-:W-:Y:S01]  /*64f0*/  VIADD R5, R13, 0x220 ;  /* 0x000002200d057836 */ /* 0x000fe20000000000 */
[----:B------:R-:W-:Y:S01]  /*6500*/  UMOV UR40, UR28 ;  /* 0x0000001c00287c82 */ /* 0x000fe20008000000 */
[----:B------:R-:W-:Y:S01]  /*6510*/  UMOV UR36, UR28 ;  /* 0x0000001c00247c82 */ /* 0x000fe20008000000 */
[----:B------:R1:W-:Y:S01]  /*6520*/  STSM.16.M88.2 [R2+0x30500], R8 ;  /* 0x0305000802007844 */ /* 0x0003e20000000100 */
[----:B------:R-:W-:Y:S01]  /*6530*/  UMOV UR32, UR28 ;  /* 0x0000001c00207c82 */ /* 0x000fe20008000000 */
[----:B------:R-:W-:Y:S01]  /*6540*/  R2UR UR26, R5 ;  /* 0x00000000051a72ca */ /* 0x000fe200000e0000 */
[----:B------:R-:W-:Y:S01]  /*6550*/  UMOV UR24, UR28 ;  /* 0x0000001c00187c82 */ /* 0x000fe20008000000 */
[----:B------:R2:W-:Y:S01]  /*6560*/  STSM.16.M88.2 [R2+0x30d00], R36 ;  /* 0x030d002402007844 */ /* 0x0005e20000000100 */
[----:B------:R-:W-:Y:S01]  /*6570*/  WARPGROUP.ARRIVE ;  /* 0x00000000000079c5 */ /* 0x000fe20000000000 */
[----:B------:R-:W-:-:S02]  /*6580*/  IMAD R5, R4, 0x2800, R18 ;  /* 0x0000280004057824 */ /* 0x000fc400078e0212 */
[C---:B0-----:R-:W-:Y:S02]  /*6590*/  VIADD R10, R13.reuse, 0x30 ;  /* 0x000000300d0a7836 */ /* 0x041fe40000000000 */
[----:B------:R-:W-:Y:S01]  /*65a0*/  VIADD R11, R13, 0xb0 ;  /* 0x000000b00d0b7836 */ /* 0x000fe20000000000 */
[----:B------:R-:W-:Y:S01]  /*65b0*/  HGMMA.64x16x16.F32 R136, gdesc[UR56].tnspA.tnspB, R136 ;  /* 0x60200000388879f0 */ /* 0x000fe20008700888 */
[----:B------:R-:W-:Y:S02]  /*65c0*/  SHF.R.U32.HI R5, RZ, 0x4, R5 ;  /* 0x00000004ff057819 */ /* 0x000fe40000011605 */
[----:B-1----:R-:W-:Y:S01]  /*65d0*/  MOV R9, UR30 ;  /* 0x0000001e00097c02 */ /* 0x002fe20008000f00 */
[----:B------:R-:W-:Y:S01]  /*65e0*/  HGMMA.64x16x16.F32 R152, gdesc[UR12].tnspA.tnspB, R152 ;  /* 0x602000000c9879f0 */ /* 0x000fe20008700898 */
[----:B------:R-:W-:Y:S01]  /*65f0*/  LOP3.LUT R5, R5, 0x3fff, RZ, 0xc0, !PT ;  /* 0x00003fff05057812 */ /* 0x000fe200078ec0ff */
[----:B------:R-:W-:Y:S01]  /*6600*/  UMOV UR12, UR14 ;  /* 0x0000000e000c7c82 */ /* 0x000fe20008000000 */
[----:B------:R-:W-:Y:S01]  /*6610*/  UMOV UR13, UR15 ;  /* 0x0000000f000d7c82 */ /* 0x000fe20008000000 */
[----:B------:R-:W-:Y:S01]  /*6620*/  HGMMA.64x16x16.F32 R168, gdesc[UR8].tnspA.tnspB, R168 ;  /* 0x6020000008a879f0 */ /* 0x000fe200087008a8 */
[----:B------:R-:W-:Y:S01]  /*6630*/  UMOV UR8, UR18 ;  /* 0x0000001200087c82 */ /* 0x000fe20008000000 */
[----:B------:R-:W-:Y:S01]  /*6640*/  UMOV UR9, UR19 ;  /* 0x0000001300097c82 */ /* 0x000fe20008000000 */
[----:B------:R-:W-:Y:S01]  /*6650*/  UMOV UR15, 0x40 ;  /* 0x00000040000f7882 */ /* 0x000fe20000000000 */
[----:B------:R-:W-:Y:S01]  /*6660*/  HGMMA.64x16x16.F32 R184, gdesc[UR16].tnspA.tnspB, R184 ;  /* 0x6020000010b879f0 */ /* 0x000fe200087008b8 */
[----:B------:R-:W-:Y:S01]  /*6670*/  UMOV UR16, UR56 ;  /* 0x0000003800107c82 */ /* 0x000fe20008000000 */
        /* <DEDUP_REMOVED lines=13> */
[----:B------:R-:W-:Y:S04]  /*6750*/  HGMMA.64x16x16.F32 R136, gdesc[UR48].tnspA.tnspB, R136 ;  /* 0x60200000308879f0 */ /* 0x000fe80008700888 */
        /* <DEDUP_REMOVED lines=8> */
[----:B------:R-:W-:Y:S01]  /*67e0*/  R2UR UR18, R11 ;  /* 0x000000000b1272ca */ /* 0x000fe200000e0000 */
[----:B------:R-:W-:Y:S01]  /*67f0*/  UMOV UR48, UR6 ;  /* 0x0000000600307c82 */ /* 0x000fe20008000000 */
[----:B------:R-:W-:Y:S01]  /*6800*/  HGMMA.64x16x16.F32 R184, gdesc[UR52].tnspA.tnspB, R184 ;  /* 0x6020000034b879f0 */ /* 0x000fe200087008b8 */
[----:B------:R-:W-:Y:S01]  /*6810*/  UMOV UR52, UR4 ;  /* 0x0000000400347c82 */ /* 0x000fe20008000000 */
[----:B------:R-:W-:Y:S01]  /*6820*/  UMOV UR53, UR5 ;  /* 0x0000000500357c82 */ /* 0x000fe20008000000 */
[----:B------:R-:W-:Y:S01]  /*6830*/  R2UR UR5, R5 ;  /* 0x00000000050572ca */ /* 0x000fe200000e0000 */
[----:B------:R-:W-:Y:S01]  /*6840*/  HGMMA.64x16x16.F32 R200, gdesc[UR44].tnspA.tnspB, R200 ;  /* 0x602000002cc879f0 */ /* 0x000fe200087008c8 */
[----:B------:R-:W-:Y:S01]  /*6850*/  R2UR UR4, R6 ;  /* 0x00000000060472ca */ /* 0x000fe200000e0000 */
[----:B------:R-:W-:Y:S01]  /*6860*/  UMOV UR19, 0x40 ;  /* 0x0000004000137882 */ /* 0x000fe20000000000 */
[----:B------:R-:W-:Y:S01]  /*6870*/  UMOV UR44, UR12 ;  /* 0x0000000c002c7c82 */ /* 0x000fe20008000000 */
[----:B------:R-:W-:Y:S01]  /*6880*/  UMOV UR45, UR13 ;  /* 0x0000000d002d7c82 */ /* 0x000fe20008000000 */
[----:B------:R-:W-:Y:S01]  /*6890*/  UMOV UR49, UR7 ;  /* 0x0000000700317c82 */ /* 0x000fe20008000000 */
[----:B------:R-:W-:Y:S01]  /*68a0*/  UMOV UR7, 0x40 ;  /* 0x0000004000077882 */ /* 0x000fe20000000000 */
[----:B------:R-:W-:Y:S05]  /*68b0*/  HGMMA.64x16x16.F32 R136, gdesc[UR28].tnspA.tnspB, R136 ;  /* 0x602000001c8879f0 */ /* 0x000fea0008700888 */
[----:B------:R-:W-:-:S02]  /*68c0*/  UMOV UR28, UR5 ;  /* 0x00000005001c7c82 */ /* 0x000fc40008000000 */
[----:B------:R-:W-:Y:S01]  /*68d0*/  UMOV UR30, UR4 ;  /* 0x00000004001e7c82 */ /* 0x000fe20008000000 */
[----:B------:R-:W-:Y:S01]  /*68e0*/  UMOV UR29, 0x40000040 ;  /* 0x40000040001d7882 */ /* 0x000fe20000000000 */
[----:B------:R-:W-:Y:S01]  /*68f0*/  HGMMA.64x16x16.F32 R152, gdesc[UR40].tnspA.tnspB, R152 ;  /* 0x60200000289879f0 */ /* 0x000fe20008700898 */
[----:B------:R-:W-:Y:S01]  /*6900*/  UMOV UR40, UR8 ;  /* 0x0000000800287c82 */ /* 0x000fe20008000000 */
[----:B------:R-:W-:Y:S01]  /*6910*/  R2UR UR8, R7 ;  /* 0x00000000070872ca */ /* 0x000fe200000e0000 */
[C---:B------:R-:W-:Y:S01]  /*6920*/  VIADD R7, R13.reuse, 0x130 ;  /* 0x000001300d077836 */ /* 0x040fe20000000000 */
[----:B------:R-:W-:Y:S01]  /*6930*/  UMOV UR41, UR9 ;  /* 0x0000000900297c82 */ /* 0x000fe20008000000 */
[----:B------:R-:W-:Y:S01]  /*6940*/  UMOV UR9, 0x40000040 ;  /* 0x4000004000097882 */ /* 0x000fe20000000000 */
[----:B------:R-:W-:Y:S01]  /*6950*/  HGMMA.64x16x16.F32 R168, gdesc[UR36].tnspA.tnspB, R168 ;  /* 0x6020000024a879f0 */ /* 0x000fe200087008a8 */
[----:B------:R-:W-:Y:S01]  /*6960*/  UMOV UR36, UR10 ;  /* 0x0000000a00247c82 */ /* 0x000fe20008000000 */
[----:B------:R-:W-:Y:S01]  /*6970*/  R2UR UR10, R10 ;  /* 0x000000000a0a72ca */ /* 0x000fe200000e0000 */
[C---:B------:R-:W-:Y:S01]  /*6980*/  VIADD R10, R13.reuse, 0x1b0 ;  /* 0x000001b00d0a7836 */ /* 0x040fe20000000000 */
[----:B------:R-:W-:Y:S01]  /*6990*/  HGMMA.64x16x16.F32 R184, gdesc[UR32].tnspA.tnspB, R184 ;  /* 0x6020000020b879f0 */ /* 0x000fe200087008b8 */
[----:B------:R-:W-:Y:S01]  /*69a0*/  VIADD R13, R13, 0x230 ;  /* 0x000002300d0d7836 */ /* 0x000fe20000000000 */
[----:B------:R-:W-:Y:S01]  /*69b0*/  R2UR UR22, R7 ;  /* 0x00000000071672ca */ /* 0x000fe200000e0000 */
[----:B------:R-:W-:Y:S01]  /*69c0*/  UMOV UR37, UR11 ;  /* 0x0000000b00257c82 */ /* 0x000fe20008000000 */
[----:B------:R-:W-:Y:S01]  /*69d0*/  HGMMA.64x16x16.F32 R200, gdesc[UR24].tnspA.tnspB, R200 ;  /* 0x6020000018c879f0 */ /* 0x000fe200087008c8 */
[----:B------:R-:W-:Y:S01]  /*69e0*/  R2UR UR14, R10 ;  /* 0x000000000a0e72ca */ /* 0x000fe200000e0000 */
[----:B------:R-:W-:Y:S01]  /*69f0*/  UMOV UR11, 0x40 ;  /* 0x00000040000b7882 */ /* 0x000fe20000000000 */
[----:B------:R-:W-:Y:S01]  /*6a00*/  R2UR UR6, R13 ;  /* 0x000000000d0672ca */ /* 0x000fe200000e0000 */
        /* <DEDUP_REMOVED lines=9> */
[----:B------:R-:W-:Y:S01]  /*6aa0*/  VIADD R7, R5, 0x80 ;  /* 0x0000008005077836 */ /* 0x000fe20000000000 */
[----:B------:R-:W-:Y:S01]  /*6ab0*/  UMOV UR32, UR44 ;  /* 0x0000002c00207c82 */ /* 0x000fe20008000000 */
[----:B------:R-:W-:Y:S01]  /*6ac0*/  VIADD R10, R6, 0x80 ;  /* 0x00000080060a7836 */ /* 0x000fe20000000000 */
[----:B------:R-:W-:Y:S01]  /*6ad0*/  UMOV UR44, UR56 ;  /* 0x00000038002c7c82 */ /* 0x000fe20008000000 */
[----:B------:R-:W-:Y:S01]  /*6ae0*/  IMAD.U32 R20, RZ, RZ, UR30 ;  /* 0x0000001eff147e24 */ /* 0x000fe2000f8e00ff */
[----:B------:R-:W-:Y:S01]  /*6af0*/  UMOV UR33, UR45 ;  /* 0x0000002d00217c82 */ /* 0x000fe20008000000 */
[----:B------:R-:W-:Y:S01]  /*6b00*/  IMAD.U32 R21, RZ, RZ, UR31 ;  /* 0x0000001fff157e24 */ /* 0x000fe2000f8e00ff */
[----:B------:R-:W-:Y:S01]  /*6b10*/  UMOV UR45, UR57 ;  /* 0x00000039002d7c82 */ /* 0x000fe20008000000 */
[----:B------:R-:W-:Y:S01]  /*6b20*/  UMOV UR57, 0x40000040 ;  /* 0x4000004000397882 */ /* 0x000fe20000000000 */
[----:B------:R-:W-:Y:S01]  /*6b30*/  HGMMA.64x16x16.F32 R136, gdesc[UR8].tnspA.tnspB, R136 ;  /* 0x60200000088879f0 */ /* 0x000fe20008700888 */
[----:B------:R-:W-:-:S03]  /*6b40*/  UMOV UR9, 0x40000040 ;  /* 0x4000004000097882 */ /* 0x000fc60000000000 */
[----:B------:R-:W-:Y:S01]  /*6b50*/  HGMMA.64x16x16.F32 R152, gdesc[UR16].tnspA.tnspB, R152 ;  /* 0x60200000109879f0 */ /* 0x000fe20008700898 */
[----:B------:R-:W-:Y:S01]  /*6b60*/  VIADD R22, R22, 0xffff0000 ;  /* 0xffff000016167836 */ /* 0x000fe20000000000 */
[----:B------:R-:W-:Y:S02]  /*6b70*/  UMOV UR17, UR9 ;  /* 0x0000000900117c82 */ /* 0x000fe40008000000 */
[----:B------:R-:W-:Y:S01]  /*6b80*/  HGMMA.64x16x16.F32 R168, gdesc[UR20].tnspA.tnspB, R168 ;  /* 0x6020000014a879f0 */ /* 0x000fe200087008a8 */
[----:B------:R-:W-:-:S03]  /*6b90*/  UMOV UR21, UR9 ;  /* 0x0000000900157c82 */ /* 0x000fc60008000000 */
[----:B------:R-:W-:Y:S01]  /*6ba0*/  HGMMA.64x16x16.F32 R184, gdesc[UR12].tnspA.tnspB, R184 ;  /* 0x602000000cb879f0 */ /* 0x000fe200087008b8 */
[----:B------:R-:W-:-:S03]  /*6bb0*/  UMOV UR13, UR9 ;  /* 0x00000009000d7c82 */ /* 0x000fc60008000000 */
[----:B------:R-:W-:Y:S01]  /*6bc0*/  HGMMA.64x16x16.F32 R200, gdesc[UR4].tnspA.tnspB, R200, gsb0 ;  /* 0x6020000004c879f0 */ /* 0x000fe200080008c8 */
[----:B------:R0:W-:Y:S06]  /*6bd0*/  MEMBAR.ALL.CTA ;  /* 0x0000000000007992 */ /* 0x0001ec0000008000 */
[----:B0-----:R-:W0:Y:S01]  /*6be0*/  FENCE.VIEW.ASYNC.S ;  /* 0x00000000000073c6 */ /* 0x001e220000000000 */
[----:B------:R-:W-:Y:S01]  /*6bf0*/  R2UR UR4, R7 ;  /* 0x00000000070472ca */ /* 0x000fe200000e0000 */
[----:B------:R-:W-:Y:S01]  /*6c00*/  VIADD R7, R5, 0x100 ;  /* 0x0000010005077836 */ /* 0x000fe20000000000 */
[----:B------:R-:W-:Y:S01]  /*6c10*/  R2UR UR5, R10 ;  /* 0x000000000a0572ca */ /* 0x000fe200000e0000 */
[----:B------:R-:W-:Y:S01]  /*6c20*/  VIADD R10, R6, 0x100 ;  /* 0x00000100060a7836 */ /* 0x000fe20000000000 */
[----:B0-----:R-:W-:Y:S06]  /*6c30*/  BAR.SYNC.DEFER_BLOCKING 0x9, 0x100 ;  /* 0x0244000000007b1d */ /* 0x001fec0000010000 */
[----:B--2---:R-:W-:-:S06]  /*6c40*/  WARPGROUP.ARRIVE ;  /* 0x00000000000079c5 */ /* 0x004fcc0000000000 */
[----:B------:R-:W-:Y:S01]  /*6c50*/  HGMMA.64x64x16.F32 R24, gdesc[UR28].tnspA, RZ, !UPT ;  /* 0x20e000001c1879f0 */ /* 0x000fe2000c7008ff */
[----:B------:R-:W-:Y:S01]  /*6c60*/  UMOV UR28, UR4 ;  /* 0x00000004001c7c82 */ /* 0x000fe20008000000 */
[----:B------:R-:W-:Y:S01]  /*6c70*/  UMOV UR29, 0x40000040 ;  /* 0x40000040001d7882 */ /* 0x000fe20000000000 */
[----:B------:R-:W-:Y:S01]  /*6c80*/  UMOV UR30, UR5 ;  /* 0x00000005001e7c82 */ /* 0x000fe20008000000 */
[----:B------:R-:W-:Y:S01]  /*6c90*/  UMOV UR31, 0x8 ;  /* 0x00000008001f7882 */ /* 0x000fe20000000000 */
[----:B------:R-:W-:Y:S01]  /*6ca0*/  R2UR UR4, R7 ;  /* 0x00000000070472ca */ /* 0x000fe200000e0000 */
[----:B------:R-:W-:Y:S01]  /*6cb0*/  IMAD.U32 R14, RZ, RZ, UR30 ;  /* 0x0000001eff0e7e24 */ /* 0x000fe2000f8e00ff */
[----:B------:R-:W-:Y:S01]  /*6cc0*/  R2UR UR5, R10 ;  /* 0x000000000a0572ca */ /* 0x000fe200000e0000 */
[----:B------:R-:W-:Y:S02]  /*6cd0*/  IMAD.U32 R15, RZ, RZ, UR31 ;  /* 0x0000001fff0f7e24 */ /* 0x000fe4000f8e00ff */
[----:B------:R-:W-:-:S02]  /*6ce0*/  VIADD R7, R5, 0x180 ;  /* 0x0000018005077836 */ /* 0x000fc40000000000 */
[C---:B------:R-:W-:Y:S02]  /*6cf0*/  VIADD R10, R6.reuse, 0x180 ;  /* 0x00000180060a7836 */ /* 0x040fe40000000000 */
[----:B------:R-:W-:Y:S01]  /*6d00*/  VIADD R6, R6, 0x200 ;  /* 0x0000020006067836 */ /* 0x000fe20000000000 */
[----:B------:R-:W-:Y:S03]  /*6d10*/  HGMMA.64x64x16.F32 R24, gdesc[UR28].tnspA, R24 ;  /* 0x20e000001c1879f0 */ /* 0x000fe60008700818 */
[----:B------:R-:W-:Y:S01]  /*6d20*/  UMOV UR28, UR4 ;  /* 0x00000004001c7c82 */ /* 0x000fe20008000000 */
[----:B------:R-:W-:Y:S01]  /*6d30*/  UMOV UR29, 0x40000040 ;  /* 0x40000040001d7882 */ /* 0x000fe20000000000 */
[----:B------:R-:W-:Y:S01]  /*6d40*/  UMOV UR30, UR5 ;  /* 0x00000005001e7c82 */ /* 0x000fe20008000000 */
[----:B------:R-:W-:Y:S01]  /*6d50*/  UMOV UR31, 0x8 ;  /* 0x00000008001f7882 */ /* 0x000fe20000000000 */
[----:B------:R-:W-:Y:S01]  /*6d60*/  R2UR UR4, R7 ;  /* 0x00000000070472ca */ /* 0x000fe200000e0000 */
[----:B------:R-:W-:Y:S01]  /*6d70*/  IMAD.U32 R12, RZ, RZ, UR30 ;  /* 0x0000001eff0c7e24 */ /* 0x000fe2000f8e00ff */
[----:B------:R-:W-:Y:S01]  /*6d80*/  R2UR UR5, R10 ;  /* 0x000000000a0572ca */ /* 0x000fe200000e0000 */
[----:B------:R-:W-:-:S02]  /*6d90*/  IMAD.U32 R13, RZ, RZ, UR31 ;  /* 0x0000001fff0d7e24 */ /* 0x000fc4000f8e00ff */
[----:B------:R-:W-:Y:S01]  /*6da0*/  VIADD R7, R5, 0x200 ;  /* 0x0000020005077836 */ /* 0x000fe20000000000 */
[----:B------:R-:W-:Y:S07]  /*6db0*/  HGMMA.64x64x16.F32 R24, gdesc[UR28].tnspA, R24 ;  /* 0x20e000001c1879f0 */ /* 0x000fee0008700818 */
[----:B------:R-:W-:Y:S01]  /*6dc0*/  UMOV UR28, UR4 ;  /* 0x00000004001c7c82 */ /* 0x000fe20008000000 */
[----:B------:R-:W-:Y:S01]  /*6dd0*/  UMOV UR29, 0x40000040 ;  /* 0x40000040001d7882 */ /* 0x000fe20000000000 */
[----:B------:R-:W-:Y:S01]  /*6de0*/  UMOV UR30, UR5 ;  /* 0x00000005001e7c82 */ /* 0x000fe20008000000 */
[----:B------:R-:W-:Y:S01]  /*6df0*/  UMOV UR31, 0x8 ;  /* 0x00000008001f7882 */ /* 0x000fe20000000000 */
[----:B------:R-:W-:Y:S01]  /*6e00*/  R2UR UR4, R7 ;  /* 0x00000000070472ca */ /* 0x000fe200000e0000 */
[----:B------:R-:W-:Y:S01]  /*6e10*/  VIADD R7, R23, 0x400 ;  /* 0x0000040017077836 */ /* 0x000fe20000000000 */
[----:B------:R-:W-:Y:S01]  /*6e20*/  R2UR UR5, R6 ;  /* 0x00000000060572ca */ /* 0x000fe200000e0000 */
[----:B------:R-:W-:-:S02]  /*6e30*/  IMAD.U32 R10, RZ, RZ, UR30 ;  /* 0x0000001eff0a7e24 */ /* 0x000fc4000f8e00ff */
[----:B------:R-:W-:Y:S01]  /*6e40*/  IMAD.U32 R11, RZ, RZ, UR31 ;  /* 0x0000001fff0b7e24 */ /* 0x000fe2000f8e00ff */
[----:B------:R-:W-:Y:S01]  /*6e50*/  R2UR UR56, R7 ;  /* 0x00000000073872ca */ /* 0x000fe200000e0000 */
[----:B------:R-:W-:Y:S06]  /*6e60*/  HGMMA.64x64x16.F32 R24, gdesc[UR28].tnspA, R24 ;  /* 0x20e000001c1879f0 */ /* 0x000fec0008700818 */
[----:B------:R-:W-:Y:S01]  /*6e70*/  UMOV UR28, UR4 ;  /* 0x00000004001c7c82 */ /* 0x000fe20008000000 */
[----:B------:R-:W-:Y:S01]  /*6e80*/  UMOV UR29, 0x40000040 ;  /* 0x40000040001d7882 */ /* 0x000fe20000000000 */
[----:B------:R-:W-:Y:S01]  /*6e90*/  UMOV UR30, UR5 ;  /* 0x00000005001e7c82 */ /* 0x000fe20008000000 */
[----:B------:R-:W-:Y:S01]  /*6ea0*/  UMOV UR31, 0x8 ;  /* 0x00000008001f7882 */ /* 0x000fe20000000000 */
[----:B------:R-:W-:Y:S01]  /*6eb0*/  IMAD.U32 R6, RZ, RZ, UR30 ;  /* 0x0000001eff067e24 */ /* 0x000fe2000f8e00ff */
[----:B------:R-:W-:Y:S01]  /*6ec0*/  ULDC.64 UR4, c[0x0][0x2c0] ;  /* 0x0000b00000047ab9 */ /* 0x000fe20000000a00 */
[----:B------:R-:W-:Y:S01]  /*6ed0*/  IMAD.U32 R7, RZ, RZ, UR31 ;  /* 0x0000001fff077e24 */ /* 0x000fe2000f8e00ff */
[----:B------:R-:W-:Y:S01]  /*6ee0*/  HGMMA.64x64x16.F32 R24, gdesc[UR28].tnspA, R24, gsb0 ;  /* 0x20e000001c1879f0 */ /* 0x000fe20008000818 */
[----:B------:R-:W-:Y:S01]  /*6ef0*/  WARPGROUP.ARRIVE ;  /* 0x00000000000079c5 */ /* 0x000fe20000000000 */
[----:B------:R-:W-:Y:S01]  /*6f00*/  R2UR UR31, R8 ;  /* 0x00000000081f72ca */ /* 0x000fe200000e0000 */
[----:B------:R-:W-:Y:S01]  /*6f10*/  VIADD R8, R23, 0x480 ;  /* 0x0000048017087836 */ /* 0x000fe20000000000 */
[----:B------:R-:W-:Y:S01]  /*6f20*/  R2UR UR30, R9 ;  /* 0x00000000091e72ca */ /* 0x000fe200000e0000 */
[----:B------:R-:W-:Y:S01]  /*6f30*/  UMOV UR29, 0x40000040 ;  /* 0x40000040001d7882 */ /* 0x000fe20000000000 */
[----:B------:R-:W-:Y:S01]  /*6f40*/  IMAD.SHL.U32 R9, R16, 0x4000, RZ ;  /* 0x0000400010097824 */ /* 0x000fe200078e00ff */
        /* <DEDUP_REMOVED lines=18> */
[C---:B------:R-:W-:Y:S01]  /*7070*/  VIADD R8, R23.reuse, 0x500 ;  /* 0x0000050017087836 */ /* 0x040fe20000000000 */
[----:B------:R-:W-:Y:S01]  /*7080*/  UMOV UR25, UR29 ;  /* 0x0000001d00197c82 */ /* 0x000fe20008000000 */
[----:B------:R-:W-:Y:S01]  /*7090*/  VIADD R23, R23, 0x580 ;  /* 0x0000058017177836 */ /* 0x000fe20000000000 */
[----:B------:R-:W-:Y:S01]  /*70a0*/  SHF.R.U32.HI R22, RZ, 0x4, R22 ;  /* 0x00000004ff167819 */ /* 0x000fe20000011616 */
[----:B------:R-:W-:Y:S01]  /*70b0*/  ULDC.64 UR56, c[0x0][0x208] ;  /* 0x0000820000387ab9 */ /* 0x000fe20000000a00 */
[----:B------:R-:W-:-:S02]  /*70c0*/  R2UR UR28, R8 ;  /* 0x00000000081c72ca */ /* 0x000fc400000e0000 */
[----:B------:R-:W-:Y:S02]  /*70d0*/  R2UR UR8, R23 ;  /* 0x00000000170872ca */ /* 0x000fe400000e0000 */
[----:B------:R-:W-:-:S04]  /*70e0*/  IADD3 R23, P1, R9, R230, RZ ;  /* 0x000000e609177210 */ /* 0x000fc80007f3e0ff */
[----:B------:R-:W-:Y:S02]  /*70f0*/  LEA.HI.X.SX32 R218, R9, R234, 0x1, P1 ;  /* 0x000000ea09da7211 */ /* 0x000fe400008f0eff */
[----:B------:R-:W-:-:S03]  /*7100*/  LEA R8, P1, R23, UR4, 0x2 ;  /* 0x0000000417087c11 */ /* 0x000fc6000f8210ff */
[----:B------:R-:W-:Y:S01]  /*7110*/  UMOV UR40, UR28 ;  /* 0x0000001c00287c82 */ /* 0x000fe20008000000 */
[----:B------:R-:W-:Y:S01]  /*7120*/  UMOV UR36, UR28 ;  /* 0x0000001c00247c82 */ /* 0x000fe20008000000 */
[----:B------:R-:W-:Y:S01]  /*7130*/  UMOV UR32, UR28 ;  /* 0x0000001c00207c82 */ /* 0x000fe20008000000 */
[----:B------:R-:W-:Y:S01]  /*7140*/  UMOV UR24, UR28 ;  /* 0x0000001c00187c82 */ /* 0x000fe20008000000 */
[----:B------:R-:W-:Y:S01]  /*7150*/  UMOV UR16, UR8 ;  /* 0x0000000800107c82 */ /* 0x000fe20008000000 */
[----:B------:R-:W-:Y:S01]  /*7160*/  UMOV UR20, UR8 ;  /* 0x0000000800147c82 */ /* 0x000fe20008000000 */
[----:B------:R-:W-:Y:S01]  /*7170*/  LEA.HI.X R9, R23, UR5, R218, 0x2, P1 ;  /* 0x0000000517097c11 */ /* 0x000fe200088f14da */
        /* <DEDUP_REMOVED lines=11> */
[----:B------:R-:W-:Y:S01]  /*7230*/  UMOV UR53, UR49 ;  /* 0x0000003100357c82 */ /* 0x000fe20008000000 */
[----:B------:R-:W-:Y:S01]  /*7240*/  HGMMA.64x16x16.F32 R176, gdesc[UR48].tnspA.tnspB, R176 ;  /* 0x6020000030b079f0 */ /* 0x000fe200087008b0 */
[----:B------:R-:W-:-:S03]  /*7250*/  UMOV UR45, UR49 ;  /* 0x00000031002d7c82 */ /* 0x000fc60008000000 */
[----:B------:R-:W-:Y:S04]  /*7260*/  HGMMA.64x16x16.F32 R192, gdesc[UR52].tnspA.tnspB, R192 ;  /* 0x6020000034c079f0 */ /* 0x000fe800087008c0 */
[----:B------:R-:W-:Y:S04]  /*7270*/  HGMMA.64x16x16.F32 R208, gdesc[UR44].tnspA.tnspB, R208 ;  /* 0x602000002cd079f0 */ /* 0x000fe800087008d0 */
[----:B------:R-:W-:Y:S04]  /*7280*/  HGMMA.64x16x16.F32 R144, gdesc[UR28].tnspA.tnspB, R144 ;  /* 0x602000001c9079f0 */ /* 0x000fe80008700890 */
[----:B------:R-:W-:Y:S04]  /*7290*/  HGMMA.64x16x16.F32 R160, gdesc[UR40].tnspA.tnspB, R160 ;  /* 0x6020000028a079f0 */ /* 0x000fe800087008a0 */
[----:B------:R-:W-:Y:S04]  /*72a0*/  HGMMA.64x16x16.F32 R176, gdesc[UR36].tnspA.tnspB, R176 ;  /* 0x6020000024b079f0 */ /* 0x000fe800087008b0 */
[----:B------:R-:W-:Y:S04]  /*72b0*/  HGMMA.64x16x16.F32 R192, gdesc[UR32].tnspA.tnspB, R192 ;  /* 0x6020000020c079f0 */ /* 0x000fe800087008c0 */
[----:B------:R-:W-:Y:S01]  /*72c0*/  HGMMA.64x16x16.F32 R208, gdesc[UR24].tnspA.tnspB, R208 ;  /* 0x6020000018d079f0 */ /* 0x000fe200087008d0 */
[----:B------:R-:W-:-:S05]  /*72d0*/  LOP3.LUT R22, R22, 0x3fff, RZ, 0xc0, !PT ;  /* 0x00003fff16167812 */ /* 0x000fca00078ec0ff */
[----:B------:R-:W-:-:S05]  /*72e0*/  IMAD R236, R3, 0x800, R22 ;  /* 0x0000080003ec7824 */ /* 0x000fca00078e0216 */
[----:B------:R-:W-:Y:S01]  /*72f0*/  R2UR UR52, R236 ;  /* 0x00000000ec3472ca */ /* 0x000fe200000e0000 */
[----:B------:R-:W-:Y:S04]  /*7300*/  HGMMA.64x16x16.F32 R144, gdesc[UR8].tnspA.tnspB, R144 ;  /* 0x60200000089079f0 */ /* 0x000fe80008700890 */
[----:B------:R-:W-:Y:S04]  /*7310*/  HGMMA.64x16x16.F32 R160, gdesc[UR16].tnspA.tnspB, R160 ;  /* 0x6020000010a079f0 */ /* 0x000fe800087008a0 */
[----:B------:R-:W-:Y:S04]  /*7320*/  HGMMA.64x16x16.F32 R176, gdesc[UR20].tnspA.tnspB, R176 ;  /* 0x6020000014b079f0 */ /* 0x000fe800087008b0 */
[----:B------:R-:W-:Y:S04]  /*7330*/  HGMMA.64x16x16.F32 R192, gdesc[UR12].tnspA.tnspB, R192 ;  /* 0x602000000cc079f0 */ /* 0x000fe800087008c0 */
[----:B------:R-:W-:Y:S03]  /*7340*/  HGMMA.64x16x16.F32 R208, gdesc[UR4].tnspA.tnspB, R208, gsb0 ;  /* 0x6020000004d079f0 */ /* 0x000fe600080008d0 */
[----:B------:R-:W-:-:S02]  /*7350*/  WARPGROUP.DEPBAR.LE gsb0, 0x1 ;  /* 0x00008000000079c5 */ /* 0x000fc40000010100 */
[----:B------:R0:W-:Y:S01]  /*7360*/  REDG.E.ADD.F32x4.FTZ.RN.STRONG.GPU desc[UR56][R8.64], R24 ;  /* 0x00000018080079a6 */ /* 0x0001e2000c10f7b8 */
[----:B------:R-:W-:Y:S01]  /*7370*/  WARPGROUP.ARRIVE ;  /* 0x00000000000079c5 */ /* 0x000fe20000000000 */
[----:B------:R-:W-:Y:S01]  /*7380*/  UMOV UR53, 0x40000040 ;  /* 0x4000004000357882 */ /* 0x000fe20000000000 */
[----:B0-----:R-:W-:Y:S01]  /*7390*/  LOP3.LUT R24, R216, 0x80000, RZ, 0xfc, !PT ;  /* 0x00080000d8187812 */ /* 0x001fe200078efcff */
[----:B------:R-:W-:Y:S01]  /*73a0*/  UMOV UR55, 0x40 ;  /* 0x0000004000377882 */ /* 0x000fe20000000000 */
[----:B------:R-:W-:Y:S01]  /*73b0*/  UMOV UR8, UR52 ;  /* 0x0000003400087c82 */ /* 0x000fe20008000000 */
[----:B------:R-:W-:Y:S01]  /*73c0*/  UMOV UR11, 0x40 ;  /* 0x00000040000b7882 */ /* 0x000fe20000000000 */
[----:B------:R-:W-:Y:S01]  /*73d0*/  VIADD R25, R236, 0x80 ;  /* 0x00000080ec197836 */ /* 0x000fe20000000000 */
[----:B------:R-:W-:Y:S01]  /*73e0*/  UMOV UR45, 0x40000040 ;  /* 0x40000040002d7882 */ /* 0x000fe20000000000 */
[C---:B------:R-:W-:Y:S01]  /*73f0*/  VIADD R22, R24.reuse, 0x80 ;  /* 0x0000008018167836 */ /* 0x040fe20000000000 */
[----:B------:R-:W-:Y:S01]  /*7400*/  UMOV UR47, 0x40 ;  /* 0x00000040002f7882 */ /* 0x000fe20000000000 */
[C---:B------:R-:W-:Y:S01]  /*7410*/  VIADD R23, R24.reuse, 0x100 ;  /* 0x0000010018177836 */ /* 0x040fe20000000000 */
[----:B------:R-:W-:Y:S01]  /*7420*/  R2UR UR54, R24 ;  /* 0x00000000183672ca */ /* 0x000fe200000e0000 */
[----:B------:R-:W-:Y:S01]  /*7430*/  UMOV UR51, 0x40 ;  /* 0x0000004000337882 */ /* 0x000fe20000000000 */
[----:B------:R-:W-:Y:S01]  /*7440*/  R2UR UR4, R22 ;  /* 0x00000000160472ca */ /* 0x000fe200000e0000 */
[C---:B------:R-:W-:Y:S01]  /*7450*/  VIADD R22, R24.reuse, 0x180 ;  /* 0x0000018018167836 */ /* 0x040fe20000000000 */
[----:B------:R-:W-:Y:S01]  /*7460*/  R2UR UR5, R23 ;  /* 0x00000000170572ca */ /* 0x000fe200000e0000 */
[----:B------:R-:W-:Y:S01]  /*7470*/  VIADD R23, R24, 0x200 ;  /* 0x0000020018177836 */ /* 0x000fe20000000000 */
[----:B------:R-:W-:Y:S01]  /*7480*/  UMOV UR25, 0x40000040 ;  /* 0x4000004000197882 */ /* 0x000fe20000000000 */
[----:B------:R-:W-:Y:S01]  /*7490*/  UMOV UR27, 0x40 ;  /* 0x00000040001b7882 */ /* 0x000fe20000000000 */
[----:B------:R-:W-:Y:S01]  /*74a0*/  R2UR UR6, R22 ;  /* 0x00000000160672ca */ /* 0x000fe200000e0000 */
[----:B------:R-:W-:Y:S01]  /*74b0*/  UMOV UR43, 0x40 ;  /* 0x00000040002b7882 */ /* 0x000fe20000000000 */
[----:B------:R-:W-:Y:S01]  /*74c0*/  R2UR UR7, R23 ;  /* 0x00000000170772ca */ /* 0x000fe200000e0000 */
[----:B------:R-:W-:Y:S01]  /*74d0*/  UMOV UR9, UR53 ;  /* 0x0000003500097c82 */ /* 0x000fe20008000000 */
[----:B------:R-:W-:Y:S01]  /*74e0*/  IMAD.U32 R23, RZ, RZ, UR11 ;  /* 0x0000000bff177e24 */ /* 0x000fe2000f8e00ff */
[----:B------:R-:W-:Y:S01]  /*74f0*/  HGMMA.64x16x16.F32 R56, gdesc[UR52].tnspA.tnspB, R56 ;  /* 0x60200000343879f0 */ /* 0x000fe20008700838 */
[----:B------:R-:W-:Y:S01]  /*7500*/  UMOV UR39, 0x40 ;  /* 0x0000004000277882 */ /* 0x000fe20000000000 */
[----:B------:R-:W-:Y:S01]  /*7510*/  UMOV UR10, UR4 ;  /* 0x00000004000a7c82 */ /* 0x000fe20008000000 */
[----:B------:R-:W-:Y:S01]  /*7520*/  UMOV UR35, 0x40 ;  /* 0x0000004000237882 */ /* 0x000fe20000000000 */
        /* <DEDUP_REMOVED lines=20> */
[----:B------:R-:W-:Y:S01]  /*7670*/  UMOV UR31, 0x40 ;  /* 0x00000040001f7882 */ /* 0x000fe20000000000 */
[----:B------:R-:W-:Y:S01]  /*7680*/  HGMMA.64x16x16.F32 R88, gdesc[UR8].tnspA.tnspB, R88 ;  /* 0x60200000085879f0 */ /* 0x000fe20008700858 */
[----:B------:R-:W-:Y:S01]  /*7690*/  VIADD R26, R24, 0x10 ;  /* 0x00000010181a7836 */ /* 0x000fe20000000000 */
[----:B------:R-:W-:Y:S01]  /*76a0*/  R2UR UR44, R25 ;  /* 0x00000000192c72ca */ /* 0x000fe200000e0000 */
[----:B------:R-:W-:Y:S01]  /*76b0*/  UMOV UR23, 0x40 ;  /* 0x0000004000177882 */ /* 0x000fe20000000000 */
[----:B------:R-:W-:Y:S01]  /*76c0*/  UMOV UR19, 0x40 ;  /* 0x0000004000137882 */ /* 0x000fe20000000000 */
[----:B------:R0:W-:Y:S01]  /*76d0*/  REDG.E.ADD.F32x4.FTZ.RN.STRONG.GPU desc[UR56][R8.64+0x800], R28 ;  /* 0x0008001c080079a6 */ /* 0x0001e2000c10f7b8 */
[----:B------:R-:W-:Y:S01]  /*76e0*/  R2UR UR46, R26 ;  /* 0x000000001a2e72ca */ /* 0x000fe200000e0000 */
[----:B------:R-:W-:-:S02]  /*76f0*/  VIADD R26, R24, 0x90 ;  /* 0x00000090181a7836 */ /* 0x000fc40000000000 */
[----:B------:R-:W-:Y:S01]  /*7700*/  VIADD R25, R24, 0x110 ;  /* 0x0000011018197836 */ /* 0x000fe20000000000 */
[----:B------:R-:W-:Y:S01]  /*7710*/  UMOV UR9, UR45 ;  /* 0x0000002d00097c82 */ /* 0x000fe20008000000 */
[----:B------:R-:W-:Y:S01]  /*7720*/  IMAD.U32 R220, RZ, RZ, UR10 ;  /* 0x0000000affdc7e24 */ /* 0x000fe2000f8e00ff */
[----:B------:R-:W-:Y:S01]  /*7730*/  R2UR UR4, R26 ;  /* 0x000000001a0472ca */ /* 0x000fe200000e0000 */
[C---:B------:R-:W-:Y:S01]  /*7740*/  VIADD R26, R24.reuse, 0x190 ;  /* 0x00000190181a7836 */ /* 0x040fe20000000000 */
[----:B------:R-:W-:Y:S01]  /*7750*/  R2UR UR5, R25 ;  /* 0x00000000190572ca */ /* 0x000fe200000e0000 */
[----:B------:R-:W-:Y:S01]  /*7760*/  VIADD R25, R24, 0x210 ;  /* 0x0000021018197836 */ /* 0x000fe20000000000 */
[----:B------:R-:W-:Y:S01]  /*7770*/  UMOV UR8, UR44 ;  /* 0x0000002c00087c82 */ /* 0x000fe20008000000 */
[----:B------:R-:W-:Y:S01]  /*7780*/  IMAD.U32 R221, RZ, RZ, UR11 ;  /* 0x0000000bffdd7e24 */ /* 0x000fe2000f8e00ff */
[----:B------:R-:W-:Y:S01]  /*7790*/  R2UR UR6, R26 ;  /* 0x000000001a0672ca */ /* 0x000fe200000e0000 */
[----:B------:R-:W-:Y:S01]  /*77a0*/  UMOV UR48, UR44 ;  /* 0x0000002c00307c82 */ /* 0x000fe20008000000 */
[----:B------:R-:W-:Y:S01]  /*77b0*/  R2UR UR50, R25 ;  /* 0x00000000193272ca */ /* 0x000fe200000e0000 */
[----:B------:R-:W-:Y:S01]  /*77c0*/  UMOV UR11, 0x40 ;  /* 0x00000040000b7882 */ /* 0x000fe20000000000 */
[----:B------:R-:W-:Y:S01]  /*77d0*/  UMOV UR49, UR45 ;  /* 0x0000002d00317c82 */ /* 0x000fe20008000000 */
[----:B------:R-:W-:Y:S01]  /*77e0*/  IMAD.U32 R223, RZ, RZ, UR11 ;  /* 0x0000000bffdf7e24 */ /* 0x000fe2000f8e00ff */
[----:B------:R-:W-:Y:S01]  /*77f0*/  UMOV UR41, UR25 ;  /* 0x0000001900297c82 */ /* 0x000fe20008000000 */
[----:B------:R-:W-:Y:S01]  /*7800*/  UMOV UR10, UR4 ;  /* 0x00000004000a7c82 */ /* 0x000fe20008000000 */
[----:B------:R-:W-:Y:S01]  /*7810*/  UMOV UR37, UR25 ;  /* 0x0000001900257c82 */ /* 0x000fe20008000000 */
[----:B------:R-:W-:Y:S01]  /*7820*/  HGMMA.64x16x16.F32 R56, gdesc[UR44].tnspA.tnspB, R56 ;  /* 0x602000002c3879f0 */ /* 0x000fe20008700838 */
[----:B------:R-:W-:Y:S01]  /*7830*/  IMAD.U32 R222, RZ, RZ, UR10 ;  /* 0x0000000affde7e24 */ /* 0x000fe2000f8e00ff */
        /* <DEDUP_REMOVED lines=17> */
[----:B------:R0:W-:Y:S01]  /*7950*/  REDG.E.ADD.F32x4.FTZ.RN.STRONG.GPU desc[UR56][R8.64+0x1000], R32 ;  /* 0x00100020080079a6 */ /* 0x0001e2000c10f7b8 */
[----:B------:R-:W-:-:S02]  /*7960*/  VIADD R26, R24, 0x20 ;  /* 0x00000020181a7836 */ /* 0x000fc40000000000 */
[----:B------:R-:W-:Y:S01]  /*7970*/  VIADD R25, R236, 0x100 ;  /* 0x00000100ec197836 */ /* 0x000fe20000000000 */
[----:B------:R-:W-:Y:S01]  /*7980*/  UMOV UR5, 0x40000040 ;  /* 0x4000004000057882 */ /* 0x000fe20000000000 */
[----:B------:R-:W-:Y:S01]  /*7990*/  IMAD.U32 R226, RZ, RZ, UR10 ;  /* 0x0000000affe27e24 */ /* 0x000fe2000f8e00ff */
[----:B------:R-:W-:Y:S01]  /*79a0*/  HGMMA.64x16x16.F32 R88, gdesc[UR48].tnspA.tnspB, R88 ;  /* 0x60200000305879f0 */ /* 0x000fe20008700858 */
[----:B------:R-:W-:Y:S01]  /*79b0*/  R2UR UR26, R26 ;  /* 0x000000001a1a72ca */ /* 0x000fe200000e0000 */
[C---:B------:R-:W-:Y:S01]  /*79c0*/  VIADD R26, R24.reuse, 0xa0 ;  /* 0x000000a0181a7836 */ /* 0x040fe20000000000 */
[----:B------:R-:W-:Y:S01]  /*79d0*/  R2UR UR24, R25 ;  /* 0x00000000191872ca */ /* 0x000fe200000e0000 */
[----:B------:R-:W-:Y:S01]  /*79e0*/  VIADD R25, R24, 0x120 ;  /* 0x0000012018197836 */ /* 0x000fe20000000000 */
[----:B------:R0:W-:Y:S02]  /*79f0*/  REDG.E.ADD.F32x4.FTZ.RN.STRONG.GPU desc[UR56][R8.64+0x1800], R36 ;  /* 0x00180024080079a6 */ /* 0x0001e4000c10f7b8 */
[----:B------:R-:W-:Y:S01]  /*7a00*/  R2UR UR42, R26 ;  /* 0x000000001a2a72ca */ /* 0x000fe200000e0000 */
[C---:B------:R-:W-:Y:S01]  /*7a10*/  VIADD R26, R24.reuse, 0x1a0 ;  /* 0x000001a0181a7836 */ /* 0x040fe20000000000 */
[----:B------:R-:W-:Y:S01]  /*7a20*/  R2UR UR38, R25 ;  /* 0x00000000192672ca */ /* 0x000fe200000e0000 */
[----:B------:R-:W-:Y:S01]  /*7a30*/  VIADD R25, R24, 0x220 ;  /* 0x0000022018197836 */ /* 0x000fe20000000000 */
[----:B------:R-:W-:Y:S01]  /*7a40*/  UMOV UR21, UR5 ;  /* 0x0000000500157c82 */ /* 0x000fe20008000000 */
[----:B------:R-:W-:Y:S01]  /*7a50*/  UMOV UR17, UR5 ;  /* 0x0000000500117c82 */ /* 0x000fe20008000000 */
[----:B------:R-:W-:Y:S01]  /*7a60*/  R2UR UR34, R26 ;  /* 0x000000001a2272ca */ /* 0x000fe200000e0000 */
[----:B------:R-:W-:Y:S01]  /*7a70*/  IMAD.U32 R227, RZ, RZ, UR11 ;  /* 0x0000000bffe37e24 */ /* 0x000fe2000f8e00ff */
[----:B------:R-:W-:Y:S01]  /*7a80*/  R2UR UR30, R25 ;  /* 0x00000000191e72ca */ /* 0x000fe200000e0000 */
[----:B------:R-:W-:Y:S01]  /*7a90*/  UMOV UR40, UR24 ;  /* 0x0000001800287c82 */ /* 0x000fe20008000000 */
[----:B------:R-:W-:Y:S01]  /*7aa0*/  UMOV UR36, UR24 ;  /* 0x0000001800247c82 */ /* 0x000fe20008000000 */
[----:B------:R-:W-:Y:S01]  /*7ab0*/  UMOV UR32, UR24 ;  /* 0x0000001800207c82 */ /* 0x000fe20008000000 */
[----:B------:R-:W-:Y:S01]  /*7ac0*/  UMOV UR28, UR24 ;  /* 0x00000018001c7c82 */ /* 0x000fe20008000000 */
[----:B------:R-:W-:Y:S01]  /*7ad0*/  HGMMA.64x16x16.F32 R56, gdesc[UR24].tnspA.tnspB, R56 ;  /* 0x60200000183879f0 */ /* 0x000fe20008700838 */
[----:B------:R-:W-:Y:S01]  /*7ae0*/  UMOV UR13, UR5 ;  /* 0x00000005000d7c82 */ /* 0x000fe20008000000 */
[----:B------:R-:W-:Y:S01]  /*7af0*/  UMOV UR9, UR5 ;  /* 0x0000000500097c82 */ /* 0x000fe20008000000 */
[----:B------:R0:W-:Y:S01]  /*7b00*/  REDG.E.ADD.F32x4.FTZ.RN.STRONG.GPU desc[UR56][R8.64+0x2000], R40 ;  /* 0x00200028080079a6 */ /* 0x0001e2000c10f7b8 */
[----:B------:R-:W-:Y:S01]  /*7b10*/  HGMMA.64x16x16.F32 R64, gdesc[UR40].tnspA.tnspB, R64 ;  /* 0x60200000284079f0 */ /* 0x000fe20008700840 */
[----:B------:R-:W-:Y:S01]  /*7b20*/  VIADD R26, R24, 0x30 ;  /* 0x00000030181a7836 */ /* 0x000fe20000000000 */
[----:B------:R-:W-:Y:S01]  /*7b30*/  UMOV UR11, 0x40 ;  /* 0x00000040000b7882 */ /* 0x000fe20000000000 */
[----:B------:R-:W-:Y:S01]  /*7b40*/  VIADD R25, R236, 0x180 ;  /* 0x00000180ec197836 */ /* 0x000fe20000000000 */
[----:B------:R0:W-:Y:S01]  /*7b50*/  REDG.E.ADD.F32x4.FTZ.RN.STRONG.GPU desc[UR56][R8.64+0x2800], R44 ;  /* 0x0028002c080079a6 */ /* 0x0001e2000c10f7b8 */
[----:B------:R-:W-:Y:S01]  /*7b60*/  HGMMA.64x16x16.F32 R72, gdesc[UR36].tnspA.tnspB, R72 ;  /* 0x60200000244879f0 */ /* 0x000fe20008700848 */
[----:B------:R-:W-:-:S02]  /*7b70*/  R2UR UR6, R26 ;  /* 0x000000001a0672ca */ /* 0x000fc400000e0000 */
[----:B------:R0:W-:Y:S01]  /*7b80*/  REDG.E.ADD.F32x4.FTZ.RN.STRONG.GPU desc[UR56][R8.64+0x3000], R48 ;  /* 0x00300030080079a6 */ /* 0x0001e2000c10f7b8 */
[----:B------:R-:W-:Y:S01]  /*7b90*/  HGMMA.64x16x16.F32 R80, gdesc[UR32].tnspA.tnspB, R80 ;  /* 0x60200000205079f0 */ /* 0x000fe20008700850 */
[C---:B------:R-:W-:Y:S01]  /*7ba0*/  VIADD R26, R24.reuse, 0xb0 ;  /* 0x000000b0181a7836 */ /* 0x040fe20000000000 */
[----:B------:R-:W-:Y:S01]  /*7bb0*/  R2UR UR4, R25 ;  /* 0x00000000190472ca */ /* 0x000fe200000e0000 */
[----:B------:R0:W-:Y:S01]  /*7bc0*/  REDG.E.ADD.F32x4.FTZ.RN.STRONG.GPU desc[UR56][R8.64+0x3800], R52 ;  /* 0x00380034080079a6 */ /* 0x0001e2000c10f7b8 */
[----:B------:R-:W-:Y:S02]  /*7bd0*/  VIADD R25, R24, 0x130 ;  /* 0x0000013018197836 */ /* 0x000fe40000000000 */
[----:B------:R-:W-:Y:S01]  /*7be0*/  R2UR UR22, R26 ;  /* 0x000000001a1672ca */ /* 0x000fe200000e0000 */
[----:B------:R-:W-:Y:S01]  /*7bf0*/  HGMMA.64x16x16.F32 R88, gdesc[UR28].tnspA.tnspB, R88 ;  /* 0x602000001c5879f0 */ /* 0x000fe20008700858 */
[C---:B------:R-:W-:Y:S01]  /*7c00*/  VIADD R26, R24.reuse, 0x1b0 ;  /* 0x000001b0181a7836 */ /* 0x040fe20000000000 */
[----:B------:R-:W-:Y:S01]  /*7c10*/  R2UR UR18, R25 ;  /* 0x00000000191272ca */ /* 0x000fe200000e0000 */
[----:B------:R-:W-:-:S03]  /*7c20*/  VIADD R24, R24, 0x230 ;  /* 0x0000023018187836 */ /* 0x000fc60000000000 */
[----:B------:R-:W-:Y:S02]  /*7c30*/  R2UR UR14, R26 ;  /* 0x000000001a0e72ca */ /* 0x000fe400000e0000 */
[----:B------:R-:W-:Y:S01]  /*7c40*/  R2UR UR10, R24 ;  /* 0x00000000180a72ca */ /* 0x000fe200000e0000 */
[----:B------:R-:W-:Y:S01]  /*7c50*/  UMOV UR20, UR4 ;  /* 0x0000000400147c82 */ /* 0x000fe20008000000 */
[----:B------:R-:W-:Y:S01]  /*7c60*/  UMOV UR16, UR4 ;  /* 0x0000000400107c82 */ /* 0x000fe20008000000 */
[----:B------:R-:W-:Y:S01]  /*7c70*/  UMOV UR12, UR4 ;  /* 0x00000004000c7c82 */ /* 0x000fe20008000000 */
[----:B------:R-:W-:Y:S01]  /*7c80*/  UMOV UR8, UR4 ;  /* 0x0000000400087c82 */ /* 0x000fe20008000000 */
[----:B------:R-:W-:Y:S04]  /*7c90*/  HGMMA.64x16x16.F32 R56, gdesc[UR4].tnspA.tnspB, R56 ;  /* 0x60200000043879f0 */ /* 0x000fe80008700838 */
[----:B------:R-:W-:Y:S04]  /*7ca0*/  HGMMA.64x16x16.F32 R64, gdesc[UR20].tnspA.tnspB, R64 ;  /* 0x60200000144079f0 */ /* 0x000fe80008700840 */
[----:B------:R-:W-:Y:S04]  /*7cb0*/  HGMMA.64x16x16.F32 R72, gdesc[UR16].tnspA.tnspB, R72 ;  /* 0x60200000104879f0 */ /* 0x000fe80008700848 */
[----:B------:R-:W-:Y:S04]  /*7cc0*/  HGMMA.64x16x16.F32 R80, gdesc[UR12].tnspA.tnspB, R80 ;  /* 0x602000000c5079f0 */ /* 0x000fe80008700850 */
[----:B------:R-:W-:Y:S03]  /*7cd0*/  HGMMA.64x16x16.F32 R88, gdesc[UR8].tnspA.tnspB, R88, gsb0 ;  /* 0x60200000085879f0 */ /* 0x000fe60008000858 */
[----:B------:R-:W-:-:S02]  /*7ce0*/  WARPGROUP.DEPBAR.LE gsb0, 0x1 ;  /* 0x00008000000079c5 */ /* 0x000fc40000010100 */
[----:B0-----:R-:W-:Y:S05]  /*7cf0*/  @!P0 BRA `(.L_x_132) ;  /* 0x0000000000048947 */ /* 0x001fea0003800000 */
[----:B------:R-:W-:Y:S01]  /*7d00*/  BPT.TRAP 0x1 ;  /* 0x000000040000795c */ /* 0x000fe20000300000 */
.L_x_132:
[----:B------:R-:W-:Y:S01]  /*7d10*/  VIADD R24, R5, 0x500 ;  /* 0x0000050005187836 */ /* 0x000fe20000000000 */
[----:B------:R-:W-:Y:S01]  /*7d20*/  R2UR UR58, R20 ;  /* 0x00000000143a72ca */ /* 0x000fe200000e0000 */
[----:B------:R-:W-:Y:S01]  /*7d30*/  UMOV UR57, 0x40000040 ;  /* 0x4000004000397882 */ /* 0x000fe20000000000 */
[----:B------:R-:W-:Y:S01]  /*7d40*/  R2UR UR59, R21 ;  /* 0x00000000153b72ca */ /* 0x000fe200000e0000 */
[----:B------:R-:W-:Y:S01]  /*7d50*/  VIADD R20, R5, 0x580 ;  /* 0x0000058005147836 */ /* 0x000fe20000000000 */
[----:B------:R-:W-:Y:S01]  /*7d60*/  R2UR UR56, R24 ;  /* 0x00000000183872ca */ /* 0x000fe200000e0000 */
[----:B------:R-:W-:Y:S01]  /*7d70*/  VIADD R24, R18, 0x31638 ;  /* 0x0003163812187836 */ /* 0x000fe20000000000 */
[----:B------:R-:W-:-:S04]  /*7d80*/  ULDC.64 UR4, c[0x0][0x208] ;  /* 0x0000820000047ab9 */ /* 0x000fc80000000a00 */
[----:B------:R-:W-:-:S04]  /*7d90*/  PRMT R24, RZ, 0x654, R24 ;  /* 0x00000654ff187816 */ /* 0x000fc80000000018 */
[----:B------:R0:W-:Y:S02]  /*7da0*/  SYNCS.ARRIVE.TRANS64.RED.A1T0 RZ, [R24+URZ], RZ ;  /* 0x000000ff18ff79a7 */ /* 0x0001e4000810043f */
[----:B0-----:R-:W-:-:S06]  /*7db0*/  WARPGROUP.ARRIVE ;  /* 0x00000000000079c5 */ /* 0x001fcc0000000000 */
        /* <DEDUP_REMOVED lines=34> */
[----:B------:R0:W-:Y:S02]  /*7fe0*/  REDG.E.ADD.F32x4.FTZ.RN.STRONG.GPU desc[UR4][R8.64+0x4000], R24 ;  /* 0x00400018080079a6 */ /* 0x0001e4000c10f784 */
[----:B------:R-:W-:Y:S01]  /*7ff0*/  HGMMA.64x16x16.F32 R96, gdesc[UR52].tnspA.tnspB, R96 ;  /* 0x60200000346079f0 */ /* 0x000fe20008700860 */
[----:B------:R-:W-:-:S02]  /*8000*/  R2UR UR54, R22 ;  /* 0x00000000163672ca */ /* 0x000fc400000e0000 */
[----:B------:R-:W-:Y:S01]  /*8010*/  R2UR UR24, R5 ;  /* 0x00000000051872ca */ /* 0x000fe200000e0000 */
[----:B------:R-:W-:Y:S01]  /*8020*/  UMOV UR41, UR25 ;  /* 0x0000001900297c82 */ /* 0x000fe20008000000 */
[----:B------:R-:W-:Y:S01]  /*8030*/  R2UR UR55, R23 ;  /* 0x00000000173772ca */ /* 0x000fe200000e0000 */
[----:B------:R-:W-:Y:S01]  /*8040*/  UMOV UR37, UR25 ;  /* 0x0000001900257c82 */ /* 0x000fe20008000000 */
[----:B------:R-:W-:Y:S01]  /*8050*/  UMOV UR33, UR25 ;  /* 0x0000001900217c82 */ /* 0x000fe20008000000 */
[----:B------:R0:W-:Y:S01]  /*8060*/  REDG.E.ADD.F32x4.FTZ.RN.STRONG.GPU desc[UR4][R8.64+0x4800], R28 ;  /* 0x0048001c080079a6 */ /* 0x0001e2000c10f784 */
[----:B------:R-:W-:-:S03]  /*8070*/  VIADD R236, R236, 0x580 ;  /* 0x00000580ecec7836 */ /* 0x000fc60000000000 */
[----:B------:R0:W-:Y:S04]  /*8080*/  REDG.E.ADD.F32x4.FTZ.RN.STRONG.GPU desc[UR4][R8.64+0x5000], R32 ;  /* 0x00500020080079a6 */ /* 0x0001e8000c10f784 */
[----:B------:R-:W-:Y:S01]  /*8090*/  UMOV UR40, UR24 ;  /* 0x0000001800287c82 */ /* 0x000fe20008000000 */
[----:B------:R-:W-:Y:S01]  /*80a0*/  UMOV UR36, UR24 ;  /* 0x0000001800247c82 */ /* 0x000fe20008000000 */
[----:B------:R-:W-:Y:S01]  /*80b0*/  HGMMA.64x16x16.F32 R104, gdesc[UR52].tnspA.tnspB, R104 ;  /* 0x60200000346879f0 */ /* 0x000fe20008700868 */
[----:B------:R-:W-:Y:S01]  /*80c0*/  R2UR UR54, R216 ;  /* 0x00000000d83672ca */ /* 0x000fe200000e0000 */
[----:B------:R-:W-:Y:S01]  /*80d0*/  UMOV UR32, UR24 ;  /* 0x0000001800207c82 */ /* 0x000fe20008000000 */
[----:B------:R-:W-:Y:S01]  /*80e0*/  R2UR UR55, R217 ;  /* 0x00000000d93772ca */ /* 0x000fe200000e0000 */
[----:B------:R0:W-:Y:S04]  /*80f0*/  REDG.E.ADD.F32x4.FTZ.RN.STRONG.GPU desc[UR4][R8.64+0x5800], R36 ;  /* 0x00580024080079a6 */ /* 0x0001e8000c10f784 */
[----:B------:R0:W-:Y:S04]  /*8100*/  REDG.E.ADD.F32x4.FTZ.RN.STRONG.GPU desc[UR4][R8.64+0x6000], R40 ;  /* 0x00600028080079a6 */ /* 0x0001e8000c10f784 */
[----:B------:R0:W-:Y:S04]  /*8110*/  REDG.E.ADD.F32x4.FTZ.RN.STRONG.GPU desc[UR4][R8.64+0x6800], R44 ;  /* 0x0068002c080079a6 */ /* 0x0001e8000c10f784 */
[----:B------:R-:W-:Y:S01]  /*8120*/  HGMMA.64x16x16.F32 R112, gdesc[UR52].tnspA.tnspB, R112 ;  /* 0x60200000347079f0 */ /* 0x000fe20008700870 */
[----:B------:R-:W-:Y:S01]  /*8130*/  R2UR UR54, R218 ;  /* 0x00000000da3672ca */ /* 0x000fe200000e0000 */
[----:B------:R0:W-:Y:S01]  /*8140*/  REDG.E.ADD.F32x4.FTZ.RN.STRONG.GPU desc[UR4][R8.64+0x7000], R48 ;  /* 0x00700030080079a6 */ /* 0x0001e2000c10f784 */
[----:B------:R-:W-:-:S03]  /*8150*/  R2UR UR55, R219 ;  /* 0x00000000db3772ca */ /* 0x000fc600000e0000 */
[----:B------:R0:W-:Y:S01]  /*8160*/  REDG.E.ADD.F32x4.FTZ.RN.STRONG.GPU desc[UR4][R8.64+0x7800], R52 ;  /* 0x00780034080079a6 */ /* 0x0001e2000c10f784 */
[----:B------:R-:W-:Y:S01]  /*8170*/  R2UR UR4, R236 ;  /* 0x00000000ec0472ca */ /* 0x000fe200000e0000 */
[----:B------:R-:W-:Y:S02]  /*8180*/  UMOV UR5, 0x40000040 ;  /* 0x4000004000057882 */ /* 0x000fe40000000000 */
[----:B------:R-:W-:Y:S01]  /*8190*/  UMOV UR21, UR5 ;  /* 0x0000000500157c82 */ /* 0x000fe20008000000 */
[----:B------:R-:W-:Y:S01]  /*81a0*/  UMOV UR17, UR5 ;  /* 0x0000000500117c82 */ /* 0x000fe20008000000 */
[----:B------:R-:W-:-:S04]  /*81b0*/  UMOV UR13, UR5 ;  /* 0x00000005000d7c82 */ /* 0x000fc80008000000 */
[----:B------:R-:W-:Y:S01]  /*81c0*/  HGMMA.64x16x16.F32 R120, gdesc[UR52].tnspA.tnspB, R120 ;  /* 0x60200000347879f0 */ /* 0x000fe20008700878 */
[----:B------:R-:W-:Y:S02]  /*81d0*/  R2UR UR54, R220 ;  /* 0x00000000dc3672ca */ /* 0x000fe400000e0000 */
[----:B------:R-:W-:Y:S01]  /*81e0*/  R2UR UR55, R221 ;  /* 0x00000000dd3772ca */ /* 0x000fe200000e0000 */
[----:B------:R-:W-:Y:S01]  /*81f0*/  UMOV UR20, UR4 ;  /* 0x0000000400147c82 */ /* 0x000fe20008000000 */
[----:B------:R-:W-:Y:S01]  /*8200*/  UMOV UR16, UR4 ;  /* 0x0000000400107c82 */ /* 0x000fe20008000000 */
[----:B------:R-:W-:-:S10]  /*8210*/  UMOV UR12, UR4 ;  /* 0x00000004000c7c82 */ /* 0x000fd40008000000 */
        /* <DEDUP_REMOVED lines=29> */
[----:B0-----:R-:W-:Y:S05]  /*83f0*/  @!P0 BRA `(.L_x_133) ;  /* 0x0000000000048947 */ /* 0x001fea0003800000 */
[----:B------:R-:W-:Y:S01]  /*8400*/  BPT.TRAP 0x1 ;  /* 0x000000040000795c */ /* 0x000fe20000300000 */
.L_x_133:
[----:B------:R-:W-:Y:S01]  /*8410*/  VIADD R16, R16, 0x1 ;  /* 0x0000000110107836 */ /* 0x000fe20000000000 */
[----:B------:R-:W-:Y:S01]  /*8420*/  LOP3.LUT R19, R19, 0x1, RZ, 0x3c, !PT ;  /* 0x0000000113137812 */ /* 0x000fe200078e3cff */
[----:B------:R-:W-:Y:S02]  /*8430*/  VIADD R3, R3, 0x1 ;  /* 0x0000000103037836 */ /* 0x000fe40000000000 */
[----:B------:R-:W-:Y:S01]  /*8440*/  VIADD R17, R17, 0x31620 ;  /* 0x0003162011117836 */ /* 0x000fe20000000000 */
[----:B------:R-:W-:Y:S02]  /*8450*/  ISETP.GE.AND P1, PT, R16, R235, PT ;  /* 0x000000eb1000720c */ /* 0x000fe40003f26270 */
[----:B------:R-:W-:Y:S02]  /*8460*/  ISETP.NE.AND P0, PT, R3, 0x2, PT ;  /* 0x000000020300780c */ /* 0x000fe40003f05270 */
[----:B------:R-:W-:Y:S02]  /*8470*/  PRMT R17, RZ, 0x654, R17 ;  /* 0x00000654ff117816 */ /* 0x000fe40000000011 */
[----:B------:R-:W-:-:S02]  /*8480*/  SEL R5, RZ, 0x1, P0 ;  /* 0x00000001ff057807 */ /* 0x000fc40000000000 */
[----:B------:R0:W-:Y:S01]  /*8490*/  SYNCS.ARRIVE.TRANS64.RED.A1T0 RZ, [R17+URZ], RZ ;  /* 0x000000ff11ff79a7 */ /* 0x0001e2000810043f */
[----:B------:R-:W-:Y:S02]  /*84a0*/  SEL R3, R3, RZ, P0 ;  /* 0x000000ff03037207 */ /* 0x000fe40000000000 */
[----:B------:R-:W-:Y:S02]  /*84b0*/  LOP3.LUT R228, R228, R5, RZ, 0x3c, !PT ;  /* 0x00000005e4e47212 */ /* 0x000fe400078e3cff */
[----:B------:R-:W-:Y:S05]  /*84c0*/  @!P1 BRA `(.L_x_134) ;  /* 0xffffff94002c9947 */ /* 0x000fea000383ffff */
[----:B------:R-:W-:Y:S01]  /*84d0*/  ULDC UR4, c[0x0][0x740] ;  /* 0x0001d00000047ab9 */ /* 0x000fe20000000800 */
[----:B------:R-:W-:Y:S01]  /*84e0*/  PLOP3.LUT P0, PT, PT, PT, PT, 0x8, 0x0 ;  /* 0x000000000000781c */ /* 0x000fe20003f0e170 */
        /* <DEDUP_REMOVED lines=79> */
[----:B------:R-:W-:-:S07]  /*89e0*/  FMUL.FTZ R135, R135, UR4 ;  /* 0x0000000487877c20 */ /* 0x000fce0008410000 */
.L_x_121:
[----:B------:R-:W-:Y:S05]  /*89f0*/  @P0 BRA `(.L_x_135) ;  /* 0x0000002400900947 */ /* 0x000fea0003800000 */
[----:B0-----:R-:W0:Y:S01]  /*8a00*/  S2R R2, SR_TID.X ;  /* 0x0000000000027919 */ /* 0x001e220000002100 */
[----:B------:R-:W1:Y:S01]  /*8a10*/  S2UR UR5, SR_CgaCtaId ;  /* 0x00000000000579c3 */ /* 0x000e620000008800 */
[----:B------:R-:W-:Y:S01]  /*8a20*/  UMOV UR4, 0x400 ;  /* 0x0000040000047882 */ /* 0x000fe20000000000 */
[----:B------:R-:W-:-:S06]  /*8a30*/  F2FP.F16.F32.PACK_AB R136, R137, R136 ;  /* 0x000000888988723e */ /* 0x000fcc00000000ff */
[----:B------:R-:W-:Y:S01]  /*8a40*/  BAR.SYNC.DEFER_BLOCKING 0x1, 0x100 ;  /* 0x0044000000007b1d */ /* 0x000fe20000010000 */
[----:B------:R-:W-:Y:S02]  /*8a50*/  F2FP.F16.F32.PACK_AB R137, R139, R138 ;  /* 0x0000008a8b89723e */ /* 0x000fe400000000ff */
[----:B------:R-:W-:Y:S02]  /*8a60*/  F2FP.F16.F32.PACK_AB R144, R145, R144 ;  /* 0x000000909190723e */ /* 0x000fe400000000ff */
[----:B------:R-:W-:Y:S01]  /*8a70*/  F2FP.F16.F32.PACK_AB R138, R141, R140 ;  /* 0x0000008c8d8a723e */ /* 0x000fe200000000ff */
[----:B------:R-:W-:Y:S01]  /*8a80*/  ULDC.64 UR8, c[0x0][0x208] ;  /* 0x0000820000087ab9 */ /* 0x000fe20000000a00 */
[----:B------:R-:W-:Y:S02]  /*8a90*/  F2FP.F16.F32.PACK_AB R139, R143, R142 ;  /* 0x0000008e8f8b723e */ /* 0x000fe400000000ff */
[----:B------:R-:W-:Y:S02]  /*8aa0*/  F2FP.F16.F32.PACK_AB R152, R153, R152 ;  /* 0x000000989998723e */ /* 0x000fe400000000ff */
[----:B------:R-:W-:-:S02]  /*8ab0*/  F2FP.F16.F32.PACK_AB R160, R161, R160 ;  /* 0x000000a0a1a0723e */ /* 0x000fc400000000ff */
[----:B------:R-:W-:Y:S02]  /*8ac0*/  F2FP.F16.F32.PACK_AB R168, R169, R168 ;  /* 0x000000a8a9a8723e */ /* 0x000fe400000000ff */
[----:B------:R-:W-:Y:S02]  /*8ad0*/  F2FP.F16.F32.PACK_AB R176, R177, R176 ;  /* 0x000000b0b1b0723e */ /* 0x000fe400000000ff */
[----:B------:R-:W-:Y:S02]  /*8ae0*/  F2FP.F16.F32.PACK_AB R184, R185, R184 ;  /* 0x000000b8b9b8723e */ /* 0x000fe400000000ff */
[----:B------:R-:W-:Y:S02]  /*8af0*/  F2FP.F16.F32.PACK_AB R192, R193, R192 ;  /* 0x000000c0c1c0723e */ /* 0x000fe400000000ff */
[----:B------:R-:W-:Y:S01]  /*8b00*/  F2FP.F16.F32.PACK_AB R200, R201, R200 ;  /* 0x000000c8c9c8723e */ /* 0x000fe200000000ff */
[----:B-1----:R-:W-:Y:S01]  /*8b10*/  ULEA UR4, UR5, UR4, 0x18 ;  /* 0x0000000405047291 */ /* 0x002fe2000f8ec03f */
[----:B------:R-:W-:-:S02]  /*8b20*/  F2FP.F16.F32.PACK_AB R145, R147, R146 ;  /* 0x000000929391723e */ /* 0x000fc400000000ff */
[----:B------:R-:W-:Y:S02]  /*8b30*/  F2FP.F16.F32.PACK_AB R208, R209, R208 ;  /* 0x000000d0d1d0723e */ /* 0x000fe400000000ff */
[----:B------:R-:W-:Y:S01]  /*8b40*/  F2FP.F16.F32.PACK_AB R56, R57, R56 ;  /* 0x000000383938723e */ /* 0x000fe200000000ff */
[----:B0-----:R-:W-:Y:S01]  /*8b50*/  VIADD R2, R2, 0xffffff80 ;  /* 0xffffff8002027836 */ /* 0x001fe20000000000 */
[----:B------:R-:W-:Y:S02]  /*8b60*/  F2FP.F16.F32.PACK_AB R146, R149, R148 ;  /* 0x000000949592723e */ /* 0x000fe400000000ff */
[----:B------:R-:W-:Y:S01]  /*8b70*/  F2FP.F16.F32.PACK_AB R96, R97, R96 ;  /* 0x000000606160723e */ /* 0x000fe200000000ff */
[----:B------:R-:W-:Y:S01]  /*8b80*/  IMAD.SHL.U32 R3, R2, 0x40, RZ ;  /* 0x0000004002037824 */ /* 0x000fe200078e00ff */
[----:B------:R-:W-:Y:S02]  /*8b90*/  SHF.R.S32.HI R9, RZ, 0x1f, R2 ;  /* 0x0000001fff097819 */ /* 0x000fe40000011402 */
        /* <DEDUP_REMOVED lines=8> */
[----:B------:R-:W0:Y:S01]  /*8c20*/  S2R R39, SR_CTAID.X ;  /* 0x0000000000277919 */ /* 0x000e220000002500 */
[CC--:B------:R-:W-:Y:S01]  /*8c30*/  LEA.HI R11, R9.reuse, R2.reuse, RZ, 0x5 ;  /* 0x00000002090b7211 */ /* 0x0c0fe200078f28ff */
[----:B------:R-:W1:Y:S01]  /*8c40*/  LDC.64 R36, c[0x0][0x850] ;  /* 0x00021400ff247b82 */ /* 0x000e620000000a00 */
[----:B------:R-:W-:Y:S02]  /*8c50*/  LEA.HI R8, R9, R2, RZ, 0x4 ;  /* 0x0000000209087211 */ /* 0x000fe400078f20ff */
[----:B------:R-:W-:Y:S02]  /*8c60*/  SHF.R.S32.HI R0, RZ, 0x5, R11 ;  /* 0x00000005ff007819 */ /* 0x000fe4000001140b */
[----:B------:R-:W-:Y:S02]  /*8c70*/  SHF.R.S32.HI R7, RZ, 0x4, R8 ;  /* 0x00000004ff077819 */ /* 0x000fe40000011408 */
[----:B------:R-:W-:Y:S01]  /*8c80*/  LOP3.LUT R3, R3, 0x1c0, RZ, 0xc0, !PT ;  /* 0x000001c003037812 */ /* 0x000fe200078ec0ff */
[----:B------:R-:W-:Y:S01]  /*8c90*/  IMAD.SHL.U32 R6, R0, 0x10, RZ ;  /* 0x0000001000067824 */ /* 0x000fe200078e00ff */
[----:B------:R-:W-:-:S02]  /*8ca0*/  LEA.HI R8, R8, R7, RZ, 0x1 ;  /* 0x0000000708087211 */ /* 0x000fc400078f08ff */
[-C--:B------:R-:W-:Y:S02]  /*8cb0*/  LEA.HI R4, R9, R2.reuse, RZ, 0x3 ;  /* 0x0000000209047211 */ /* 0x080fe400078f18ff */
[----:B------:R-:W-:Y:S02]  /*8cc0*/  LOP3.LUT R5, R3, 0x30, R6, 0xf8, !PT ;  /* 0x0000003003057812 */ /* 0x000fe400078ef806 */
[----:B------:R-:W-:Y:S02]  /*8cd0*/  LOP3.LUT R8, R8, 0x7ffffe, RZ, 0xc0, !PT ;  /* 0x007ffffe08087812 */ /* 0x000fe400078ec0ff */
[----:B------:R-:W-:Y:S02]  /*8ce0*/  LEA.HI R9, R9, R2, RZ, 0x7 ;  /* 0x0000000209097211 */ /* 0x000fe400078f38ff */
[----:B------:R-:W-:Y:S01]  /*8cf0*/  LOP3.LUT R4, R5, 0x8, R4, 0xf8, !PT ;  /* 0x0000000805047812 */ /* 0x000fe200078ef804 */
[----:B------:R-:W-:Y:S01]  /*8d00*/  IMAD.IADD R8, R7, 0x1, -R8 ;  /* 0x0000000107087824 */ /* 0x000fe200078e0a08 */
[----:B------:R-:W-:Y:S01]  /*8d10*/  SHF.R.U32.HI R3, RZ, 0x3, R3 ;  /* 0x00000003ff037819 */ /* 0x000fe20000011603 */
[----:B------:R-:W2:Y:S01]  /*8d20*/  LDC.64 R6, c[0x0][0x870] ;  /* 0x00021c00ff067b82 */ /* 0x000ea20000000a00 */
[----:B------:R-:W-:-:S02]  /*8d30*/  SHF.R.S32.HI R9, RZ, 0x7, R9 ;  /* 0x00000007ff097819 */ /* 0x000fc40000011409 */
[----:B------:R-:W-:Y:S02]  /*8d40*/  LOP3.LUT R3, R4, R3, RZ, 0x3c, !PT ;  /* 0x0000000304037212 */ /* 0x000fe400078e3cff */
[----:B------:R-:W-:Y:S01]  /*8d50*/  F2FP.F16.F32.PACK_AB R147, R151, R150 ;  /* 0x000000969793723e */ /* 0x000fe200000000ff */
[----:B------:R-:W-:Y:S01]  /*8d60*/  IMAD R8, R9, 0xa, R8 ;  /* 0x0000000a09087824 */ /* 0x000fe200078e0208 */
[----:B------:R-:W-:Y:S01]  /*8d70*/  F2FP.F16.F32.PACK_AB R153, R155, R154 ;  /* 0x0000009a9b99723e */ /* 0x000fe200000000ff */
[----:B------:R-:W3:Y:S01]  /*8d80*/  LDC.64 R4, c[0x0][0x870] ;  /* 0x00021c00ff047b82 */ /* 0x000ee20000000a00 */
[----:B------:R-:W-:Y:S01]  /*8d90*/  F2FP.F16.F32.PACK_AB R154, R157, R156 ;  /* 0x0000009c9d9a723e */ /* 0x000fe200000000ff */
[----:B------:R-:W-:Y:S01]  /*8da0*/  IMAD.U32 R3, R8, 0x200, R3 ;  /* 0x0000020008037824 */ /* 0x000fe200078e0003 */
[----:B------:R-:W-:Y:S02]  /*8db0*/  F2FP.F16.F32.PACK_AB R155, R159, R158 ;  /* 0x0000009e9f9b723e */ /* 0x000fe400000000ff */
[----:B------:R-:W-:-:S02]  /*8dc0*/  F2FP.F16.F32.PACK_AB R161, R163, R162 ;  /* 0x000000a2a3a1723e */ /* 0x000fc400000000ff */
[----:B------:R-:W-:Y:S02]  /*8dd0*/  LEA R3, R3, UR4, 0x1 ;  /* 0x0000000403037c11 */ /* 0x000fe4000f8e08ff */
[----:B------:R-:W-:Y:S02]  /*8de0*/  F2FP.F16.F32.PACK_AB R162, R165, R164 ;  /* 0x000000a4a5a2723e */ /* 0x000fe400000000ff */
[----:B------:R-:W-:Y:S01]  /*8df0*/  F2FP.F16.F32.PACK_AB R163, R167, R166 ;  /* 0x000000a6a7a3723e */ /* 0x000fe200000000ff */
[----:B------:R-:W-:Y:S01]  /*8e00*/  STSM.16.MT88.4 [R3+0xa000], R136 ;  /* 0x00a0008803007844 */ /* 0x000fe20000004200 */
[----:B------:R-:W-:Y:S02]  /*8e10*/  F2FP.F16.F32.PACK_AB R169, R171, R170 ;  /* 0x000000aaaba9723e */ /* 0x000fe400000000ff */
[----:B------:R-:W-:Y:S01]  /*8e20*/  F2FP.F16.F32.PACK_AB R170, R173, R172 ;  /* 0x000000acadaa723e */ /* 0x000fe200000000ff */
[----:B------:R-:W-:Y:S01]  /*8e30*/  STSM.16.MT88.4 [R3+0xf000], R144 ;  /* 0x00f0009003007844 */ /* 0x000fe20000004200 */
[----:B------:R-:W-:-:S02]  /*8e40*/  F2FP.F16.F32.PACK_AB R171, R175, R174 ;  /* 0x000000aeafab723e */ /* 0x000fc400000000ff */
[----:B------:R-:W-:Y:S01]  /*8e50*/  F2FP.F16.F32.PACK_AB R177, R179, R178 ;  /* 0x000000b2b3b1723e */ /* 0x000fe200000000ff */
[----:B------:R-:W-:Y:S01]  /*8e60*/  STSM.16.MT88.4 [R3+0xa800], R152 ;  /* 0x00a8009803007844 */ /* 0x000fe20000004200 */
        /* <DEDUP_REMOVED lines=16> */
[----:B------:R-:W-:Y:S02]  /*8f70*/  F2FP.F16.F32.PACK_AB R209, R211, R210 ;  /* 0x000000d2d3d1723e */ /* 0x000fe400000000ff */
[----:B------:R-:W-:Y:S01]  /*8f80*/  F2FP.F16.F32.PACK_AB R210, R213, R212 ;  /* 0x000000d4d5d2723e */ /* 0x000fe200000000ff */
[----:B------:R-:W-:Y:S01]  /*8f90*/  STSM.16.MT88.4 [R3+0xc000], R200 ;  /* 0x00c000c803007844 */ /* 0x000fe20000004200 */
[----:B------:R-:W-:Y:S02]  /*8fa0*/  F2FP.F16.F32.PACK_AB R211, R215, R214 ;  /* 0x000000d6d7d3723e */ /* 0x000fe400000000ff */
[----:B------:R-:W-:Y:S02]  /*8fb0*/  F2FP.F16.F32.PACK_AB R57, R59, R58 ;  /* 0x0000003a3b39723e */ /* 0x000fe400000000ff */
[----:B------:R-:W-:Y:S01]  /*8fc0*/  F2FP.F16.F32.PACK_AB R58, R61, R60 ;  /* 0x0000003c3d3a723e */ /* 0x000fe200000000ff */
[----:B------:R-:W-:Y:S01]  /*8fd0*/  STSM.16.MT88.4 [R3+0x11000], R208 ;  /* 0x011000d003007844 */ /* 0x000fe20000004200 */
[----:B------:R-:W-:-:S02]  /*8fe0*/  F2FP.F16.F32.PACK_AB R59, R63, R62 ;  /* 0x0000003e3f3b723e */ /* 0x000fc400000000ff */
[----:B------:R-:W-:Y:S02]  /*8ff0*/  F2FP.F16.F32.PACK_AB R97, R99, R98 ;  /* 0x000000626361723e */ /* 0x000fe400000000ff */
[----:B------:R-:W-:Y:S01]  /*9000*/  F2FP.F16.F32.PACK_AB R98, R101, R100 ;  /* 0x000000646562723e */ /* 0x000fe200000000ff */
[----:B------:R-:W-:Y:S01]  /*9010*/  STSM.16.MT88.4 [R3], R56 ;  /* 0x0000003803007844 */ /* 0x000fe20000004200 */
[----:B------:R-:W-:Y:S02]  /*9020*/  F2FP.F16.F32.PACK_AB R99, R103, R102 ;  /* 0x000000666763723e */ /* 0x000fe400000000ff */
        /* <DEDUP_REMOVED lines=32> */
[----:B--2---:R-:W-:-:S03]  /*9230*/  ISETP.NE.U32.AND P0, PT, R6, RZ, PT ;  /* 0x000000ff0600720c */ /* 0x004fc60003f05070 */
[----:B------:R2:W-:Y:S01]  /*9240*/  STSM.16.MT88.4 [R3+0x7000], R128 ;  /* 0x0070008003007844 */ /* 0x0005e20000004200 */
[----:B------:R-:W-:Y:S01]  /*9250*/  BAR.SYNC.DEFER_BLOCKING 0x1, 0x100 ;  /* 0x0044000000007b1d */ /* 0x000fe20000010000 */
[----:B------:R-:W-:Y:S01]  /*9260*/  ISETP.NE.AND.EX P0, PT, R7, RZ, PT, P0 ;  /* 0x000000ff0700720c */ /* 0x000fe20003f05300 */
[----:B---3--:R-:W-:-:S06]  /*9270*/  IMAD.WIDE R6, R233, 0x4, R4 ;  /* 0x00000004e9067825 */ /* 0x008fcc00078e0204 */
[----:B------:R-:W3:Y:S06]  /*9280*/  LDC.64 R4, c[0x0][0x878] ;  /* 0x00021e00ff047b82 */ /* 0x000eec0000000a00 */
[----:B------:R-:W4:Y:S01]  /*9290*/  @P0 LDG.E R9, desc[UR8][R6.64] ;  /* 0x0000000806090981 */ /* 0x000f22000c1e1900 */
[----:B------:R-:W-:Y:S01]  /*92a0*/  LOP3.LUT R11, R11, 0xffffffe0, RZ, 0xc0, !PT ;  /* 0xffffffe00b0b7812 */ /* 0x000fe200078ec0ff */
[----:B------:R-:W-:Y:S01]  /*92b0*/  ULDC UR5, c[0x0][0x808] ;  /* 0x0002020000057ab9 */ /* 0x000fe20000000800 */
[----:B------:R-:W0:Y:S01]  /*92c0*/  S2UR UR7, SR_CTAID.Y ;  /* 0x00000000000779c3 */ /* 0x000e220000002600 */
[----:B------:R-:W-:Y:S01]  /*92d0*/  IMAD.U32 R8, RZ, RZ, UR5 ;  /* 0x00000005ff087e24 */ /* 0x000fe2000f8e00ff */
[----:B---3--:R-:W-:Y:S01]  /*92e0*/  ISETP.NE.U32.AND P1, PT, R4, RZ, PT ;  /* 0x000000ff0400720c */ /* 0x008fe20003f25070 */
[----:B------:R-:W-:-:S02]  /*92f0*/  IMAD.IADD R11, R2, 0x1, -R11 ;  /* 0x00000001020b7824 */ /* 0x000fc400078e0a0b */
[----:B------:R-:W-:Y:S01]  /*9300*/  IMAD.SHL.U32 R2, R0, 0x40, RZ ;  /* 0x0000004000027824 */ /* 0x000fe200078e00ff */
[----:B------:R-:W-:Y:S01]  /*9310*/  ISETP.NE.AND.EX P1, PT, R5, RZ, PT, P1 ;  /* 0x000000ff0500720c */ /* 0x000fe20003f25310 */
[----:B------:R-:W-:Y:S01]  /*9320*/  IMAD.SHL.U32 R28, R11, 0x8, RZ ;  /* 0x000000080b1c7824 */ /* 0x000fe200078e00ff */
[----:B------:R-:W-:Y:S02]  /*9330*/  SHF.R.S32.HI R10, RZ, 0x1f, R11 ;  /* 0x0000001fff0a7819 */ /* 0x000fe4000001140b */
[----:B--2---:R-:W-:Y:S02]  /*9340*/  LOP3.LUT R3, R2, 0x1c0, RZ, 0xc0, !PT ;  /* 0x000001c002037812 */ /* 0x004fe400078ec0ff */
[----:B------:R-:W-:Y:S02]  /*9350*/  LEA.HI R10, R10, R11, RZ, 0x3 ;  /* 0x0000000b0a0a7211 */ /* 0x000fe400078f18ff */
[----:B------:R-:W-:Y:S02]  /*9360*/  LOP3.LUT R2, R3, 0x38, R28, 0xf8, !PT ;  /* 0x0000003803027812 */ /* 0x000fe400078ef81c */
[----:B------:R-:W-:-:S03]  /*9370*/  SHF.R.U32.HI R3, RZ, 0x3, R3 ;  /* 0x00000003ff037819 */ /* 0x000fc60000011603 */
[----:B------:R-:W2:Y:S01]  /*9380*/  @P1 LDC.64 R4, c[0x0][0x878] ;  /* 0x00021e00ff041b82 */ /* 0x000ea20000000a00 */
[----:B------:R-:W-:Y:S02]  /*9390*/  LOP3.LUT R3, R2, R3, RZ, 0x3c, !PT ;  /* 0x0000000302037212 */ /* 0x000fe400078e3cff */
[----:B------:R-:W-:-:S05]  /*93a0*/  SHF.R.S32.HI R10, RZ, 0x3, R10 ;  /* 0x00000003ff0a7819 */ /* 0x000fca000001140a */
[----:B------:R-:W-:Y:S01]  /*93b0*/  IMAD R10, R10, 0x1400, R3 ;  /* 0x000014000a0a7824 */ /* 0x000fe200078e0203 */
[----:B------:R-:W-:Y:S01]  /*93c0*/  CS2R R2, SRZ ;  /* 0x0000000000027805 */ /* 0x000fe2000001ff00 */
[----:B--2---:R-:W-:-:S05]  /*93d0*/  @P1 IMAD.WIDE R4, R233, 0x4, R4 ;  /* 0x00000004e9041825 */ /* 0x004fca00078e0204 */
[----:B------:R2:W5:Y:S01]  /*93e0*/  @P1 LDG.E R8, desc[UR8][R4.64] ;  /* 0x0000000804081981 */ /* 0x000562000c1e1900 */
[----:B----4-:R-:W-:Y:S01]  /*93f0*/  @P0 SHF.R.S32.HI R12, RZ, 0x1f, R9 ;  /* 0x0000001fff0c0819 */ /* 0x010fe20000011409 */
[----:B012---:R-:W-:Y:S06]  /*9400*/  @P1 BRA `(.L_x_136) ;  /* 0x0000000000141947 */ /* 0x007fec0003800000 */
[----:B------:R-:W-:Y:S05]  /*9410*/  @!P0 BRA `(.L_x_136) ;  /* 0x0000000000108947 */ /* 0x000fea0003800000 */
[----:B------:R-:W-:Y:S02]  /*9420*/  ULDC.64 UR8, c[0x0][0x208] ;  /* 0x0000820000087ab9 */ /* 0x000fe40000000a00 */
[----:B------:R-:W2:Y:S04]  /*9430*/  LDG.E R5, desc[UR8][R6.64] ;  /* 0x0000000806057981 */ /* 0x000ea8000c1e1900 */
[----:B-----5:R-:W2:Y:S02]  /*9440*/  LDG.E R8, desc[UR8][R6.64+0x4] ;  /* 0x0000040806087981 */ /* 0x020ea4000c1e1900 */
[----:B--2---:R-:W-:-:S07]  /*9450*/  IMAD.IADD R8, R8, 0x1, -R5 ;  /* 0x0000000108087824 */ /* 0x004fce00078e0a05 */
.L_x_136:
[----:B-----5:R-:W-:Y:S01]  /*9460*/  IMAD R8, R39, -0x50, R8 ;  /* 0xffffffb027087824 */ /* 0x020fe200078e0208 */
[----:B------:R-:W-:Y:S01]  /*9470*/  LEA R30, R10, UR4, 0x1 ;  /* 0x000000040a1e7c11 */ /* 0x000fe2000f8e08ff */
[----:B------:R-:W-:Y:S01]  /*9480*/  @P0 IMAD.MOV.U32 R2, RZ, RZ, R9 ;  /* 0x000000ffff020224 */ /* 0x000fe200078e0009 */
[----:B------:R-:W-:Y:S01]  /*9490*/  USHF.R.S32.HI UR8, URZ, 0x1f, UR7 ;  /* 0x0000001f3f087899 */ /* 0x000fe20008011407 */
[----:B------:R-:W-:Y:S01]  /*94a0*/  @P0 IMAD.MOV.U32 R3, RZ, RZ, R12 ;  /* 0x000000ffff030224 */ /* 0x000fe200078e000c */
[----:B------:R-:W-:Y:S01]  /*94b0*/  VIMNMX R52, R8, 0x50, PT ;  /* 0x0000005008347848 */ /* 0x000fe20003fe0100 */
[----:B------:R0:W1:Y:S01]  /*94c0*/  LDS.128 R40, [R30+0xa400] ;  /* 0x00a400001e287984 */ /* 0x0000620000000c00 */
[C---:B------:R-:W-:Y:S01]  /*94d0*/  VIADD R32, R0.reuse, 0x18 ;  /* 0x0000001800207836 */ /* 0x040fe20000000000 */
[C---:B------:R-:W-:Y:S01]  /*94e0*/  IADD3 R2, P1, R0.reuse, R2, RZ ;  /* 0x0000000200027210 */ /* 0x040fe20007f3e0ff */
[C---:B------:R-:W-:Y:S01]  /*94f0*/  VIADD R29, R0.reuse, 0x8 ;  /* 0x00000008001d7836 */ /* 0x040fe20000000000 */
[----:B------:R0:W2:Y:S01]  /*9500*/  LDS.128 R4, [R30+0x1000] ;  /* 0x001000001e047984 */ /* 0x0000a20000000c00 */
[----:B------:R-:W-:Y:S01]  /*9510*/  VIADD R31, R0, 0x10 ;  /* 0x00000010001f7836 */ /* 0x000fe20000000000 */
[-C--:B------:R-:W-:Y:S01]  /*9520*/  ISETP.GE.AND P2, PT, R32, R52.reuse, PT ;  /* 0x000000342000720c */ /* 0x080fe20003f46270 */
[----:B------:R-:W-:Y:S01]  /*9530*/  IMAD R34, R36, UR8, RZ ;  /* 0x0000000824227c24 */ /* 0x000fe2000f8e02ff */
[----:B------:R0:W3:Y:S01]  /*9540*/  LDS.128 R8, [R30+0x1400] ;  /* 0x001400001e087984 */ /* 0x0000e20000000c00 */
[----:B------:R-:W4:Y:S01]  /*9550*/  LDC.64 R32, c[0x0][0x820] ;  /* 0x00020800ff207b82 */ /* 0x000f220000000a00 */
[CC--:B------:R-:W-:Y:S01]  /*9560*/  ISETP.GE.AND P4, PT, R0.reuse, R52.reuse, PT ;  /* 0x000000340000720c */ /* 0x0c0fe20003f86270 */
[----:B------:R-:W-:Y:S01]  /*9570*/  ULDC UR6, c[0x0][0x83c] ;  /* 0x00020f0000067ab9 */ /* 0x000fe20000000800 */
[----:B------:R0:W0:Y:S01]  /*9580*/  LDS.128 R12, [R30+0x1800] ;  /* 0x001800001e0c7984 */ /* 0x0000220000000c00 */
[-C--:B------:R-:W-:Y:S01]  /*9590*/  ISETP.GE.AND P6, PT, R29, R52.reuse, PT ;  /* 0x000000341d00720c */ /* 0x080fe20003fc6270 */
[----:B------:R-:W-:Y:S01]  /*95a0*/  IMAD R37, R37, UR7, R34 ;  /* 0x0000000725257c24 */ /* 0x000fe2000f8e0222 */
[--C-:B------:R-:W-:Y:S01]  /*95b0*/  SHF.R.S32.HI R29, RZ, 0x1f, R28.reuse ;  /* 0x0000001fff1d7819 */ /* 0x100fe2000001141c */
[----:B------:R0:W0:Y:S01]  /*95c0*/  LDS.128 R16, [R30+0x1c00] ;  /* 0x001c00001e107984 */ /* 0x0000220000000c00 */
[----:B------:R-:W-:Y:S01]  /*95d0*/  SHF.R.S32.HI R50, RZ, 0x1f, R233 ;  /* 0x0000001fff327819 */ /* 0x000fe200000114e9 */
[----:B------:R-:W-:Y:S01]  /*95e0*/  ULDC.64 UR4, c[0x0][0x858] ;  /* 0x0002160000047ab9 */ /* 0x000fe20000000a00 */
[C---:B------:R-:W-:Y:S01]  /*95f0*/  LEA.HI.X.SX32 R3, R0.reuse, R3, 0x1, P1 ;  /* 0x0000000300037211 */ /* 0x040fe200008f0eff */
[----:B------:R0:W0:Y:S01]  /*9600*/  LDS.128 R20, [R30+0x2000] ;  /* 0x002000001e147984 */ /* 0x0000220000000c00 */
[-C--:B------:R-:W-:Y:S01]  /*9610*/  ISETP.GE.AND P3, PT, R31, R52.reuse, PT ;  /* 0x000000341f00720c */ /* 0x080fe20003f66270 */
[----:B------:R-:W-:Y:S01]  /*9620*/  VIADD R31, R0, 0x20 ;  /* 0x00000020001f7836 */ /* 0x000fe20000000000 */
[----:B------:R-:W-:Y:S01]  /*9630*/  ISETP.GE.OR P1, PT, R28, UR6, P4 ;  /* 0x000000061c007c0c */ /* 0x000fe2000a726670 */
[----:B------:R0:W0:Y:S01]  /*9640*/  LDS.128 R24, [R30+0x2400] ;  /* 0x002400001e187984 */ /* 0x0000220000000c00 */
[----:B------:R-:W-:Y:S01]  /*9650*/  SEL R50, R50, RZ, !P0 ;  /* 0x000000ff32327207 */ /* 0x000fe20004000000 */
[----:B------:R-:W-:Y:S01]  /*9660*/  IMAD.WIDE.U32 R34, R36, UR7, R28 ;  /* 0x0000000724227c25 */ /* 0x000fe2000f8e001c */
[----:B------:R-:W-:Y:S01]  /*9670*/  ISETP.GE.AND P5, PT, R31, R52, PT ;  /* 0x000000341f00720c */ /* 0x000fe20003fa6270 */
[----:B------:R-:W-:Y:S01]  /*9680*/  BSSY B1, `(.L_x_137) ;  /* 0x0000019000017945 */ /* 0x000fe20003800000 */
[----:B------:R-:W-:Y:S01]  /*9690*/  SEL R233, R233, RZ, !P0 ;  /* 0x000000ffe9e97207 */ /* 0x000fe20004000000 */
[----:B------:R-:W-:Y:S01]  /*96a0*/  IMAD.IADD R35, R35, 0x1, R37 ;  /* 0x0000000123237824 */ /* 0x000fe200078e0225 */
[----:B------:R-:W-:Y:S01]  /*96b0*/  P2R R51, PR, RZ, 0x40 ;  /* 0x00000040ff337803 */ /* 0x000fe20000000000 */
[----:B------:R-:W-:Y:S01]  /*96c0*/  IMAD R31, R50, UR4, RZ ;  /* 0x00000004321f7c24 */ /* 0x000fe2000f8e02ff */
[----:B------:R-:W-:Y:S01]  /*96d0*/  P2R R53, PR, RZ, 0x8 ;  /* 0x00000008ff357803 */ /* 0x000fe20000000000 */
[----:B------:R-:W-:Y:S01]  /*96e0*/  IMAD.WIDE.U32 R34, R233, UR4, R34 ;  /* 0x00000004e9227c25 */ /* 0x000fe2000f8e0022 */
[----:B------:R-:W-:-:S02]  /*96f0*/  P2R R54, PR, RZ, 0x4 ;  /* 0x00000004ff367803 */ /* 0x000fc40000000000 */
[----:B------:R-:W-:Y:S01]  /*9700*/  ISETP.GE.OR P0, PT, R28, UR6, P6 ;  /* 0x000000061c007c0c */ /* 0x000fe2000b706670 */
[----:B------:R-:W-:Y:S02]  /*9710*/  IMAD R31, R233, UR5, R31 ;  /* 0x00000005e91f7c24 */ /* 0x000fe4000f8e021f */
[----:B------:R-:W-:-:S04]  /*9720*/  IMAD.WIDE R2, R39, 0x50, R2 ;  /* 0x0000005027027825 */ /* 0x000fc800078e0202 */
[----:B------:R-:W-:Y:S01]  /*9730*/  IMAD.IADD R37, R35, 0x1, R31 ;  /* 0x0000000123257824 */ /* 0x000fe200078e021f */
[----:B-12---:R-:W-:Y:S06]  /*9740*/  @P1 BRA `(.L_x_138) ;  /* 0x0000000000301947 */ /* 0x006fec0003800000 */
[----:B------:R-:W1:Y:S01]  /*9750*/  LDS.128 R44, [R30+0xa000] ;  /* 0x00a000001e2c7984 */ /* 0x000e620000000c00 */
[----:B------:R-:W-:Y:S01]  /*9760*/  ULDC.64 UR4, c[0x0][0x848] ;  /* 0x0002120000047ab9 */ /* 0x000fe20000000a00 */
[----:B------:R-:W-:Y:S01]  /*9770*/  IMAD.MOV.U32 R36, RZ, RZ, R34 ;  /* 0x000000ffff247224 */ /* 0x000fe200078e0022 */
[----:B------:R-:W-:Y:S01]  /*9780*/  ULDC.64 UR10, c[0x0][0x208] ;  /* 0x00008200000a7ab9 */ /* 0x000fe20000000a00 */
[----:B------:R-:W-:Y:S02]  /*9790*/  IMAD R31, R3, UR4, RZ ;  /* 0x00000004031f7c24 */ /* 0x000fe4000f8e02ff */
[----:B------:R-:W-:-:S04]  /*97a0*/  IMAD.WIDE.U32 R38, R2, UR4, R36 ;  /* 0x0000000402267c25 */ /* 0x000fc8000f8e0024 */
[----:B------:R-:W-:Y:S01]  /*97b0*/  IMAD R31, R2, UR5, R31 ;  /* 0x00000005021f7c24 */ /* 0x000fe2000f8e021f */
[----:B------:R-:W-:Y:S02]  /*97c0*/  ULDC.64 UR4, c[0x0][0x830] ;  /* 0x00020c0000047ab9 */ /* 0x000fe40000000a00 */
[----:B------:R-:W-:Y:S01]  /*97d0*/  LEA R48, P1, R38, UR4, 0x1 ;  /* 0x0000000426307c11 */ /* 0x000fe2000f8208ff */
[----:B------:R-:W-:-:S05]  /*97e0*/  IMAD.IADD R31, R39, 0x1, R31 ;  /* 0x00000001271f7824 */ /* 0x000fca00078e021f */
[----:B------:R-:W-:-:S05]  /*97f0*/  LEA.HI.X R49, R38, UR5, R31, 0x1, P1 ;  /* 0x0000000526317c11 */ /* 0x000fca00088f0c1f */
[----:B-1----:R1:W-:Y:S02]  /*9800*/  STG.E.128 desc[UR10][R48.64], R44 ;  /* 0x0000002c30007986 */ /* 0x0023e4000c101d0a */
.L_x_138:
[----:B------:R-:W-:Y:S05]  /*9810*/  BSYNC B1 ;  /* 0x0000000000017941 */ /* 0x000fea0003800000 */
.L_x_137:
[----:B------:R-:W-:Y:S04]  /*9820*/  BSSY B1, `(.L_x_139) ;  /* 0x0000010000017945 */ /* 0x000fe80003800000 */
[----:B------:R-:W-:Y:S05]  /*9830*/  @P0 BRA `(.L_x_140) ;  /* 0x0000000000380947 */ /* 0x000fea0003800000 */
[----:B------:R-:W-:Y:S01]  /*9840*/  IADD3 R31, P0, R2, 0x8, RZ ;  /* 0x00000008021f7810 */ /* 0x000fe20007f1e0ff */
[----:B------:R-:W-:Y:S01]  /*9850*/  ULDC.64 UR4, c[0x0][0x848] ;  /* 0x0002120000047ab9 */ /* 0x000fe20000000a00 */
[----:B------:R-:W-:Y:S01]  /*9860*/  IMAD.MOV.U32 R39, RZ, RZ, R37 ;  /* 0x000000ffff277224 */ /* 0x000fe200078e0025 */
[----:B------:R-:W-:Y:S02]  /*9870*/  ULDC.64 UR10, c[0x0][0x208] ;  /* 0x00008200000a7ab9 */ /* 0x000fe40000000a00 */
[----:B------:R-:W-:-:S04]  /*9880*/  IMAD.X R38, RZ, RZ, R3, P0 ;  /* 0x000000ffff267224 */ /* 0x000fc800000e0603 */
[----:B-1----:R-:W-:Y:S02]  /*9890*/  IMAD R44, R38, UR4, RZ ;  /* 0x00000004262c7c24 */ /* 0x002fe4000f8e02ff */
[----:B------:R-:W-:-:S04]  /*98a0*/  IMAD.MOV.U32 R38, RZ, RZ, R34 ;  /* 0x000000ffff267224 */ /* 0x000fc800078e0022 */
[----:B------:R-:W-:-:S04]  /*98b0*/  IMAD.WIDE.U32 R38, R31, UR4, R38 ;  /* 0x000000041f267c25 */ /* 0x000fc8000f8e0026 */
[----:B------:R-:W-:Y:S01]  /*98c0*/  IMAD R31, R31, UR5, R44 ;  /* 0x000000051f1f7c24 */ /* 0x000fe2000f8e022c */
[----:B------:R-:W-:Y:S02]  /*98d0*/  ULDC.64 UR4, c[0x0][0x830] ;  /* 0x00020c0000047ab9 */ /* 0x000fe40000000a00 */
[----:B------:R-:W-:Y:S01]  /*98e0*/  LEA R44, P0, R38, UR4, 0x1 ;  /* 0x00000004262c7c11 */ /* 0x000fe2000f8008ff */
[----:B------:R-:W-:-:S05]  /*98f0*/  IMAD.IADD R31, R39, 0x1, R31 ;  /* 0x00000001271f7824 */ /* 0x000fca00078e021f */
[----:B------:R-:W-:-:S05]  /*9900*/  LEA.HI.X R45, R38, UR5, R31, 0x1, P0 ;  /* 0x00000005262d7c11 */ /* 0x000fca00080f0c1f */
[----:B------:R2:W-:Y:S02]  /*9910*/  STG.E.128 desc[UR10][R44.64], R40 ;  /* 0x000000282c007986 */ /* 0x0005e4000c101d0a */
.L_x_140:
[----:B------:R-:W-:Y:S05]  /*9920*/  BSYNC B1 ;  /* 0x0000000000017941 */ /* 0x000fea0003800000 */
.L_x_139:
[----:B--2---:R2:W0:Y:S01]  /*9930*/  LDS.128 R40, [R30+0xa800] ;  /* 0x00a800001e287984 */ /* 0x0044220000000c00 */
[C---:B------:R-:W-:Y:S01]  /*9940*/  ISETP.GE.OR P1, PT, R28.reuse, UR6, P3 ;  /* 0x000000061c007c0c */ /* 0x040fe20009f26670 */
[----:B------:R-:W-:Y:S01]  /*9950*/  BSSY B1, `(.L_x_141) ;  /* 0x0000011000017945 */ /* 0x000fe20003800000 */
[----:B------:R-:W-:-:S11]  /*9960*/  ISETP.GE.OR P0, PT, R28, UR6, P2 ;  /* 0x000000061c007c0c */ /* 0x000fd60009706670 */
[----:B--2---:R-:W-:Y:S05]  /*9970*/  @P1 BRA `(.L_x_142) ;  /* 0x0000000000381947 */ /* 0x004fea0003800000 */
        /* <DEDUP_REMOVED lines=13> */
[----:B0-----:R2:W-:Y:S02]  /*9a50*/  STG.E.128 desc[UR10][R44.64], R40 ;  /* 0x000000282c007986 */ /* 0x0015e4000c101d0a */
.L_x_142:
[----:B------:R-:W-:Y:S05]  /*9a60*/  BSYNC B1 ;  /* 0x0000000000017941 */ /* 0x000fea0003800000 */
.L_x_141:
[----:B0-2---:R0:W2:Y:S01]  /*9a70*/  LDS.128 R40, [R30+0xac00] ;  /* 0x00ac00001e287984 */ /* 0x0050a20000000c00 */
[----:B------:R-:W-:Y:S01]  /*9a80*/  BSSY B1, `(.L_x_143) ;  /* 0x0000011000017945 */ /* 0x000fe20003800000 */
[----:B------:R-:W-:-:S03]  /*9a90*/  VIADD R31, R0, 0x28 ;  /* 0x00000028001f7836 */ /* 0x000fc60000000000 */
[----:B------:R-:W-:Y:S05]  /*9aa0*/  @P0 BRA `(.L_x_144) ;  /* 0x0000000000380947 */ /* 0x000fea0003800000 */
[----:B-1----:R-:W-:Y:S01]  /*9ab0*/  IADD3 R45, P0, R2, 0x18, RZ ;  /* 0x00000018022d7810 */ /* 0x002fe20007f1e0ff */
[----:B------:R-:W-:Y:S01]  /*9ac0*/  ULDC.64 UR4, c[0x0][0x848] ;  /* 0x0002120000047ab9 */ /* 0x000fe20000000a00 */
[----:B------:R-:W-:Y:S01]  /*9ad0*/  IMAD.MOV.U32 R39, RZ, RZ, R37 ;  /* 0x000000ffff277224 */ /* 0x000fe200078e0025 */
[----:B------:R-:W-:Y:S02]  /*9ae0*/  ULDC.64 UR10, c[0x0][0x208] ;  /* 0x00008200000a7ab9 */ /* 0x000fe40000000a00 */
[----:B------:R-:W-:-:S04]  /*9af0*/  IMAD.X R38, RZ, RZ, R3, P0 ;  /* 0x000000ffff267224 */ /* 0x000fc800000e0603 */
[----:B------:R-:W-:Y:S02]  /*9b00*/  IMAD R44, R38, UR4, RZ ;  /* 0x00000004262c7c24 */ /* 0x000fe4000f8e02ff */
[----:B------:R-:W-:-:S04]  /*9b10*/  IMAD.MOV.U32 R38, RZ, RZ, R34 ;  /* 0x000000ffff267224 */ /* 0x000fc800078e0022 */
[----:B------:R-:W-:-:S04]  /*9b20*/  IMAD.WIDE.U32 R38, R45, UR4, R38 ;  /* 0x000000042d267c25 */ /* 0x000fc8000f8e0026 */
[----:B------:R-:W-:Y:S01]  /*9b30*/  IMAD R45, R45, UR5, R44 ;  /* 0x000000052d2d7c24 */ /* 0x000fe2000f8e022c */
[----:B------:R-:W-:Y:S02]  /*9b40*/  ULDC.64 UR4, c[0x0][0x830] ;  /* 0x00020c0000047ab9 */ /* 0x000fe40000000a00 */
[----:B------:R-:W-:Y:S01]  /*9b50*/  LEA R44, P0, R38, UR4, 0x1 ;  /* 0x00000004262c7c11 */ /* 0x000fe2000f8008ff */
[----:B------:R-:W-:-:S05]  /*9b60*/  IMAD.IADD R39, R39, 0x1, R45 ;  /* 0x0000000127277824 */ /* 0x000fca00078e022d */
[----:B------:R-:W-:-:S05]  /*9b70*/  LEA.HI.X R45, R38, UR5, R39, 0x1, P0 ;  /* 0x00000005262d7c11 */ /* 0x000fca00080f0c27 */
[----:B--2---:R1:W-:Y:S02]  /*9b80*/  STG.E.128 desc[UR10][R44.64], R40 ;  /* 0x000000282c007986 */ /* 0x0043e4000c101d0a */
.L_x_144:
[----:B------:R-:W-:Y:S05]  /*9b90*/  BSYNC B1 ;  /* 0x0000000000017941 */ /* 0x000fea0003800000 */
.L_x_143:
[----:B-12---:R1:W2:Y:S01]  /*9ba0*/  LDS.128 R40, [R30+0xb000] ;  /* 0x00b000001e287984 */ /* 0x0062a20000000c00 */
[----:B------:R-:W-:Y:S01]  /*9bb0*/  ISETP.GE.OR P0, PT, R28, UR6, P5 ;  /* 0x000000061c007c0c */ /* 0x000fe2000af06670 */
[----:B------:R-:W-:Y:S01]  /*9bc0*/  BSSY B1, `(.L_x_145) ;  /* 0x0000011000017945 */ /* 0x000fe20003800000 */
[----:B------:R-:W-:-:S11]  /*9bd0*/  ISETP.GE.AND P3, PT, R31, R52, PT ;  /* 0x000000341f00720c */ /* 0x000fd60003f66270 */
[----:B-1----:R-:W-:Y:S05]  /*9be0*/  @P0 BRA `(.L_x_146) ;  /* 0x0000000000380947 */ /* 0x002fea0003800000 */
[----:B------:R-:W-:Y:S01]  /*9bf0*/  IADD3 R31, P0, R2, 0x20, RZ ;  /* 0x00000020021f7810 */ /* 0x000fe20007f1e0ff */
        /* <DEDUP_REMOVED lines=13> */
.L_x_146:
[----:B------:R-:W-:Y:S05]  /*9cd0*/  BSYNC B1 ;  /* 0x0000000000017941 */ /* 0x000fea0003800000 */
.L_x_145:
[----:B-12---:R1:W2:Y:S01]  /*9ce0*/  LDS.128 R40, [R30+0xb400] ;  /* 0x00b400001e287984 */ /* 0x0062a20000000c00 */
[----:B------:R-:W-:Y:S01]  /*9cf0*/  ISETP.GE.OR P0, PT, R28, UR6, P3 ;  /* 0x000000061c007c0c */ /* 0x000fe20009f06670 */
[----:B------:R-:W-:Y:S01]  /*9d00*/  BSSY B1, `(.L_x_147) ;  /* 0x0000011000017945 */ /* 0x000fe20003800000 */
[----:B------:R-:W-:-:S11]  /*9d10*/  VIADD R31, R0, 0x30 ;  /* 0x00000030001f7836 */ /* 0x000fd60000000000 */
        /* <DEDUP_REMOVED lines=15> */
.L_x_148:
[----:B------:R-:W-:Y:S05]  /*9e10*/  BSYNC B1 ;  /* 0x0000000000017941 */ /* 0x000fea0003800000 */
.L_x_147:
[----:B-12---:R1:W2:Y:S01]  /*9e20*/  LDS.128 R40, [R30+0xb800] ;  /* 0x00b800001e287984 */ /* 0x0062a20000000c00 */
[----:B------:R-:W-:Y:S01]  /*9e30*/  ISETP.GE.AND P2, PT, R31, R52, PT ;  /* 0x000000341f00720c */ /* 0x000fe20003f46270 */
[----:B------:R-:W-:Y:S01]  /*9e40*/  BSSY B1, `(.L_x_149) ;  /* 0x0000012000017945 */ /* 0x000fe20003800000 */
[----:B------:R-:W-:Y:S02]  /*9e50*/  VIADD R31, R0, 0x38 ;  /* 0x00000038001f7836 */ /* 0x000fe40000000000 */
[----:B------:R-:W-:-:S13]  /*9e60*/  ISETP.GE.OR P0, PT, R28, UR6, P2 ;  /* 0x000000061c007c0c */ /* 0x000fda0009706670 */
        /* <DEDUP_REMOVED lines=15> */
.L_x_150:
[----:B------:R-:W-:Y:S05]  /*9f60*/  BSYNC B1 ;  /* 0x0000000000017941 */ /* 0x000fea0003800000 */
.L_x_149:
        /* <DEDUP_REMOVED lines=20> */
.L_x_152:
[----:B------:R-:W-:Y:S05]  /*a0b0*/  BSYNC B1 ;  /* 0x0000000000017941 */ /* 0x000fea0003800000 */
.L_x_151:
[----:B-12---:R1:W2:Y:S01]  /*a0c0*/  LDS.128 R40, [R30+0xc000] ;  /* 0x00c000001e287984 */ /* 0x0062a20000000c00 */
[----:B------:R-:W-:Y:S01]  /*a0d0*/  ISETP.GE.AND P0, PT, R46, R52, PT ;  /* 0x000000342e00720c */ /* 0x000fe20003f06270 */
[----:B------:R-:W-:Y:S01]  /*a0e0*/  BSSY B1, `(.L_x_153) ;  /* 0x0000012000017945 */ /* 0x000fe20003800000 */
[----:B----4-:R-:W-:Y:S02]  /*a0f0*/  IMAD R48, R32, UR8, RZ ;  /* 0x0000000820307c24 */ /* 0x010fe4000f8e02ff */
        /* <DEDUP_REMOVED lines=16> */
.L_x_154:
[----:B------:R-:W-:Y:S05]  /*a200*/  BSYNC B1 ;  /* 0x0000000000017941 */ /* 0x000fea0003800000 */
.L_x_153:
[----:B-12---:R1:W2:Y:S01]  /*a210*/  LDS.128 R40, [R30+0xc400] ;  /* 0x00c400001e287984 */ /* 0x0062a20000000c00 */
[----:B------:R-:W-:Y:S01]  /*a220*/  VIADD R0, R0, 0x48 ;  /* 0x0000004800007836 */ /* 0x000fe20000000000 */
[----:B------:R-:W-:Y:S01]  /*a230*/  BSSY B1, `(.L_x_155) ;  /* 0x0000015000017945 */ /* 0x000fe20003800000 */
[----:B------:R-:W-:Y:S02]  /*a240*/  IMAD R45, R33, UR7, R48 ;  /* 0x00000007212d7c24 */ /* 0x000fe4000f8e0230 */
[----:B------:R-:W-:Y:S01]  /*a250*/  IMAD.WIDE.U32 R38, R32, UR7, R28 ;  /* 0x0000000720267c25 */ /* 0x000fe2000f8e001c */
[----:B------:R-:W-:-:S04]  /*a260*/  ISETP.GE.AND P6, PT, R0, R52, PT ;  /* 0x000000340000720c */ /* 0x000fc80003fc6270 */
[----:B------:R-:W-:Y:S02]  /*a270*/  P2R R44, PR, RZ, 0x40 ;  /* 0x00000040ff2c7803 */ /* 0x000fe40000000000 */
[----:B------:R-:W-:-:S13]  /*a280*/  ISETP.GE.OR P6, PT, R28, UR6, P6 ;  /* 0x000000061c007c0c */ /* 0x000fda000b7c6670 */
[----:B-1----:R-:W-:Y:S05]  /*a290*/  @P6 BRA `(.L_x_156) ;  /* 0x0000000000386947 */ /* 0x002fea0003800000 */
[----:B------:R-:W-:Y:S01]  /*a2a0*/  IADD3 R31, P6, R2, 0x48, RZ ;  /* 0x00000048021f7810 */ /* 0x000fe20007fde0ff */
[----:B------:R-:W-:Y:S01]  /*a2b0*/  ULDC.64 UR4, c[0x0][0x848] ;  /* 0x0002120000047ab9 */ /* 0x000fe20000000a00 */
[----:B------:R-:W-:Y:S01]  /*a2c0*/  IMAD.MOV.U32 R32, RZ, RZ, R34 ;  /* 0x000000ffff207224 */ /* 0x000fe200078e0022 */
[----:B------:R-:W-:Y:S01]  /*a2d0*/  ULDC.64 UR10, c[0x0][0x208] ;  /* 0x00008200000a7ab9 */ /* 0x000fe20000000a00 */
[----:B------:R-:W-:Y:S02]  /*a2e0*/  IMAD.MOV.U32 R33, RZ, RZ, R37 ;  /* 0x000000ffff217224 */ /* 0x000fe400078e0025 */
[----:B------:R-:W-:Y:S02]  /*a2f0*/  IMAD.X R0, RZ, RZ, R3, P6 ;  /* 0x000000ffff007224 */ /* 0x000fe400030e0603 */
[----:B------:R-:W-:-:S04]  /*a300*/  IMAD.WIDE.U32 R32, R31, UR4, R32 ;  /* 0x000000041f207c25 */ /* 0x000fc8000f8e0020 */
[----:B------:R-:W-:-:S04]  /*a310*/  IMAD R0, R0, UR4, RZ ;  /* 0x0000000400007c24 */ /* 0x000fc8000f8e02ff */
[----:B------:R-:W-:Y:S01]  /*a320*/  IMAD R31, R31, UR5, R0 ;  /* 0x000000051f1f7c24 */ /* 0x000fe2000f8e0200 */
[----:B------:R-:W-:Y:S02]  /*a330*/  ULDC.64 UR4, c[0x0][0x830] ;  /* 0x00020c0000047ab9 */ /* 0x000fe40000000a00 */
[----:B------:R-:W-:Y:S01]  /*a340*/  LEA R34, P6, R32, UR4, 0x1 ;  /* 0x0000000420227c11 */ /* 0x000fe2000f8c08ff */
[----:B------:R-:W-:-:S05]  /*a350*/  IMAD.IADD R31, R33, 0x1, R31 ;  /* 0x00000001211f7824 */ /* 0x000fca00078e021f */
[----:B------:R-:W-:-:S05]  /*a360*/  LEA.HI.X R35, R32, UR5, R31, 0x1, P6 ;  /* 0x0000000520237c11 */ /* 0x000fca000b0f0c1f */
[----:B--2---:R1:W-:Y:S02]  /*a370*/  STG.E.128 desc[UR10][R34.64], R40 ;  /* 0x0000002822007986 */ /* 0x0043e4000c101d0a */
.L_x_156:
[----:B------:R-:W-:Y:S05]  /*a380*/  BSYNC B1 ;  /* 0x0000000000017941 */ /* 0x000fea0003800000 */
.L_x_155:
[----:B-1----:R1:W4:Y:S01]  /*a390*/  LDS.128 R32, [R30] ;  /* 0x000000001e207984 */ /* 0x0023220000000c00 */
[----:B------:R-:W-:Y:S01]  /*a3a0*/  P2R R0, PR, RZ, 0x4 ;  /* 0x00000004ff007803 */ /* 0x000fe20000000000 */
[----:B------:R-:W-:Y:S01]  /*a3b0*/  ULDC UR6, c[0x0][0x80c] ;  /* 0x0002030000067ab9 */ /* 0x000fe20000000800 */
[----:B------:R-:W-:Y:S01]  /*a3c0*/  ISETP.NE.AND P2, PT, R51, RZ, PT ;  /* 0x000000ff3300720c */ /* 0x000fe20003f45270 */
[----:B------:R-:W-:Y:S01]  /*a3d0*/  ULDC.64 UR4, c[0x0][0x828] ;  /* 0x00020a0000047ab9 */ /* 0x000fe20000000a00 */
[C---:B------:R-:W-:Y:S01]  /*a3e0*/  ISETP.GE.OR P4, PT, R28.reuse, UR6, P4 ;  /* 0x000000061c007c0c */ /* 0x040fe2000a786670 */
[----:B------:R-:W-:Y:S01]  /*a3f0*/  IMAD.IADD R39, R39, 0x1, R45 ;  /* 0x0000000127277824 */ /* 0x000fe200078e022d */
[----:B------:R-:W-:Y:S01]  /*a400*/  P2R R29, PR, RZ, 0x2 ;  /* 0x00000002ff1d7803 */ /* 0x000fe20000000000 */
[----:B------:R-:W-:Y:S01]  /*a410*/  BSSY B1, `(.L_x_157) ;  /* 0x0000024000017945 */ /* 0x000fe20003800000 */
[----:B------:R-:W-:Y:S01]  /*a420*/  P2R R31, PR, RZ, 0x1 ;  /* 0x00000001ff1f7803 */ /* 0x000fe20000000000 */
[----:B--2---:R-:W-:Y:S01]  /*a430*/  IMAD.WIDE.U32 R40, R233, UR4, R38 ;  /* 0x00000004e9287c25 */ /* 0x004fe2000f8e0026 */
[----:B------:R-:W-:-:S02]  /*a440*/  ISETP.GE.OR P2, PT, R28, UR6, P2 ;  /* 0x000000061c007c0c */ /* 0x000fc40009746670 */
[----:B------:R-:W-:Y:S02]  /*a450*/  ISETP.NE.AND P1, PT, R53, RZ, PT ;  /* 0x000000ff3500720c */ /* 0x000fe40003f25270 */
[----:B------:R-:W-:Y:S02]  /*a460*/  ISETP.NE.AND P0, PT, R54, RZ, PT ;  /* 0x000000ff3600720c */ /* 0x000fe40003f05270 */
[----:B------:R-:W-:Y:S02]  /*a470*/  P2R R42, PR, RZ, 0x4 ;  /* 0x00000004ff2a7803 */ /* 0x000fe40000000000 */
[----:B------:R-:W-:Y:S01]  /*a480*/  ISETP.NE.AND P2, PT, R0, RZ, PT ;  /* 0x000000ff0000720c */ /* 0x000fe20003f45270 */
[----:B------:R-:W-:Y:S01]  /*a490*/  IMAD R0, R50, UR4, RZ ;  /* 0x0000000432007c24 */ /* 0x000fe2000f8e02ff */
[C---:B------:R-:W-:Y:S02]  /*a4a0*/  ISETP.GE.OR P1, PT, R28.reuse, UR6, P1 ;  /* 0x000000061c007c0c */ /* 0x040fe40008f26670 */
[----:B------:R-:W-:Y:S01]  /*a4b0*/  ISETP.GE.OR P0, PT, R28, UR6, P0 ;  /* 0x000000061c007c0c */ /* 0x000fe20008706670 */
[----:B------:R-:W-:Y:S01]  /*a4c0*/  IMAD R37, R233, UR5, R0 ;  /* 0x00000005e9257c24 */ /* 0x000fe2000f8e0200 */
[----:B------:R-:W-:-:S02]  /*a4d0*/  ISETP.NE.AND P6, PT, R44, RZ, PT ;  /* 0x000000ff2c00720c */ /* 0x000fc40003fc5270 */
[----:B------:R-:W-:Y:S01]  /*a4e0*/  P2R R43, PR, RZ, 0x2 ;  /* 0x00000002ff2b7803 */ /* 0x000fe20000000000 */
[----:B------:R-:W-:Y:S01]  /*a4f0*/  IMAD.IADD R37, R41, 0x1, R37 ;  /* 0x0000000129257824 */ /* 0x000fe200078e0225 */
[----:B------:R-:W-:Y:S02]  /*a500*/  P2R R44, PR, RZ, 0x1 ;  /* 0x00000001ff2c7803 */ /* 0x000fe40000000000 */
[----:B------:R-:W-:Y:S02]  /*a510*/  ISETP.NE.AND P1, PT, R29, RZ, PT ;  /* 0x000000ff1d00720c */ /* 0x000fe40003f25270 */
[----:B------:R-:W-:Y:S02]  /*a520*/  ISETP.NE.AND P0, PT, R31, RZ, PT ;  /* 0x000000ff1f00720c */ /* 0x000fe40003f05270 */
[C---:B------:R-:W-:Y:S02]  /*a530*/  ISETP.GE.OR P5, PT, R28.reuse, UR6, P5 ;  /* 0x000000061c007c0c */ /* 0x040fe4000afa6670 */
[----:B------:R-:W-:-:S02]  /*a540*/  ISETP.GE.OR P3, PT, R28, UR6, P3 ;  /* 0x000000061c007c0c */ /* 0x000fc40009f66670 */
[C---:B------:R-:W-:Y:S02]  /*a550*/  ISETP.GE.OR P2, PT, R28.reuse, UR6, P2 ;  /* 0x000000061c007c0c */ /* 0x040fe40009746670 */
[C---:B------:R-:W-:Y:S02]  /*a560*/  ISETP.GE.OR P1, PT, R28.reuse, UR6, P1 ;  /* 0x000000061c007c0c */ /* 0x040fe40008f26670 */
[C---:B------:R-:W-:Y:S02]  /*a570*/  ISETP.GE.OR P0, PT, R28.reuse, UR6, P0 ;  /* 0x000000061c007c0c */ /* 0x040fe40008706670 */
[----:B------:R-:W-:Y:S01]  /*a580*/  ISETP.GE.OR P6, PT, R28, UR6, P6 ;  /* 0x000000061c007c0c */ /* 0x000fe2000b7c6670 */
[----:B-1--4-:R-:W-:-:S12]  /*a590*/  @P4 BRA `(.L_x_158) ;  /* 0x00000000002c4947 */ /* 0x012fd80003800000 */
        /* <DEDUP_REMOVED lines=10> */
[----:B------:R1:W-:Y:S02]  /*a640*/  STG.E.128 desc[UR8][R38.64], R32 ;  /* 0x0000002026007986 */ /* 0x0003e4000c101d08 */
.L_x_158:
[----:B------:R-:W-:Y:S05]  /*a650*/  BSYNC B1 ;  /* 0x0000000000017941 */ /* 0x000fea0003800000 */
.L_x_157:
[----:B-1----:R1:W2:Y:S01]  /*a660*/  LDS.128 R32, [R30+0x400] ;  /* 0x000400001e207984 */ /* 0x0022a20000000c00 */
[----:B------:R-:W-:Y:S01]  /*a670*/  ISETP.NE.AND P4, PT, R42, RZ, PT ;  /* 0x000000ff2a00720c */ /* 0x000fe20003f85270 */
[----:B------:R-:W-:-:S12]  /*a680*/  BSSY B1, `(.L_x_159) ;  /* 0x0000010000017945 */ /* 0x000fd80003800000 */
        /* <DEDUP_REMOVED lines=15> */
.L_x_160:
[----:B------:R-:W-:Y:S05]  /*a780*/  BSYNC B1 ;  /* 0x0000000000017941 */ /* 0x000fea0003800000 */
.L_x_159:
[----:B-12---:R1:W2:Y:S01]  /*a790*/  LDS.128 R32, [R30+0x800] ;  /* 0x000800001e207984 */ /* 0x0062a20000000c00 */
        /* <DEDUP_REMOVED lines=17> */
.L_x_162:
[----:B------:R-:W-:Y:S05]  /*a8b0*/  BSYNC B1 ;  /* 0x0000000000017941 */ /* 0x000fea0003800000 */
.L_x_161:
[----:B0-----:R-:W0:Y:S01]  /*a8c0*/  LDS.128 R28, [R30+0xc00] ;  /* 0x000c00001e1c7984 */ /* 0x001e220000000c00 */
[----:B------:R-:W-:Y:S01]  /*a8d0*/  ISETP.NE.AND P4, PT, R44, RZ, PT ;  /* 0x000000ff2c00720c */ /* 0x000fe20003f85270 */
[----:B------:R-:W-:-:S12]  /*a8e0*/  BSSY B1, `(.L_x_163) ;  /* 0x0000010000017945 */ /* 0x000fd80003800000 */
[----:B------:R-:W-:Y:S05]  /*a8f0*/  @P4 BRA `(.L_x_164) ;  /* 0x0000000000384947 */ /* 0x000fea0003800000 */
[----:B-12---:R-:W-:Y:S01]  /*a900*/  IADD3 R35, P4, R2, 0x18, RZ ;  /* 0x0000001802237810 */ /* 0x006fe20007f9e0ff */
        /* <DEDUP_REMOVED lines=12> */
[----:B0-----:R4:W-:Y:S02]  /*a9d0*/  STG.E.128 desc[UR8][R34.64], R28 ;  /* 0x0000001c22007986 */ /* 0x0019e4000c101d08 */
.L_x_164:
[----:B------:R-:W-:Y:S05]  /*a9e0*/  BSYNC B1 ;  /* 0x0000000000017941 */ /* 0x000fea0003800000 */
.L_x_163:
[----:B------:R-:W-:Y:S04]  /*a9f0*/  BSSY B1, `(.L_x_165) ;  /* 0x0000010000017945 */ /* 0x000fe80003800000 */
[----:B------:R-:W-:Y:S05]  /*aa00*/  @P5 BRA `(.L_x_166) ;  /* 0x0000000000385947 */ /* 0x000fea0003800000 */
[----:B0---4-:R-:W-:Y:S01]  /*aa10*/  IADD3 R31, P4, R2, 0x20, RZ ;  /* 0x00000020021f7810 */ /* 0x011fe20007f9e0ff */
        /* <DEDUP_REMOVED lines=12> */
[----:B------:R0:W-:Y:S02]  /*aae0*/  STG.E.128 desc[UR8][R30.64], R4 ;  /* 0x000000041e007986 */ /* 0x0001e4000c101d08 */
.L_x_166:
[----:B------:R-:W-:Y:S05]  /*aaf0*/  BSYNC B1 ;  /* 0x0000000000017941 */ /* 0x000fea0003800000 */
.L_x_165:
[----:B------:R-:W-:Y:S04]  /*ab00*/  BSSY B1, `(.L_x_167) ;  /* 0x0000010000017945 */ /* 0x000fe80003800000 */
[----:B------:R-:W-:Y:S05]  /*ab10*/  @P3 BRA `(.L_x_168) ;  /* 0x0000000000383947 */ /* 0x000fea0003800000 */
[----:B0-----:R-:W-:Y:S01]  /*ab20*/  IADD3 R7, P3, R2, 0x28, RZ ;  /* 0x0000002802077810 */ /* 0x001fe20007f7e0ff */
        /* <DEDUP_REMOVED lines=12> */
[----:B---3--:R0:W-:Y:S02]  /*abf0*/  STG.E.128 desc[UR8][R6.64], R8 ;  /* 0x0000000806007986 */ /* 0x0081e4000c101d08 */
.L_x_168:
[----:B------:R-:W-:Y:S05]  /*ac00*/  BSYNC B1 ;  /* 0x0000000000017941 */ /* 0x000fea0003800000 */
.L_x_167:
        /* <DEDUP_REMOVED lines=16> */
.L_x_170:
[----:B------:R-:W-:Y:S05]  /*ad10*/  BSYNC B1 ;  /* 0x0000000000017941 */ /* 0x000fea0003800000 */
.L_x_169:
        /* <DEDUP_REMOVED lines=16> */
.L_x_172:
[----:B------:R-:W-:Y:S05]  /*ae20*/  BSYNC B1 ;  /* 0x0000000000017941 */ /* 0x000fea0003800000 */
.L_x_171:
        /* <DEDUP_REMOVED lines=16> */
.L_x_174:
[----:B------:R-:W-:Y:S05]  /*af30*/  BSYNC B1 ;  /* 0x0000000000017941 */ /* 0x000fea0003800000 */
.L_x_173:
[----:B------:R-:W-:Y:S05]  /*af40*/  @P6 BRA `(.L_x_117) ;  /* 0x0000003c00486947 */ /* 0x000fea0003800000 */
[----:B0-----:R-:W-:Y:S01]  /*af50*/  IADD3 R5, P0, R2, 0x48, RZ ;  /* 0x0000004802057810 */ /* 0x001fe20007f1e0ff */
[----:B------:R-:W-:Y:S01]  /*af60*/  ULDC.64 UR4, c[0x0][0x818] ;  /* 0x0002060000047ab9 */ /* 0x000fe20000000a00 */
[----:B------:R-:W-:Y:S01]  /*af70*/  IMAD.MOV.U32 R2, RZ, RZ, R40 ;  /* 0x000000ffff027224 */ /* 0x000fe200078e0028 */
[----:B------:R-:W-:Y:S02]  /*af80*/  ULDC.64 UR6, c[0x0][0x208] ;  /* 0x0000820000067ab9 */ /* 0x000fe40000000a00 */
[----:B------:R-:W-:Y:S02]  /*af90*/  IMAD.X R0, RZ, RZ, R3, P0 ;  /* 0x000000ffff007224 */ /* 0x000fe400000e0603 */
[----:B------:R-:W-:Y:S02]  /*afa0*/  IMAD.MOV.U32 R3, RZ, RZ, R37 ;  /* 0x000000ffff037224 */ /* 0x000fe400078e0025 */
[----:B------:R-:W-:Y:S02]  /*afb0*/  IMAD R0, R0, UR4, RZ ;  /* 0x0000000400007c24 */ /* 0x000fe4000f8e02ff */
[----:B------:R-:W-:-:S04]  /*afc0*/  IMAD.WIDE.U32 R2, R5, UR4, R2 ;  /* 0x0000000405027c25 */ /* 0x000fc8000f8e0002 */
[----:B------:R-:W-:Y:S01]  /*afd0*/  IMAD R5, R5, UR5, R0 ;  /* 0x0000000505057c24 */ /* 0x000fe2000f8e0200 */
[----:B------:R-:W-:Y:S02]  /*afe0*/  ULDC.64 UR4, c[0x0][0x800] ;  /* 0x0002000000047ab9 */ /* 0x000fe40000000a00 */
[----:B------:R-:W-:Y:S01]  /*aff0*/  LEA R4, P0, R2, UR4, 0x1 ;  /* 0x0000000402047c11 */ /* 0x000fe2000f8008ff */
[----:B------:R-:W-:-:S05]  /*b000*/  IMAD.IADD R3, R3, 0x1, R5 ;  /* 0x0000000103037824 */ /* 0x000fca00078e0205 */
[----:B------:R-:W-:-:S05]  /*b010*/  LEA.HI.X R5, R2, UR5, R3, 0x1, P0 ;  /* 0x0000000502057c11 */ /* 0x000fca00080f0c03 */
[----:B------:R0:W-:Y:S01]  /*b020*/  STG.E.128 desc[UR6][R4.64], R24 ;  /* 0x0000001804007986 */ /* 0x0001e2000c101d06 */
[----:B------:R-:W-:Y:S05]  /*b030*/  BRA `(.L_x_117) ;  /* 0x0000003c000c7947 */ /* 0x000fea0003800000 */
.L_x_135:
[----:B------:R-:W1:Y:S01]  /*b040*/  LDC.64 R4, c[0x0][0x870] ;  /* 0x00021c00ff047b82 */ /* 0x000e620000000a00 */
[----:B------:R-:W-:-:S07]  /*b050*/  ULDC.64 UR6, c[0x0][0x208] ;  /* 0x0000820000067ab9 */ /* 0x000fce0000000a00 */
[----:B0-----:R-:W0:Y:S01]  /*b060*/  LDC.64 R2, c[0x0][0x870] ;  /* 0x00021c00ff027b82 */ /* 0x001e220000000a00 */
[----:B------:R-:W2:Y:S01]  /*b070*/  S2R R8, SR_TID.X ;  /* 0x0000000000087919 */ /* 0x000ea20000002100 */
[----:B------:R-:W3:Y:S06]  /*b080*/  S2R R13, SR_CTAID.X ;  /* 0x00000000000d7919 */ /* 0x000eec0000002500 */
[----:B------:R-:W4:Y:S01]  /*b090*/  LDC.64 R16, c[0x0][0x820] ;  /* 0x00020800ff107b82 */ /* 0x000f220000000a00 */
[----:B-1----:R-:W-:-:S04]  /*b0a0*/  ISETP.NE.U32.AND P1, PT, R4, RZ, PT ;  /* 0x000000ff0400720c */ /* 0x002fc80003f25070 */
[----:B------:R-:W-:Y:S01]  /*b0b0*/  ISETP.NE.AND.EX P1, PT, R5, RZ, PT, P1 ;  /* 0x000000ff0500720c */ /* 0x000fe20003f25310 */
[----:B0-----:R-:W-:Y:S02]  /*b0c0*/  IMAD.WIDE R4, R233, 0x4, R2 ;  /* 0x00000004e9047825 */ /* 0x001fe400078e0202 */
[----:B------:R-:W0:Y:S10]  /*b0d0*/  LDC.64 R2, c[0x0][0x878] ;  /* 0x00021e00ff027b82 */ /* 0x000e340000000a00 */
[----:B------:R-:W3:Y:S01]  /*b0e0*/  @P1 LDG.E R9, desc[UR6][R4.64] ;  /* 0x0000000604091981 */ /* 0x000ee2000c1e1900 */
[----:B------:R-:W-:Y:S01]  /*b0f0*/  ULDC UR4, c[0x0][0x808] ;  /* 0x0002020000047ab9 */ /* 0x000fe20000000800 */
[----:B--2---:R-:W-:Y:S01]  /*b100*/  VIADD R11, R8, 0xffffff80 ;  /* 0xffffff80080b7836 */ /* 0x004fe20000000000 */
[----:B------:R-:W1:Y:S01]  /*b110*/  S2UR UR5, SR_CTAID.Y ;  /* 0x00000000000579c3 */ /* 0x000e620000002600 */
[----:B------:R-:W-:Y:S01]  /*b120*/  IMAD.U32 R0, RZ, RZ, UR4 ;  /* 0x00000004ff007e24 */ /* 0x000fe2000f8e00ff */
[----:B0-----:R-:W-:-:S04]  /*b130*/  ISETP.NE.U32.AND P0, PT, R2, RZ, PT ;  /* 0x000000ff0200720c */ /* 0x001fc80003f05070 */
[----:B------:R-:W-:-:S13]  /*b140*/  ISETP.NE.AND.EX P0, PT, R3, RZ, PT, P0 ;  /* 0x000000ff0300720c */ /* 0x000fda0003f05300 */
[----:B------:R-:W0:Y:S01]  /*b150*/  @P0 LDC.64 R2, c[0x0][0x878] ;  /* 0x00021e00ff020b82 */ /* 0x000e220000000a00 */
[----:B------:R-:W-:-:S04]  /*b160*/  SHF.R.S32.HI R8, RZ, 0x1f, R11 ;  /* 0x0000001fff087819 */ /* 0x000fc8000001140b */
[----:B------:R-:W-:-:S04]  /*b170*/  LEA.HI R8, R8, R11, RZ, 0x5 ;  /* 0x0000000b08087211 */ /* 0x000fc800078f28ff */
[----:B------:R-:W-:Y:S01]  /*b180*/  SHF.R.S32.HI R15, RZ, 0x5, R8 ;  /* 0x00000005ff0f7819 */ /* 0x000fe20000011408 */
[----:B0-----:R-:W-:Y:S01]  /*b190*/  @P0 IMAD.WIDE R6, R233, 0x4, R2 ;  /* 0x00000004e9060825 */ /* 0x001fe200078e0202 */
[----:B------:R-:W-:-:S04]  /*b1a0*/  CS2R R2, SRZ ;  /* 0x0000000000027805 */ /* 0x000fc8000001ff00 */
[----:B------:R0:W5:Y:S01]  /*b1b0*/  @P0 LDG.E R0, desc[UR6][R6.64] ;  /* 0x0000000606000981 */ /* 0x000162000c1e1900 */
[--C-:B---3--:R-:W-:Y:S01]  /*b1c0*/  @P1 SHF.R.S32.HI R3, RZ, 0x1f, R9.reuse ;  /* 0x0000001fff031819 */ /* 0x108fe20000011409 */
[----:B------:R-:W-:Y:S01]  /*b1d0*/  @P1 IMAD.MOV.U32 R2, RZ, RZ, R9 ;  /* 0x000000ffff021224 */ /* 0x000fe200078e0009 */
[----:B01--4-:R-:W-:Y:S06]  /*b1e0*/  @P0 BRA `(.L_x_175) ;  /* 0x0000000000140947 */ /* 0x013fec0003800000 */
[----:B------:R-:W-:Y:S05]  /*b1f0*/  @!P1 BRA `(.L_x_175) ;  /* 0x0000000000109947 */ /* 0x000fea0003800000 */
[----:B------:R-:W-:Y:S02]  /*b200*/  ULDC.64 UR6, c[0x0][0x208] ;  /* 0x0000820000067ab9 */ /* 0x000fe40000000a00 */
[----:B------:R-:W2:Y:S04]  /*b210*/  LDG.E R7, desc[UR6][R4.64] ;  /* 0x0000000604077981 */ /* 0x000ea8000c1e1900 */
[----:B-----5:R-:W2:Y:S02]  /*b220*/  LDG.E R0, desc[UR6][R4.64+0x4] ;  /* 0x0000040604007981 */ /* 0x020ea4000c1e1900 */
[----:B--2---:R-:W-:-:S07]  /*b230*/  IMAD.IADD R0, R0, 0x1, -R7 ;  /* 0x0000000100007824 */ /* 0x004fce00078e0a07 */
.L_x_175:
[----:B------:R-:W-:Y:S01]  /*b240*/  LOP3.LUT R4, R8, 0x1fffffe0, RZ, 0xc0, !PT ;  /* 0x1fffffe008047812 */ /* 0x000fe200078ec0ff */
[----:B------:R-:W-:Y:S01]  /*b250*/  USHF.R.S32.HI UR6, URZ, 0x1f, UR5 ;  /* 0x0000001f3f067899 */ /* 0x000fe20008011405 */
[----:B------:R-:W-:Y:S01]  /*b260*/  IADD3 R2, P0, R15, R2, RZ ;  /* 0x000000020f027210 */ /* 0x000fe20007f1e0ff */
[----:B-----5:R-:W-:Y:S01]  /*b270*/  IMAD R12, R13, -0x50, R0 ;  /* 0xffffffb00d0c7824 */ /* 0x020fe200078e0200 */
[----:B------:R-:W0:Y:S01]  /*b280*/  LDC.64 R18, c[0x0][0x850] ;  /* 0x00021400ff127b82 */ /* 0x000e220000000a00 */
[----:B------:R-:W-:Y:S01]  /*b290*/  IMAD.IADD R4, R11, 0x1, -R4 ;  /* 0x000000010b047824 */ /* 0x000fe200078e0a04 */
[C---:B------:R-:W-:Y:S01]  /*b2a0*/  LEA.HI.X.SX32 R3, R15.reuse, R3, 0x1, P0 ;  /* 0x000000030f037211 */ /* 0x040fe200000f0eff */
[C---:B------:R-:W-:Y:S01]  /*b2b0*/  VIADD R5, R15.reuse, 0x8 ;  /* 0x000000080f057836 */ /* 0x040fe20000000000 */
[-C--:B------:R-:W-:Y:S01]  /*b2c0*/  ISETP.GE.AND P0, PT, R15, R12.reuse, PT ;  /* 0x0000000c0f00720c */ /* 0x080fe20003f06270 */
[----:B------:R-:W-:Y:S01]  /*b2d0*/  IMAD.SHL.U32 R4, R4, 0x8, RZ ;  /* 0x0000000804047824 */ /* 0x000fe200078e00ff */
[----:B------:R-:W-:Y:S01]  /*b2e0*/  ULDC UR7, c[0x0][0x80c] ;  /* 0x0002030000077ab9 */ /* 0x000fe20000000800 */
[----:B------:R-:W-:Y:S01]  /*b2f0*/  IMAD R0, R16, UR6, RZ ;  /* 0x0000000610007c24 */ /* 0x000fe2000f8e02ff */
[-C--:B------:R-:W-:Y:S01]  /*b300*/  ISETP.GE.AND P6, PT, R5, R12.reuse, PT ;  /* 0x0000000c0500720c */ /* 0x080fe20003fc6270 */
[----:B------:R-:W-:Y:S01]  /*b310*/  VIADD R7, R15, 0x10 ;  /* 0x000000100f077836 */ /* 0x000fe20000000000 */
[----:B------:R-:W-:Y:S01]  /*b320*/  SHF.R.S32.HI R5, RZ, 0x1f, R4 ;  /* 0x0000001fff057819 */ /* 0x000fe20000011404 */
[----:B------:R-:W-:Y:S01]  /*b330*/  IMAD R17, R17, UR5, R0 ;  /* 0x0000000511117c24 */ /* 0x000fe2000f8e0200 */
[----:B------:R-:W-:Y:S01]  /*b340*/  SHF.R.S32.HI R0, RZ, 0x1f, R233 ;  /* 0x0000001fff007819 */ /* 0x000fe200000114e9 */
[----:B------:R-:W-:Y:S01]  /*b350*/  VIADD R9, R15, 0x18 ;  /* 0x000000180f097836 */ /* 0x000fe20000000000 */
[----:B------:R-:W-:Y:S01]  /*b360*/  ISETP.GE.OR P2, PT, R4, UR7, P0 ;  /* 0x0000000704007c0c */ /* 0x000fe20008746670 */
[----:B------:R-:W-:Y:S01]  /*b370*/  ULDC.64 UR8, c[0x0][0x828] ;  /* 0x00020a0000087ab9 */ /* 0x000fe20000000a00 */
[-C--:B------:R-:W-:Y:S01]  /*b380*/  ISETP.GE.AND P5, PT, R7, R12.reuse, PT ;  /* 0x0000000c0700720c */ /* 0x080fe20003fa6270 */
[----:B------:R-:W-:Y:S01]  /*b390*/  IMAD.WIDE.U32 R6, R16, UR5, R4 ;  /* 0x0000000510067c25 */ /* 0x000fe2000f8e0004 */
[----:B------:R-:W-:Y:S01]  /*b3a0*/  SEL R14, R0, RZ, !P1 ;  /* 0x000000ff000e7207 */ /* 0x000fe20004800000 */
[----:B------:R-:W-:Y:S01]  /*b3b0*/  BSSY B1, `(.L_x_176) ;  /* 0x000001c000017945 */ /* 0x000fe20003800000 */
[-C--:B------:R-:W-:Y:S01]  /*b3c0*/  ISETP.GE.AND P4, PT, R9, R12.reuse, PT ;  /* 0x0000000c0900720c */ /* 0x080fe20003f86270 */
[----:B------:R-:W-:Y:S01]  /*b3d0*/  VIADD R9, R15, 0x20 ;  /* 0x000000200f097836 */ /* 0x000fe20000000000 */
[----:B------:R-:W-:Y:S01]  /*b3e0*/  SEL R233, R233, RZ, !P1 ;  /* 0x000000ffe9e97207 */ /* 0x000fe20004800000 */
[----:B------:R-:W-:Y:S01]  /*b3f0*/  IMAD.IADD R7, R17, 0x1, R7 ;  /* 0x0000000111077824 */ /* 0x000fe200078e0207 */
[----:B------:R-:W-:Y:S01]  /*b400*/  P2R R20, PR, RZ, 0x40 ;  /* 0x00000040ff147803 */ /* 0x000fe20000000000 */
[----:B------:R-:W-:Y:S01]  /*b410*/  IMAD R0, R14, UR8, RZ ;  /* 0x000000080e007c24 */ /* 0x000fe2000f8e02ff */
[----:B------:R-:W-:Y:S01]  /*b420*/  ISETP.GE.AND P3, PT, R9, R12, PT ;  /* 0x0000000c0900720c */ /* 0x000fe20003f66270 */
[----:B------:R-:W-:Y:S01]  /*b430*/  IMAD.WIDE.U32 R10, R233, UR8, R6 ;  /* 0x00000008e90a7c25 */ /* 0x000fe2000f8e0006 */
[----:B------:R-:W-:-:S02]  /*b440*/  P2R R22, PR, RZ, 0x20 ;  /* 0x00000020ff167803 */ /* 0x000fc40000000000 */
[----:B------:R-:W-:Y:S01]  /*b450*/  P2R R16, PR, RZ, 0x10 ;  /* 0x00000010ff107803 */ /* 0x000fe20000000000 */
[----:B------:R-:W-:Y:S01]  /*b460*/  IMAD R9, R233, UR9, R0 ;  /* 0x00000009e9097c24 */ /* 0x000fe2000f8e0200 */
[----:B------:R-:W-:Y:S01]  /*b470*/  P2R R23, PR, RZ, 0x8 ;  /* 0x00000008ff177803 */ /* 0x000fe20000000000 */
[----:B------:R-:W-:Y:S01]  /*b480*/  IMAD.WIDE R2, R13, 0x50, R2 ;  /* 0x000000500d027825 */ /* 0x000fe200078e0202 */
[----:B------:R-:W-:-:S03]  /*b490*/  ISETP.GE.OR P1, PT, R4, UR7, P6 ;  /* 0x0000000704007c0c */ /* 0x000fc6000b726670 */
[----:B------:R-:W-:Y:S01]  /*b4a0*/  IMAD.IADD R9, R11, 0x1, R9 ;  /* 0x000000010b097824 */ /* 0x000fe200078e0209 */
[----:B------:R-:W-:Y:S09]  /*b4b0*/  @P2 BRA `(.L_x_177) ;  /* 0x00000000002c2947 */ /* 0x000ff20003800000 */
        /* <DEDUP_REMOVED lines=10> */
[----:B------:R1:W-:Y:S02]  /*b560*/  STG.E.128 desc[UR10][R24.64], RZ ;  /* 0x000000ff18007986 */ /* 0x0003e4000c101d0a */
.L_x_177:
[----:B------:R-:W-:Y:S05]  /*b570*/  BSYNC B1 ;  /* 0x0000000000017941 */ /* 0x000fea0003800000 */
.L_x_176:
[----:B------:R-:W-:Y:S01]  /*b580*/  BSSY B1, `(.L_x_178) ;  /* 0x0000011000017945 */ /* 0x000fe20003800000 */
[----:B------:R-:W-:-:S03]  /*b590*/  ISETP.GE.OR P2, PT, R4, UR7, P5 ;  /* 0x0000000704007c0c */ /* 0x000fc6000af46670 */
[----:B------:R-:W-:Y:S10]  /*b5a0*/  @P1 BRA `(.L_x_179) ;  /* 0x0000000000381947 */ /* 0x000ff40003800000 */
        /* <DEDUP_REMOVED lines=10> */
[----:B-1----:R-:W-:Y:S01]  /*b650*/  LEA R24, P1, R6, UR8, 0x1 ;  /* 0x0000000806187c11 */ /* 0x002fe2000f8208ff */
[----:B------:R-:W-:-:S05]  /*b660*/  IMAD.IADD R7, R7, 0x1, R13 ;  /* 0x0000000107077824 */ /* 0x000fca00078e020d */
[----:B------:R-:W-:-:S05]  /*b670*/  LEA.HI.X R25, R6, UR9, R7, 0x1, P1 ;  /* 0x0000000906197c11 */ /* 0x000fca00088f0c07 */
[----:B------:R2:W-:Y:S02]  /*b680*/  STG.E.128 desc[UR10][R24.64], RZ ;  /* 0x000000ff18007986 */ /* 0x0005e4000c101d0a */
.L_x_179:
[----:B------:R-:W-:Y:S05]  /*b690*/  BSYNC B1 ;  /* 0x0000000000017941 */ /* 0x000fea0003800000 */
.L_x_178:
        /* <DEDUP_REMOVED lines=13> */
[----:B-12---:R-:W-:Y:S01]  /*b770*/  LEA R24, P2, R6, UR8, 0x1 ;  /* 0x0000000806187c11 */ /* 0x006fe2000f8408ff */
[----:B------:R-:W-:-:S05]  /*b780*/  IMAD.IADD R7, R7, 0x1, R13 ;  /* 0x0000000107077824 */ /* 0x000fca00078e020d */
[----:B------:R-:W-:-:S05]  /*b790*/  LEA.HI.X R25, R6, UR9, R7, 0x1, P2 ;  /* 0x0000000906197c11 */ /* 0x000fca00090f0c07 */
[----:B------:R3:W-:Y:S02]  /*b7a0*/  STG.E.128 desc[UR10][R24.64], RZ ;  /* 0x000000ff18007986 */ /* 0x0007e4000c101d0a */
.L_x_181:
[----:B------:R-:W-:Y:S05]  /*b7b0*/  BSYNC B1 ;  /* 0x0000000000017941 */ /* 0x000fea0003800000 */
.L_x_180:
[----:B------:R-:W-:Y:S01]  /*b7c0*/  BSSY B1, `(.L_x_182) ;  /* 0x0000012000017945 */ /* 0x000fe20003800000 */
[----:B------:R-:W-:Y:S01]  /*b7d0*/  ISETP.GE.OR P2, PT, R4, UR7, P3 ;  /* 0x0000000704007c0c */ /* 0x000fe20009f46670 */
[----:B------:R-:W-:Y:S02]  /*b7e0*/  VIADD R17, R15, 0x28 ;  /* 0x000000280f117836 */ /* 0x000fe40000000000 */
        /* <DEDUP_REMOVED lines=11> */
[----:B-123--:R-:W-:Y:S01]  /*b8a0*/  LEA R24, P1, R6, UR8, 0x1 ;  /* 0x0000000806187c11 */ /* 0x00efe2000f8208ff */
[----:B------:R-:W-:-:S05]  /*b8b0*/  IMAD.IADD R7, R7, 0x1, R13 ;  /* 0x0000000107077824 */ /* 0x000fca00078e020d */
[----:B------:R-:W-:-:S05]  /*b8c0*/  LEA.HI.X R25, R6, UR9, R7, 0x1, P1 ;  /* 0x0000000906197c11 */ /* 0x000fca00088f0c07 */
[----:B------:R4:W-:Y:S02]  /*b8d0*/  STG.E.128 desc[UR10][R24.64], RZ ;  /* 0x000000ff18007986 */ /* 0x0009e4000c101d0a */
.L_x_183:
[----:B------:R-:W-:Y:S05]  /*b8e0*/  BSYNC B1 ;  /* 0x0000000000017941 */ /* 0x000fea0003800000 */
.L_x_182:
[----:B------:R-:W-:Y:S01]  /*b8f0*/  BSSY B1, `(.L_x_184) ;  /* 0x0000011000017945 */ /* 0x000fe20003800000 */
[----:B------:R-:W-:-:S03]  /*b900*/  ISETP.GE.AND P1, PT, R17, R12, PT ;  /* 0x0000000c1100720c */ /* 0x000fc60003f26270 */
        /* <DEDUP_REMOVED lines=11> */
[----:B-1234-:R-:W-:Y:S01]  /*b9c0*/  LEA R24, P2, R6, UR8, 0x1 ;  /* 0x0000000806187c11 */ /* 0x01efe2000f8408ff */
[----:B------:R-:W-:-:S05]  /*b9d0*/  IMAD.IADD R7, R7, 0x1, R13 ;  /* 0x0000000107077824 */ /* 0x000fca00078e020d */
[----:B------:R-:W-:-:S05]  /*b9e0*/  LEA.HI.X R25, R6, UR9, R7, 0x1, P2 ;  /* 0x0000000906197c11 */ /* 0x000fca00090f0c07 */
[----:B------:R1:W-:Y:S02]  /*b9f0*/  STG.E.128 desc[UR10][R24.64], RZ ;  /* 0x000000ff18007986 */ /* 0x0003e4000c101d0a */
.L_x_185:
[----:B------:R-:W-:Y:S05]  /*ba00*/  BSYNC B1 ;  /* 0x0000000000017941 */ /* 0x000fea0003800000 */
.L_x_184:
[----:B------:R-:W-:Y:S01]  /*ba10*/  ISETP.GE.OR P2, PT, R4, UR7, P1 ;  /* 0x0000000704007c0c */ /* 0x000fe20008f46670 */
[----:B0-----:R-:W-:Y:S01]  /*ba20*/  IMAD R0, R18, UR6, RZ ;  /* 0x0000000612007c24 */ /* 0x001fe2000f8e02ff */
[----:B------:R-:W-:Y:S01]  /*ba30*/  BSSY B1, `(.L_x_186) ;  /* 0x0000012000017945 */ /* 0x000fe20003800000 */
[----:B------:R-:W-:Y:S02]  /*ba40*/  VIADD R17, R15, 0x30 ;  /* 0x000000300f117836 */ /* 0x000fe40000000000 */
[----:B------:R-:W-:-:S08]  /*ba50*/  IMAD R21, R19, UR5, R0 ;  /* 0x0000000513157c24 */ /* 0x000fd0000f8e0200 */
[----:B------:R-:W-:Y:S05]  /*ba60*/  @P2 BRA `(.L_x_187) ;  /* 0x0000000000382947 */ /* 0x000fea0003800000 */
        /* <DEDUP_REMOVED lines=14> */
.L_x_187:
[----:B------:R-:W-:Y:S05]  /*bb50*/  BSYNC B1 ;  /* 0x0000000000017941 */ /* 0x000fea0003800000 */
.L_x_186:
[----:B------:R-:W-:Y:S01]  /*bb60*/  ISETP.GE.AND P2, PT, R17, R12, PT ;  /* 0x0000000c1100720c */ /* 0x000fe20003f46270 */
[----:B------:R-:W-:Y:S01]  /*bb70*/  ULDC UR4, c[0x0][0x83c] ;  /* 0x00020f0000047ab9 */ /* 0x000fe20000000800 */
[----:B------:R-:W-:Y:S01]  /*bb80*/  BSSY B1, `(.L_x_188) ;  /* 0x0000014000017945 */ /* 0x000fe20003800000 */
[C---:B------:R-:W-:Y:S01]  /*bb90*/  VIADD R17, R15.reuse, 0x38 ;  /* 0x000000380f117836 */ /* 0x040fe20000000000 */
[----:B------:R-:W-:Y:S01]  /*bba0*/  ISETP.GE.OR P3, PT, R4, UR7, P2 ;  /* 0x0000000704007c0c */ /* 0x000fe20009766670 */
[C---:B------:R-:W-:Y:S02]  /*bbb0*/  VIADD R19, R15.reuse, 0x40 ;  /* 0x000000400f137836 */ /* 0x040fe40000000000 */
[----:B------:R-:W-:-:S10]  /*bbc0*/  VIADD R15, R15, 0x48 ;  /* 0x000000480f0f7836 */ /* 0x000fd40000000000 */
        /* <DEDUP_REMOVED lines=11> */
[----:B01234-:R-:W-:Y:S01]  /*bc80*/  LEA R24, P3, R6, UR8, 0x1 ;  /* 0x0000000806187c11 */ /* 0x01ffe2000f8608ff */
[----:B------:R-:W-:-:S05]  /*bc90*/  IMAD.IADD R7, R7, 0x1, R13 ;  /* 0x0000000107077824 */ /* 0x000fca00078e020d */
[----:B------:R-:W-:-:S05]  /*bca0*/  LEA.HI.X R25, R6, UR9, R7, 0x1, P3 ;  /* 0x0000000906197c11 */ /* 0x000fca00098f0c07 */
[----:B------:R0:W-:Y:S02]  /*bcb0*/  STG.E.128 desc[UR10][R24.64], RZ ;  /* 0x000000ff18007986 */ /* 0x0001e4000c101d0a */
.L_x_189:
[----:B------:R-:W-:Y:S05]  /*bcc0*/  BSYNC B1 ;  /* 0x0000000000017941 */ /* 0x000fea0003800000 */
.L_x_188:
[----:B------:R-:W-:Y:S01]  /*bcd0*/  ISETP.GE.AND P3, PT, R17, R12, PT ;  /* 0x0000000c1100720c */ /* 0x000fe20003f66270 */
[----:B------:R-:W-:Y:S03]  /*bce0*/  BSSY B1, `(.L_x_190) ;  /* 0x0000011000017945 */ /* 0x000fe60003800000 */
[----:B------:R-:W-:-:S13]  /*bcf0*/  ISETP.GE.OR P4, PT, R4, UR7, P3 ;  /* 0x0000000704007c0c */ /* 0x000fda0009f86670 */
        /* <DEDUP_REMOVED lines=15> */
.L_x_191:
[----:B------:R-:W-:Y:S05]  /*bdf0*/  BSYNC B1 ;  /* 0x0000000000017941 */ /* 0x000fea0003800000 */
.L_x_190:
        /* <DEDUP_REMOVED lines=18> */
.L_x_193:
[----:B------:R-:W-:Y:S05]  /*bf20*/  BSYNC B1 ;  /* 0x0000000000017941 */ /* 0x000fea0003800000 */
.L_x_192:
        /* <DEDUP_REMOVED lines=17> */
[----:B------:R0:W-:Y:S02]  /*c040*/  STG.E.128 desc[UR10][R8.64], RZ ;  /* 0x000000ff08007986 */ /* 0x0001e4000c101d0a */
.L_x_195:
[----:B------:R-:W-:Y:S05]  /*c050*/  BSYNC B1 ;  /* 0x0000000000017941 */ /* 0x000fea0003800000 */
.L_x_194:
[----:B------:R-:W-:Y:S01]  /*c060*/  P2R R0, PR, RZ, 0x8 ;  /* 0x00000008ff007803 */ /* 0x000fe20000000000 */
[----:B------:R-:W-:Y:S01]  /*c070*/  IMAD.WIDE.U32 R6, R18, UR5, R4 ;  /* 0x0000000512067c25 */ /* 0x000fe2000f8e0004 */
[----:B------:R-:W-:Y:S01]  /*c080*/  ISETP.NE.AND P3, PT, R20, RZ, PT ;  /* 0x000000ff1400720c */ /* 0x000fe20003f65270 */
[----:B------:R-:W-:Y:S01]  /*c090*/  ULDC.64 UR6, c[0x0][0x858] ;  /* 0x0002160000067ab9 */ /* 0x000fe20000000a00 */
[----:B0-----:R-:W-:Y:S01]  /*c0a0*/  P2R R8, PR, RZ, 0x10 ;  /* 0x00000010ff087803 */ /* 0x001fe20000000000 */
[----:B------:R-:W-:Y:S01]  /*c0b0*/  IMAD.IADD R7, R21, 0x1, R7 ;  /* 0x0000000115077824 */ /* 0x000fe200078e0207 */
[----:B------:R-:W-:Y:S01]  /*c0c0*/  P2R R9, PR, RZ, 0x20 ;  /* 0x00000020ff097803 */ /* 0x000fe20000000000 */
[----:B------:R-:W-:Y:S01]  /*c0d0*/  BSSY B1, `(.L_x_196) ;  /* 0x0000024000017945 */ /* 0x000fe20003800000 */
[----:B------:R-:W-:Y:S02]  /*c0e0*/  ISETP.GE.OR P0, PT, R4, UR4, P0 ;  /* 0x0000000404007c0c */ /* 0x000fe40008706670 */
[----:B------:R-:W-:-:S02]  /*c0f0*/  ISETP.NE.AND P4, PT, R22, RZ, PT ;  /* 0x000000ff1600720c */ /* 0x000fc40003f85270 */
[----:B------:R-:W-:Y:S02]  /*c100*/  ISETP.NE.AND P5, PT, R16, RZ, PT ;  /* 0x000000ff1000720c */ /* 0x000fe40003fa5270 */
[C---:B------:R-:W-:Y:S02]  /*c110*/  ISETP.GE.OR P3, PT, R4.reuse, UR4, P3 ;  /* 0x0000000404007c0c */ /* 0x040fe40009f66670 */
[C---:B------:R-:W-:Y:S02]  /*c120*/  ISETP.GE.OR P4, PT, R4.reuse, UR4, P4 ;  /* 0x0000000404007c0c */ /* 0x040fe4000a786670 */
[----:B------:R-:W-:Y:S02]  /*c130*/  P2R R10, PR, RZ, 0x8 ;  /* 0x00000008ff0a7803 */ /* 0x000fe40000000000 */
[----:B------:R-:W-:Y:S02]  /*c140*/  ISETP.GE.OR P5, PT, R4, UR4, P5 ;  /* 0x0000000404007c0c */ /* 0x000fe4000afa6670 */
[----:B------:R-:W-:Y:S01]  /*c150*/  ISETP.NE.AND P3, PT, R0, RZ, PT ;  /* 0x000000ff0000720c */ /* 0x000fe20003f65270 */
[----:B------:R-:W-:Y:S01]  /*c160*/  IMAD R0, R14, UR6, RZ ;  /* 0x000000060e007c24 */ /* 0x000fe2000f8e02ff */
[----:B------:R-:W-:-:S02]  /*c170*/  P2R R12, PR, RZ, 0x10 ;  /* 0x00000010ff0c7803 */ /* 0x000fc40000000000 */
[----:B------:R-:W-:Y:S01]  /*c180*/  P2R R13, PR, RZ, 0x20 ;  /* 0x00000020ff0d7803 */ /* 0x000fe20000000000 */
[----:B------:R-:W-:Y:S01]  /*c190*/  IMAD R5, R233, UR7, R0 ;  /* 0x00000007e9057c24 */ /* 0x000fe2000f8e0200 */
[----:B------:R-:W-:Y:S02]  /*c1a0*/  ISETP.NE.AND P4, PT, R8, RZ, PT ;  /* 0x000000ff0800720c */ /* 0x000fe40003f85270 */
[----:B------:R-:W-:Y:S01]  /*c1b0*/  ISETP.NE.AND P5, PT, R9, RZ, PT ;  /* 0x000000ff0900720c */ /* 0x000fe20003fa5270 */
[----:B------:R-:W-:Y:S01]  /*c1c0*/  IMAD.WIDE.U32 R8, R233, UR6, R6 ;  /* 0x00000006e9087c25 */ /* 0x000fe2000f8e0006 */
[----:B------:R-:W-:Y:S02]  /*c1d0*/  ISETP.NE.AND P6, PT, R23, RZ, PT ;  /* 0x000000ff1700720c */ /* 0x000fe40003fc5270 */
[C---:B------:R-:W-:Y:S01]  /*c1e0*/  ISETP.GE.OR P1, PT, R4.reuse, UR4, P1 ;  /* 0x0000000404007c0c */ /* 0x040fe20008f26670 */
[----:B------:R-:W-:Y:S01]  /*c1f0*/  IMAD.IADD R7, R9, 0x1, R5 ;  /* 0x0000000109077824 */ /* 0x000fe200078e0205 */
[----:B------:R-:W-:-:S02]  /*c200*/  ISETP.GE.OR P6, PT, R4, UR4, P6 ;  /* 0x0000000404007c0c */ /* 0x000fc4000b7c6670 */
[C---:B------:R-:W-:Y:S02]  /*c210*/  ISETP.GE.OR P2, PT, R4.reuse, UR4, P2 ;  /* 0x0000000404007c0c */ /* 0x040fe40009746670 */
[C---:B------:R-:W-:Y:S02]  /*c220*/  ISETP.GE.OR P3, PT, R4.reuse, UR4, P3 ;  /* 0x0000000404007c0c */ /* 0x040fe40009f66670 */
[C---:B------:R-:W-:Y:S02]  /*c230*/  ISETP.GE.OR P4, PT, R4.reuse, UR4, P4 ;  /* 0x0000000404007c0c */ /* 0x040fe4000a786670 */
[----:B------:R-:W-:Y:S01]  /*c240*/  ISETP.GE.OR P5, PT, R4, UR4, P5 ;  /* 0x0000000404007c0c */ /* 0x000fe2000afa6670 */
[----:B------:R-:W-:-:S12]  /*c250*/  @P0 BRA `(.L_x_197) ;  /* 0x00000000002c0947 */ /* 0x000fd80003800000 */
        /* <DEDUP_REMOVED lines=11> */
.L_x_197:
[----:B------:R-:W-:Y:S05]  /*c310*/  BSYNC B1 ;  /* 0x0000000000017941 */ /* 0x000fea0003800000 */
.L_x_196:
[----:B------:R-:W-:Y:S01]  /*c320*/  ISETP.NE.AND P0, PT, R10, RZ, PT ;  /* 0x000000ff0a00720c */ /* 0x000fe20003f05270 */
[----:B------:R-:W-:-:S12]  /*c330*/  BSSY B1, `(.L_x_198) ;  /* 0x0000010000017945 */ /* 0x000fd80003800000 */
        /* <DEDUP_REMOVED lines=15> */
.L_x_199:
[----:B------:R-:W-:Y:S05]  /*c430*/  BSYNC B1 ;  /* 0x0000000000017941 */ /* 0x000fea0003800000 */
.L_x_198:
[----:B------:R-:W-:Y:S01]  /*c440*/  ISETP.NE.AND P0, PT, R12, RZ, PT ;  /* 0x000000ff0c00720c */ /* 0x000fe20003f05270 */
[----:B------:R-:W-:-:S12]  /*c450*/  BSSY B1, `(.L_x_200) ;  /* 0x0000010000017945 */ /* 0x000fd80003800000 */
        /* <DEDUP_REMOVED lines=15> */
.L_x_201:
[----:B------:R-:W-:Y:S05]  /*c550*/  BSYNC B1 ;  /* 0x0000000000017941 */ /* 0x000fea0003800000 */
.L_x_200:
        /* <DEDUP_REMOVED lines=17> */
.L_x_203:
[----:B------:R-:W-:Y:S05]  /*c670*/  BSYNC B1 ;  /* 0x0000000000017941 */ /* 0x000fea0003800000 */
.L_x_202:
        /* <DEDUP_REMOVED lines=16> */
.L_x_205:
[----:B------:R-:W-:Y:S05]  /*c780*/  BSYNC B1 ;  /* 0x0000000000017941 */ /* 0x000fea0003800000 */
.L_x_204:
        /* <DEDUP_REMOVED lines=16> */
.L_x_207:
[----:B------:R-:W-:Y:S05]  /*c890*/  BSYNC B1 ;  /* 0x0000000000017941 */ /* 0x000fea0003800000 */
.L_x_206:
        /* <DEDUP_REMOVED lines=16> */
.L_x_209:
[----:B------:R-:W-:Y:S05]  /*c9a0*/  BSYNC B1 ;  /* 0x0000000000017941 */ /* 0x000fea0003800000 */
.L_x_208:
        /* <DEDUP_REMOVED lines=16> */
.L_x_211:
[----:B------:R-:W-:Y:S05]  /*cab0*/  BSYNC B1 ;  /* 0x0000000000017941 */ /* 0x000fea0003800000 */
.L_x_210:
        /* <DEDUP_REMOVED lines=16> */
.L_x_213:
[----:B------:R-:W-:Y:S05]  /*cbc0*/  BSYNC B1 ;  /* 0x0000000000017941 */ /* 0x000fea0003800000 */
.L_x_212:
[----:B------:R-:W-:Y:S05]  /*cbd0*/  @P5 BRA `(.L_x_117) ;  /* 0x0000002000245947 */ /* 0x000fea0003800000 */
[----:B------:R-:W-:Y:S01]  /*cbe0*/  IADD3 R5, P0, R2, 0x48, RZ ;  /* 0x0000004802057810 */ /* 0x000fe20007f1e0ff */
        /* <DEDUP_REMOVED lines=12> */
[----:B------:R0:W-:Y:S01]  /*ccb0*/  STG.E.128 desc[UR6][R4.64], RZ ;  /* 0x000000ff04007986 */ /* 0x0001e2000c101d06 */
[----:B------:R-:W-:Y:S05]  /*ccc0*/  BRA `(.L_x_117) ;  /* 0x0000001c00e87947 */ /* 0x000fea0003800000 */
.L_x_112:
[----:B------:R-:W-:-:S08]  /*ccd0*/  NOP ;  /* 0x0000000000007918 */ /* 0x000fd00000000000 */
[----:B------:R-:W0:-:S00]  /*cce0*/  USETMAXREG.DEALLOC.CTAPOOL 0x18 ;  /* 0x00000018000079c8 */ /* 0x000e0000080e0500 */
[----:B0-----:R-:W-:-:S06]  /*ccf0*/  LOP3.LUT R0, R0, 0x3, RZ, 0xc0, !PT ;  /* 0x0000000300007812 */ /* 0x001fcc00078ec0ff */
[----:B------:R-:W0:Y:S02]  /*cd00*/  SHFL.IDX PT, R0, R0, RZ, 0x1f ;  /* 0x00001fff00007589 */ /* 0x000e2400000e0000 */
[----:B0-----:R-:W-:-:S13]  /*cd10*/  ISETP.NE.AND P0, PT, R0, RZ, PT ;  /* 0x000000ff0000720c */ /* 0x001fda0003f05270 */
[----:B------:R-:W-:Y:S05]  /*cd20*/  @P0 BRA `(.L_x_117) ;  /* 0x0000001c00d00947 */ /* 0x000fea0003800000 */
[----:B------:R-:W-:Y:S01]  /*cd30*/  ULDC.64 UR4, c[0x0][0x8d8] ;  /* 0x0002360000047ab9 */ /* 0x000fe20000000a00 */
[----:B------:R-:W0:Y:S01]  /*cd40*/  S2R R9, SR_CTAID.Z ;  /* 0x0000000000097919 */ /* 0x000e220000002700 */
[----:B------:R-:W-:Y:S01]  /*cd50*/  ISETP.NE.U32.AND P0, PT, RZ, UR4, PT ;  /* 0x00000004ff007c0c */ /* 0x000fe2000bf05070 */
[----:B------:R-:W1:Y:S03]  /*cd60*/  S2UR UR20, SR_CTAID.Y ;  /* 0x00000000001479c3 */ /* 0x000e660000002600 */
[----:B------:R-:W-:-:S13]  /*cd70*/  ISETP.NE.AND.EX P0, PT, RZ, UR5, PT, P0 ;  /* 0x00000005ff007c0c */ /* 0x000fda000bf05300 */
[----:B------:R-:W-:Y:S05]  /*cd80*/  @!P0 BRA `(.L_x_214) ;  /* 0x0000000000148947 */ /* 0x000fea0003800000 */
[----:B------:R-:W0:Y:S01]  /*cd90*/  LDC.64 R2, c[0x0][0x8d8] ;  /* 0x00023600ff027b82 */ /* 0x000e220000000a00 */
[----:B------:R-:W-:Y:S01]  /*cda0*/  ULDC.64 UR4, c[0x0][0x208] ;  /* 0x0000820000047ab9 */ /* 0x000fe20000000a00 */
[----:B0-----:R-:W-:-:S05]  /*cdb0*/  IMAD.WIDE R2, R9, 0x4, R2 ;  /* 0x0000000409027825 */ /* 0x001fca00078e0202 */
[----:B------:R0:W5:Y:S01]  /*cdc0*/  LDG.E R5, desc[UR4][R2.64] ;  /* 0x0000000402057981 */ /* 0x000162000c1e1900 */
[----:B------:R-:W-:Y:S05]  /*cdd0*/  BRA `(.L_x_215) ;  /* 0x0000000000307947 */ /* 0x000fea0003800000 */
.L_x_214:
        /* <DEDUP_REMOVED lines=9> */
[----:B--2---:R-:W-:Y:S01]  /*ce70*/  IMAD.IADD R5, R0, 0x1, -R5 ;  /* 0x0000000100057824 */ /* 0x004fe200078e0a05 */
[----:B------:R-:W-:Y:S06]  /*ce80*/  BRA `(.L_x_215) ;  /* 0x0000000000047947 */ /* 0x000fec0003800000 */
.L_x_216:
[----:B------:R-:W2:Y:S02]  /*ce90*/  LDC R5, c[0x0][0x8bc] ;  /* 0x00022f00ff057b82 */ /* 0x000ea40000000800 */
.L_x_215:
[----:B------:R-:W3:Y:S01]  /*cea0*/  S2R R12, SR_CTAID.X ;  /* 0x00000000000c7919 */ /* 0x000ee20000002500 */
[----:B------:R-:W-:Y:S02]  /*ceb0*/  IMAD.MOV.U32 R0, RZ, RZ, 0x1 ;  /* 0x00000001ff007424 */ /* 0x000fe400078e00ff */
[----:B------:R-:W-:Y:S02]  /*cec0*/  IMAD.MOV.U32 R4, RZ, RZ, 0x1 ;  /* 0x00000001ff047424 */ /* 0x000fe400078e00ff */
[----:B---3--:R-:W-:-:S05]  /*ced0*/  IMAD R12, R12, 0x50, RZ ;  /* 0x000000500c0c7824 */ /* 0x008fca00078e02ff */
[----:B--2--5:R-:W-:Y:S01]  /*cee0*/  ISETP.GE.AND P0, PT, R12, R5, PT ;  /* 0x000000050c00720c */ /* 0x024fe20003f06270 */
[----:B------:R-:W-:-:S03]  /*cef0*/  IMAD.MOV.U32 R5, RZ, RZ, RZ ;  /* 0x000000ffff057224 */ /* 0x000fc600078e00ff */
[----:B0-----:R-:W-:-:S04]  /*cf00*/  SEL R9, R9, 0xffffffff, !P0 ;  /* 0xffffffff09097807 */ /* 0x001fc80004000000 */
[----:B------:R-:W-:-:S13]  /*cf10*/  ISETP.GE.AND P0, PT, R9, RZ, PT ;  /* 0x000000ff0900720c */ /* 0x000fda0003f06270 */
[----:B------:R-:W-:Y:S05]  /*cf20*/  @!P0 BRA `(.L_x_217) ;  /* 0x0000001800d48947 */ /* 0x000fea0003800000 */
[----:B------:R-:W0:Y:S01]  /*cf30*/  LDC.64 R10, c[0x0][0x770] ;  /* 0x0001dc00ff0a7b82 */ /* 0x000e220000000a00 */
[----:B------:R-:W-:-:S07]  /*cf40*/  ULDC.64 UR6, c[0x0][0x208] ;  /* 0x0000820000067ab9 */ /* 0x000fce0000000a00 */
[----:B------:R-:W2:Y:S08]  /*cf50*/  LDC.64 R4, c[0x0][0x770] ;  /* 0x0001dc00ff047b82 */ /* 0x000eb00000000a00 */
[----:B------:R-:W3:Y:S01]  /*cf60*/  LDC.64 R6, c[0x0][0x778] ;  /* 0x0001de00ff067b82 */ /* 0x000ee20000000a00 */
[----:B0-----:R-:W-:-:S07]  /*cf70*/  ISETP.NE.U32.AND P1, PT, R10, RZ, PT ;  /* 0x000000ff0a00720c */ /* 0x001fce0003f25070 */
[----:B------:R-:W0:Y:S01]  /*cf80*/  LDC.64 R2, c[0x0][0x780] ;  /* 0x0001e000ff027b82 */ /* 0x000e220000000a00 */
[----:B------:R-:W-:Y:S01]  /*cf90*/  ISETP.NE.AND.EX P1, PT, R11, RZ, PT, P1 ;  /* 0x000000ff0b00720c */ /* 0x000fe20003f25310 */
[----:B--2---:R-:W-:Y:S01]  /*cfa0*/  IMAD.WIDE R4, R9, 0x4, R4 ;  /* 0x0000000409047825 */ /* 0x004fe200078e0204 */
[----:B---3--:R-:W-:-:S11]  /*cfb0*/  ISETP.NE.U32.AND P0, PT, R6, RZ, PT ;  /* 0x000000ff0600720c */ /* 0x008fd60003f05070 */
[----:B------:R-:W2:Y:S01]  /*cfc0*/  @P1 LDG.E R14, desc[UR6][R4.64] ;  /* 0x00000006040e1981 */ /* 0x000ea2000c1e1900 */
[----:B------:R-:W-:-:S03]  /*cfd0*/  ISETP.NE.AND.EX P0, PT, R7, RZ, PT, P0 ;  /* 0x000000ff0700720c */ /* 0x000fc60003f05300 */
[----:B------:R-:W3:Y:S01]  /*cfe0*/  @P1 LDG.E R15, desc[UR6][R4.64] ;  /* 0x00000006040f1981 */ /* 0x000ee2000c1e1900 */
[----:B0-----:R-:W-:-:S04]  /*cff0*/  ISETP.NE.U32.AND P2, PT, R2, RZ, PT ;  /* 0x000000ff0200720c */ /* 0x001fc80003f45070 */
[----:B------:R-:W-:-:S05]  /*d000*/  ISETP.NE.AND.EX P2, PT, R3, RZ, PT, P2 ;  /* 0x000000ff0300720c */ /* 0x000fca0003f45320 */
[----:B------:R-:W0:Y:S08]  /*d010*/  @P0 LDC.64 R2, c[0x0][0x778] ;  /* 0x0001de00ff020b82 */ /* 0x000e300000000a00 */
[----:B------:R-:W4:Y:S01]  /*d020*/  @P2 LDC.64 R6, c[0x0][0x780] ;  /* 0x0001e000ff062b82 */ /* 0x000f220000000a00 */
[----:B------:R-:W-:Y:S01]  /*d030*/  IMAD.MOV.U32 R13, RZ, RZ, RZ ;  /* 0x000000ffff0d7224 */ /* 0x000fe200078e00ff */
[----:B------:R-:W-:Y:S01]  /*d040*/  ULDC UR4, c[0x0][0x280] ;  /* 0x0000a00000047ab9 */ /* 0x000fe20000000800 */
[----:B0-----:R-:W-:-:S05]  /*d050*/  @P0 IMAD.WIDE R2, R9, 0x4, R2 ;  /* 0x0000000409020825 */ /* 0x001fca00078e0202 */
[----:B------:R4:W5:Y:S01]  /*d060*/  @P0 LDG.E R13, desc[UR6][R2.64] ;  /* 0x00000006020d0981 */ /* 0x000962000c1e1900 */
[----:B------:R-:W-:Y:S02]  /*d070*/  IMAD.U32 R8, RZ, RZ, UR4 ;  /* 0x00000004ff087e24 */ /* 0x000fe4000f8e00ff */
[----:B----4-:R-:W-:Y:S01]  /*d080*/  @P2 IMAD.WIDE R2, R9, 0x4, R6 ;  /* 0x0000000409022825 */ /* 0x010fe200078e0206 */
[----:B------:R-:W-:-:S04]  /*d090*/  VOTEU.ANY UP0, P1 ;  /* 0x00000000003f7886 */ /* 0x000fc80000800100 */
[----:B------:R0:W5:Y:S02]  /*d0a0*/  @P2 LDG.E R8, desc[UR6][R2.64] ;  /* 0x0000000602082981 */ /* 0x000164000c1e1900 */
[----:B0-----:R-:W-:Y:S01]  /*d0b0*/  CS2R R2, SRZ ;  /* 0x0000000000027805 */ /* 0x001fe2000001ff00 */
[----:B--2---:R-:W-:-:S05]  /*d0c0*/  @P1 IMAD R14, R9, 0x40, R14 ;  /* 0x00000040090e1824 */ /* 0x004fca00078e020e */
[----:B------:R-:W-:-:S04]  /*d0d0*/  @P1 SHF.R.S32.HI R7, RZ, 0x1f, R14 ;  /* 0x0000001fff071819 */ /* 0x000fc8000001140e */
[----:B------:R-:W-:-:S04]  /*d0e0*/  @P1 LEA.HI R7, R7, R14, RZ, 0x6 ;  /* 0x0000000e07071211 */ /* 0x000fc800078f30ff */
[----:B------:R-:W-:Y:S02]  /*d0f0*/  @P1 LOP3.LUT R7, R7, 0xffffffc0, RZ, 0xc0, !PT ;  /* 0xffffffc007071812 */ /* 0x000fe400078ec0ff */
[----:B---3--:R-:W-:Y:S02]  /*d100*/  @P1 R2UR UR4, R15 ;  /* 0x000000000f0412ca */ /* 0x008fe400000e0000 */
[--C-:B------:R-:W-:Y:S01]  /*d110*/  @P1 SHF.R.S32.HI R6, RZ, 0x1f, R7.reuse ;  /* 0x0000001fff061819 */ /* 0x100fe20000011407 */
[----:B------:R-:W-:-:S04]  /*d120*/  @P1 IMAD.MOV.U32 R2, RZ, RZ, R7 ;  /* 0x000000ffff021224 */ /* 0x000fc800078e0007 */
[----:B------:R-:W-:Y:S01]  /*d130*/  @P1 IMAD.MOV.U32 R3, RZ, RZ, R6 ;  /* 0x000000ffff031224 */ /* 0x000fe200078e0006 */
[----:B------:R-:W-:Y:S07]  /*d140*/  @P2 BRA `(.L_x_218) ;  /* 0x0000000000142947 */ /* 0x000fee0003800000 */
[----:B------:R-:W-:Y:S05]  /*d150*/  @!P1 BRA `(.L_x_218) ;  /* 0x0000000000109947 */ /* 0x000fea0003800000 */
[----:B------:R-:W-:Y:S02]  /*d160*/  ULDC.64 UR6, c[0x0][0x208] ;  /* 0x0000820000067ab9 */ /* 0x000fe40000000a00 */
[----:B------:R-:W2:Y:S04]  /*d170*/  LDG.E R7, desc[UR6][R4.64] ;  /* 0x0000000604077981 */ /* 0x000ea8000c1e1900 */
[----:B-----5:R-:W2:Y:S02]  /*d180*/  LDG.E R8, desc[UR6][R4.64+0x4] ;  /* 0x0000040604087981 */ /* 0x020ea4000c1e1900 */
[----:B--2---:R-:W-:-:S07]  /*d190*/  IMAD.IADD R8, R8, 0x1, -R7 ;  /* 0x0000000108087824 */ /* 0x004fce00078e0a07 */
.L_x_218:
[----:B-----5:R-:W-:Y:S01]  /*d1a0*/  ISETP.GE.AND P1, PT, R8, 0x1, PT ;  /* 0x000000010800780c */ /* 0x020fe20003f26270 */
[----:B------:R-:W-:Y:S01]  /*d1b0*/  UMOV UR51, URZ ;  /* 0x0000003f00337c82 */ /* 0x000fe20008000000 */
[----:B------:R-:W-:Y:S01]  /*d1c0*/  @UP0 UMOV UR51, UR4 ;  /* 0x0000000400330c82 */ /* 0x000fe20008000000 */
[----:B------:R-:W-:Y:S02]  /*d1d0*/  IMAD.MOV.U32 R5, RZ, RZ, RZ ;  /* 0x000000ffff057224 */ /* 0x000fe400078e00ff */
[----:B------:R-:W-:-:S08]  /*d1e0*/  IMAD.MOV.U32 R4, RZ, RZ, 0x1 ;  /* 0x00000001ff047424 */ /* 0x000fd000078e00ff */
[----:B------:R-:W-:Y:S05]  /*d1f0*/  @!P1 BRA `(.L_x_217) ;  /* 0x0000001800209947 */ /* 0x000fea0003800000 */
[----:B------:R-:W-:Y:S01]  /*d200*/  R2UR UR11, R12 ;  /* 0x000000000c0b72ca */ /* 0x000fe200000e0000 */
[----:B------:R-:W-:Y:S01]  /*d210*/  ULDC UR5, c[0x0][0x2e8] ;  /* 0x0000ba0000057ab9 */ /* 0x000fe20000000800 */
[----:B------:R-:W-:Y:S01]  /*d220*/  R2UR UR4, R13 ;  /* 0x000000000d0472ca */ /* 0x000fe200000e0000 */
[----:B------:R-:W-:Y:S01]  /*d230*/  UISETP.NE.AND UP0, UPT, UR5, 0x1, UPT ;  /* 0x000000010500788c */ /* 0x000fe2000bf05270 */
[----:B------:R-:W0:Y:S01]  /*d240*/  LDC.64 R12, c[0x0][0x720] ;  /* 0x0001c800ff0c7b82 */ /* 0x000e220000000a00 */
[----:B------:R-:W-:Y:S01]  /*d250*/  ISETP.NE.U32.AND P1, PT, R10, RZ, PT ;  /* 0x000000ff0a00720c */ /* 0x000fe20003f25070 */
[----:B------:R-:W-:Y:S01]  /*d260*/  VOTEU.ANY UP1, P0 ;  /* 0x00000000003f7886 */ /* 0x000fe20000020100 */
[----:B------:R-:W-:Y:S02]  /*d270*/  R2UR UR21, R9 ;  /* 0x00000000091572ca */ /* 0x000fe400000e0000 */
[----:B------:R-:W-:Y:S02]  /*d280*/  ELECT P0, URZ, PT ;  /* 0x00000000003f782f */ /* 0x000fe40003800000 */
[----:B------:R-:W-:Y:S01]  /*d290*/  ISETP.NE.AND.EX P1, PT, R11, RZ, PT, P1 ;  /* 0x000000ff0b00720c */ /* 0x000fe20003f25310 */
[----:B-1----:R-:W-:Y:S01]  /*d2a0*/  UMOV UR12, UR20 ;  /* 0x00000014000c7c82 */ /* 0x002fe20008000000 */
[----:B------:R-:W-:Y:S01]  /*d2b0*/  SHF.R.S32.HI R15, RZ, 0x1f, R9 ;  /* 0x0000001fff0f7819 */ /* 0x000fe20000011409 */
[----:B------:R-:W-:Y:S01]  /*d2c0*/  IMAD.MOV.U32 R5, RZ, RZ, RZ ;  /* 0x000000ffff057224 */ /* 0x000fe200078e00ff */
[----:B------:R-:W-:Y:S01]  /*d2d0*/  @UP0 ULDC UR6, c[0x0][0x2f0] ;  /* 0x0000bc0000060ab9 */ /* 0x000fe20000000800 */
[----:B------:R-:W-:Y:S01]  /*d2e0*/  UIADD3 UR11, UR11, UR4, URZ ;  /* 0x000000040b0b7290 */ /* 0x000fe2000fffe03f */
[----:B------:R-:W-:Y:S01]  /*d2f0*/  SEL R15, R15, RZ, !P1 ;  /* 0x000000ff0f0f7207 */ /* 0x000fe20004800000 */
[----:B------:R-:W-:Y:S01]  /*d300*/  IMAD.MOV.U32 R4, RZ, RZ, 0x1 ;  /* 0x00000001ff047424 */ /* 0x000fe200078e00ff */
[----:B------:R-:W-:Y:S01]  /*d310*/  @UP0 ULDC UR4, c[0x0][0x2ec] ;  /* 0x0000bb0000040ab9 */ /* 0x000fe20000000800 */
[----:B------:R-:W-:-:S02]  /*d320*/  USEL UR13, UR21, URZ, !UP1 ;  /* 0x0000003f150d7287 */ /* 0x000fc4000c800000 */
[----:B------:R-:W-:Y:S02]  /*d330*/  UIMAD.WIDE.U32 UR4, UR20, UR4, URZ ;  /* 0x00000004140472a5 */ /* 0x000fe4000f8e003f */
[----:B------:R-:W-:Y:S01]  /*d340*/  VOTEU.ANY UP1, P1 ;  /* 0x00000000003f7886 */ /* 0x000fe20000820100 */
[----:B------:R-:W-:Y:S02]  /*d350*/  USEL UR21, UR21, URZ, !UP1 ;  /* 0x0000003f15157287 */ /* 0x000fe4000c800000 */
[----:B------:R-:W-:Y:S01]  /*d360*/  @UP0 USHF.R.U32.HI UR12, URZ, UR6, UR5 ;  /* 0x000000063f0c0299 */ /* 0x000fe20008011605 */
[----:B0-----:R-:W-:-:S04]  /*d370*/  IMAD R14, R15, R12, RZ ;  /* 0x0000000c0f0e7224 */ /* 0x001fc800078e02ff */
[----:B------:R-:W-:Y:S01]  /*d380*/  IMAD R14, R13, UR21, R14 ;  /* 0x000000150d0e7c24 */ /* 0x000fe2000f8e020e */
[----:B------:R-:W-:Y:S06]  /*d390*/  @!P0 BRA `(.L_x_217) ;  /* 0x0000001400b88947 */ /* 0x000fec0003800000 */
[----:B------:R-:W0:Y:S01]  /*d3a0*/  S2R R5, SR_CgaCtaId ;  /* 0x0000000000057919 */ /* 0x000e220000008800 */
[----:B------:R-:W-:Y:S01]  /*d3b0*/  MOV R0, 0x400 ;  /* 0x0000040000007802 */ /* 0x000fe20000000f00 */
[----:B------:R-:W1:Y:S03]  /*d3c0*/  S2R R4, SR_CTAID.Y ;  /* 0x0000000000047919 */ /* 0x000e660000002600 */
[----:B0-----:R-:W-:Y:S01]  /*d3d0*/  LEA R0, R5, R0, 0x18 ;  /* 0x0000000005007211 */ /* 0x001fe200078ec0ff */
[----:B------:R-:W-:-:S05]  /*d3e0*/  IMAD.MOV.U32 R5, RZ, RZ, 0x1 ;  /* 0x00000001ff057424 */ /* 0x000fca00078e00ff */
[----:B------:R-:W-:-:S04]  /*d3f0*/  SHF.L.U32 R5, R5, 0x1f, RZ ;  /* 0x0000001f05057819 */ /* 0x000fc800000006ff */
[----:B------:R-:W0:Y:S02]  /*d400*/  SYNCS.PHASECHK.TRANS64.TRYWAIT P0, [R0+URZ+0x31620], R5 ;  /* 0x03162005000075a7 */ /* 0x000e24000800017f */
[----:B01----:R-:W-:Y:S05]  /*d410*/  @!P0 BRA `(.L_x_219) ;  /* 0x0000001800588947 */ /* 0x003fea0003800000 */
.L_x_234:
[----:B------:R-:W1:Y:S01]  /*d420*/  S2R R6, SR_TID.X ;  /* 0x0000000000067919 */ /* 0x000e620000002100 */
[----:B------:R-:W-:Y:S01]  /*d430*/  IMAD.WIDE.U32 R18, R12, UR21, RZ ;  /* 0x000000150c127c25 */ /* 0x000fe2000f8e00ff */
[----:B------:R-:W-:-:S03]  /*d440*/  SHF.R.S32.HI R4, RZ, 0x1f, R4 ;  /* 0x0000001fff047819 */ /* 0x000fc60000011404 */
[----:B------:R-:W-:Y:S01]  /*d450*/  IMAD.IADD R7, R19, 0x1, R14 ;  /* 0x0000000113077824 */ /* 0x000fe200078e020e */
[----:B-1----:R-:W-:-:S04]  /*d460*/  LOP3.LUT R6, R6, 0x7f, RZ, 0xc0, !PT ;  /* 0x0000007f06067812 */ /* 0x002fc800078ec0ff */
[----:B------:R-:W-:Y:S01]  /*d470*/  ISETP.NE.AND P0, PT, R6, RZ, PT ;  /* 0x000000ff0600720c */ /* 0x000fe20003f05270 */
[----:B------:R-:W-:-:S12]  /*d480*/  IMAD.MOV.U32 R6, RZ, RZ, 0x1 ;  /* 0x00000001ff067424 */ /* 0x000fd800078e00ff */
[----:B------:R-:W-:Y:S05]  /*d490*/  @P0 BRA `(.L_x_220) ;  /* 0x0000000000180947 */ /* 0x000fea0003800000 */
[----:B------:R-:W1:Y:S01]  /*d4a0*/  S2R R9, SR_TID.X ;  /* 0x0000000000097919 */ /* 0x000e620000002100 */
[----:B0-----:R-:W-:-:S04]  /*d4b0*/  IMAD.MOV.U32 R5, RZ, RZ, 0x8100 ;  /* 0x00008100ff057424 */ /* 0x001fc800078e00ff */
[----:B------:R2:W-:Y:S01]  /*d4c0*/  SYNCS.ARRIVE.TRANS64 RZ, [R0+URZ+0x31610], R5 ;  /* 0x0316100500ff79a7 */ /* 0x0005e2000800003f */
[----:B-1----:R-:W-:-:S13]  /*d4d0*/  LOP3.LUT P1, RZ, R9, 0x1f, RZ, 0xc0, !PT ;  /* 0x0000001f09ff7812 */ /* 0x002fda000782c0ff */
[----:B--2---:R-:W-:Y:S05]  /*d4e0*/  @!P1 BRA `(.L_x_220) ;  /* 0x0000000000049947 */ /* 0x004fea0003800000 */
[----:B------:R-:W-:Y:S01]  /*d4f0*/  BPT.TRAP 0x1 ;  /* 0x000000040000795c */ /* 0x000fe20000300000 */
.L_x_220:
[----:B------:R-:W1:Y:S01]  /*d500*/  LDC.64 R16, c[0x0][0x198] ;  /* 0x00006600ff107b82 */ /* 0x000e620000000a00 */
[----:B------:R-:W-:Y:S01]  /*d510*/  R2UR UR8, R0 ;  /* 0x00000000000872ca */ /* 0x000fe200000e0000 */
[----:B------:R-:W-:Y:S01]  /*d520*/  UMOV UR6, 0x0 ;  /* 0x0000000000067882 */ /* 0x000fe20000000000 */
[----:B------:R-:W-:Y:S01]  /*d530*/  UMOV UR7, 0x14f00000 ;  /* 0x14f0000000077882 */ /* 0x000fe20000000000 */
[----:B------:R-:W-:Y:S01]  /*d540*/  UMOV UR50, URZ ;  /* 0x0000003f00327c82 */ /* 0x000fe20008000000 */
[----:B------:R-:W-:Y:S01]  /*d550*/  UMOV UR52, UR20 ;  /* 0x0000001400347c82 */ /* 0x000fe20008000000 */
[----:B------:R-:W-:Y:S01]  /*d560*/  UMOV UR53, UR21 ;  /* 0x0000001500357c82 */ /* 0x000fe20008000000 */
[----:B------:R-:W-:Y:S01]  /*d570*/  UMOV UR34, 0x40 ;  /* 0x0000004000227882 */ /* 0x000fe20000000000 */
[----:B------:R-:W2:Y:S01]  /*d580*/  LDC.64 R10, c[0x0][0x718] ;  /* 0x0001c600ff0a7b82 */ /* 0x000ea20000000a00 */
[----:B------:R-:W-:Y:S01]  /*d590*/  UMOV UR35, UR51 ;  /* 0x0000003300237c82 */ /* 0x000fe20008000000 */
[----:B------:R-:W-:Y:S01]  /*d5a0*/  UMOV UR36, UR20 ;  /* 0x0000001400247c82 */ /* 0x000fe20008000000 */
[----:B------:R-:W-:Y:S01]  /*d5b0*/  UMOV UR37, UR21 ;  /* 0x0000001500257c82 */ /* 0x000fe20008000000 */
[----:B------:R-:W-:Y:S01]  /*d5c0*/  UMOV UR26, 0x80 ;  /* 0x00000080001a7882 */ /* 0x000fe20000000000 */
[----:B------:R-:W-:Y:S01]  /*d5d0*/  UMOV UR27, UR51 ;  /* 0x00000033001b7c82 */ /* 0x000fe20008000000 */
[----:B------:R-:W-:-:S02]  /*d5e0*/  UIADD3 UR48, UR8, 0x14100, URZ ;  /* 0x0001410008307890 */ /* 0x000fc4000fffe03f */
[----:B------:R-:W-:Y:S02]  /*d5f0*/  UIADD3 UR49, UR8, 0x31610, URZ ;  /* 0x0003161008317890 */ /* 0x000fe4000fffe03f */
[----:B------:R-:W-:Y:S02]  /*d600*/  UIADD3 UR32, UR8, 0x16100, URZ ;  /* 0x0001610008207890 */ /* 0x000fe4000fffe03f */
[----:B------:R-:W-:Y:S02]  /*d610*/  UIADD3 UR24, UR8, 0x18100, URZ ;  /* 0x0001810008187890 */ /* 0x000fe4000fffe03f */
[----:B------:R-:W-:Y:S01]  /*d620*/  UIADD3 UR16, UR8, 0x1a100, URZ ;  /* 0x0001a10008107890 */ /* 0x000fe2000fffe03f */
[----:B-1----:R-:W-:Y:S01]  /*d630*/  IMAD.MOV.U32 R9, RZ, RZ, R16 ;  /* 0x000000ffff097224 */ /* 0x002fe200078e0010 */
[----:B------:R-:W-:Y:S01]  /*d640*/  UIADD3 UR30, UR8, 0x2c100, URZ ;  /* 0x0002c100081e7890 */ /* 0x000fe2000fffe03f */
[----:B------:R-:W-:Y:S01]  /*d650*/  UMOV UR33, UR49 ;  /* 0x0000003100217c82 */ /* 0x000fe20008000000 */
[----:B------:R-:W-:Y:S01]  /*d660*/  UMOV UR28, UR20 ;  /* 0x00000014001c7c82 */ /* 0x000fe20008000000 */
[----:B------:R-:W-:Y:S01]  /*d670*/  UMOV UR29, UR21 ;  /* 0x00000015001d7c82 */ /* 0x000fe20008000000 */
[----:B------:R-:W-:Y:S01]  /*d680*/  UMOV UR25, UR49 ;  /* 0x0000003100197c82 */ /* 0x000fe20008000000 */
[----:B------:R-:W-:Y:S01]  /*d690*/  UMOV UR18, 0xc0 ;  /* 0x000000c000127882 */ /* 0x000fe20000000000 */
[----:B--2---:R-:W-:Y:S01]  /*d6a0*/  IMAD R20, R4, R10, RZ ;  /* 0x0000000a04147224 */ /* 0x004fe200078e02ff */
[----:B------:R-:W-:Y:S01]  /*d6b0*/  IADD3 R4, P1, R9, 0xf0, RZ ;  /* 0x000000f009047810 */ /* 0x000fe20007f3e0ff */
[----:B------:R-:W-:Y:S01]  /*d6c0*/  UMOV UR19, UR51 ;  /* 0x0000003300137c82 */ /* 0x000fe20008000000 */
[----:B------:R-:W-:Y:S01]  /*d6d0*/  UMOV UR17, UR49 ;  /* 0x0000003100117c82 */ /* 0x000fe20008000000 */
[----:B------:R-:W-:Y:S01]  /*d6e0*/  IMAD R20, R11, UR20, R20 ;  /* 0x000000140b147c24 */ /* 0x000fe2000f8e0214 */
[----:B------:R-:W-:Y:S01]  /*d6f0*/  R2UR UR4, R4 ;  /* 0x00000000040472ca */ /* 0x000fe200000e0000 */
[----:B------:R-:W-:Y:S01]  /*d700*/  IMAD.MOV.U32 R11, RZ, RZ, R17 ;  /* 0x000000ffff0b7224 */ /* 0x000fe200078e0011 */
[----:B------:R-:W-:Y:S01]  /*d710*/  UMOV UR9, 0x10 ;  /* 0x0000001000097882 */ /* 0x000fe20000000000 */
[----:B------:R-:W-:Y:S01]  /*d720*/  UMOV UR31, UR49 ;  /* 0x00000031001f7c82 */ /* 0x000fe20008000000 */
[----:B------:R-:W-:Y:S01]  /*d730*/  UIADD3 UR40, UR8, 0x5000, URZ ;  /* 0x0000500008287890 */ /* 0x000fe2000fffe03f */
[----:B------:R-:W-:Y:S01]  /*d740*/  IMAD.X R4, RZ, RZ, R11, P1 ;  /* 0x000000ffff047224 */ /* 0x000fe200008e060b */
[----:B------:R-:W-:Y:S01]  /*d750*/  UMOV UR43, UR11 ;  /* 0x0000000b002b7c82 */ /* 0x000fe20008000000 */
[----:B------:R-:W-:Y:S01]  /*d760*/  UMOV UR44, UR12 ;  /* 0x0000000c002c7c82 */ /* 0x000fe20008000000 */
[----:B------:R-:W-:Y:S01]  /*d770*/  UMOV UR45, UR13 ;  /* 0x0000000d002d7c82 */ /* 0x000fe20008000000 */
[----:B------:R-:W-:Y:S01]  /*d780*/  UMOV UR10, UR50 ;  /* 0x00000032000a7c82 */ /* 0x000fe20008000000 */
[----:B------:R-:W-:Y:S01]  /*d790*/  R2UR UR5, R4 ;  /* 0x00000000040572ca */ /* 0x000fe200000e0000 */
[----:B0-----:R-:W-:Y:S01]  /*d7a0*/  IMAD.WIDE.U32 R4, R10, UR20, R2 ;  /* 0x000000140a047c25 */ /* 0x001fe2000f8e0002 */
[----:B------:R-:W-:Y:S01]  /*d7b0*/  UMOV UR42, 0x80 ;  /* 0x00000080002a7882 */ /* 0x000fe20000000000 */
[----:B------:R-:W-:-:S02]  /*d7c0*/  UIADD3 UR56, UR8, 0x7800, URZ ;  /* 0x0000780008387890 */ /* 0x000fc4000fffe03f */
[----:B------:R-:W-:Y:S01]  /*d7d0*/  IMAD.IADD R5, R5, 0x1, R20 ;  /* 0x0000000105057824 */ /* 0x000fe200078e0214 */
[----:B------:R-:W-:Y:S01]  /*d7e0*/  UMOV UR58, 0xc0 ;  /* 0x000000c0003a7882 */ /* 0x000fe20000000000 */
[----:B------:R-:W-:Y:S01]  /*d7f0*/  UMOV UR59, UR11 ;  /* 0x0000000b003b7c82 */ /* 0x000fe20008000000 */
[----:B------:R-:W-:Y:S01]  /*d800*/  UMOV UR60, UR12 ;  /* 0x0000000c003c7c82 */ /* 0x000fe20008000000 */
[----:B------:R-:W-:Y:S01]  /*d810*/  IMAD.WIDE.U32 R4, R12, UR21, R4 ;  /* 0x000000150c047c25 */ /* 0x000fe2000f8e0004 */
[----:B------:R-:W-:Y:S01]  /*d820*/  UMOV UR61, UR13 ;  /* 0x0000000d003d7c82 */ /* 0x000fe20008000000 */
[----:B------:R-:W0:Y:S02]  /*d830*/  LDC.64 R12, c[0x0][0x700] ;  /* 0x0001c000ff0c7b82 */ /* 0x000e240000000a00 */
[----:B------:R-:W-:Y:S01]  /*d840*/  IMAD.IADD R14, R14, 0x1, R5 ;  /* 0x000000010e0e7824 */ /* 0x000fe200078e0205 */
[----:B------:R-:W-:Y:S01]  /*d850*/  UTMALDG.4D [UR48], [UR4], desc[UR6] ;  /* 0x00000630040075b4 */ /* 0x000fe20008019000 */
[----:B------:R1:W-:Y:S01]  /*d860*/  UTMALDG.4D [UR32], [UR4], desc[UR6] ;  /* 0x00000620040075b4 */ /* 0x0003e20008019000 */
[----:B------:R2:W-:Y:S01]  /*d870*/  UTMALDG.4D [UR24], [UR4], desc[UR6] ;  /* 0x00000618040075b4 */ /* 0x0005e20008019000 */
[C---:B0-----:R-:W-:Y:S01]  /*d880*/  LEA R5, P1, R4.reuse, R12, 0x2 ;  /* 0x0000000c04057211 */ /* 0x041fe200078210ff */
[----:B------:R0:W-:Y:S03]  /*d890*/  UTMALDG.4D [UR16], [UR4], desc[UR6] ;  /* 0x00000610040075b4 */ /* 0x0001e60008019000 */
[----:B------:R-:W-:-:S02]  /*d8a0*/  LEA.HI.X R14, R4, R13, R14, 0x2, P1 ;  /* 0x0000000d040e7211 */ /* 0x000fc400008f140e */
[----:B------:R-:W-:Y:S01]  /*d8b0*/  R2UR UR14, R5 ;  /* 0x00000000050e72ca */ /* 0x000fe200000e0000 */
[----:B------:R-:W-:Y:S01]  /*d8c0*/  IMAD.MOV.U32 R5, RZ, RZ, 0x14000 ;  /* 0x00014000ff057424 */ /* 0x000fe200078e00ff */
[----:B------:R-:W-:Y:S02]  /*d8d0*/  R2UR UR15, R14 ;  /* 0x000000000e0f72ca */ /* 0x000fe400000e0000 */
[----:B------:R-:W-:Y:S02]  /*d8e0*/  IADD3 R4, P1, R9, 0x2f0, RZ ;  /* 0x000002f009047810 */ /* 0x000fe40007f3e0ff */
[----:B------:R-:W-:Y:S01]  /*d8f0*/  MOV R14, UR45 ;  /* 0x0000002d000e7c02 */ /* 0x000fe20008000f00 */
[----:B-1----:R-:W-:Y:S01]  /*d900*/  UIADD3 UR32, UR8, 0xc800, URZ ;  /* 0x0000c80008207890 */ /* 0x002fe2000fffe03f */
[----:B------:R-:W-:Y:S01]  /*d910*/  R2UR UR22, R4 ;  /* 0x00000000041672ca */ /* 0x000fe200000e0000 */
[----:B------:R-:W-:Y:S01]  /*d920*/  IMAD.X R4, RZ, RZ, R11, P1 ;  /* 0x000000ffff047224 */ /* 0x000fe200008e060b */
[----:B------:R-:W-:Y:S01]  /*d930*/  UMOV UR35, UR11 ;  /* 0x0000000b00237c82 */ /* 0x000fe20008000000 */
[----:B------:R-:W-:Y:S01]  /*d940*/  UMOV UR36, UR12 ;  /* 0x0000000c00247c82 */ /* 0x000fe20008000000 */
[----:B------:R-:W-:-:S02]  /*d950*/  UMOV UR37, UR13 ;  /* 0x0000000d00257c82 */ /* 0x000fc40008000000 */
[----:B------:R-:W-:Y:S01]  /*d960*/  R2UR UR23, R4 ;  /* 0x00000000041772ca */ /* 0x000fe200000e0000 */
[----:B------:R1:W-:Y:S01]  /*d970*/  UBLKCP.S.G [UR30], [UR14], UR9 ;  /* 0x0000001e0e0073ba */ /* 0x0003e20008000209 */
[----:B------:R-:W-:Y:S01]  /*d980*/  IADD3 R4, P1, R9, 0x3f0, RZ ;  /* 0x000003f009047810 */ /* 0x000fe20007f3e0ff */
[----:B--2---:R-:W-:Y:S01]  /*d990*/  UIADD3 UR24, UR8, 0x2800, URZ ;  /* 0x0000280008187890 */ /* 0x004fe2000fffe03f */
[----:B------:R2:W-:Y:S01]  /*d9a0*/  SYNCS.ARRIVE.TRANS64 RZ, [R0+URZ+0x31600], R5 ;  /* 0x0316000500ff79a7 */ /* 0x0005e2000800003f */
[----:B------:R-:W-:Y:S01]  /*d9b0*/  UMOV UR26, 0x40 ;  /* 0x00000040001a7882 */ /* 0x000fe20000000000 */
[----:B------:R-:W-:Y:S01]  /*d9c0*/  UMOV UR27, UR11 ;  /* 0x0000000b001b7c82 */ /* 0x000fe20008000000 */
[----:B------:R-:W-:Y:S01]  /*d9d0*/  UMOV UR28, UR12 ;  /* 0x0000000c001c7c82 */ /* 0x000fe20008000000 */
[----:B------:R-:W-:Y:S01]  /*d9e0*/  UMOV UR29, UR13 ;  /* 0x0000000d001d7c82 */ /* 0x000fe20008000000 */
[----:B0-----:R-:W-:Y:S01]  /*d9f0*/  R2UR UR4, R4 ;  /* 0x00000000040472ca */ /* 0x001fe200000e0000 */
[----:B------:R-:W-:Y:S01]  /*da00*/  IMAD.X R4, RZ, RZ, R11, P1 ;  /* 0x000000ffff047224 */ /* 0x000fe200008e060b */
[----:B------:R-:W-:Y:S01]  /*da10*/  UMOV UR7, 0x10000000 ;  /* 0x1000000000077882 */ /* 0x000fe20000000000 */
[----:B------:R-:W-:-:S02]  /*da20*/  ISETP.GE.AND P1, PT, R8, 0x41, PT ;  /* 0x000000410800780c */ /* 0x000fc40003f26270 */
[----:B--2---:R-:W-:Y:S02]  /*da30*/  MOV R5, UR43 ;  /* 0x0000002b00057c02 */ /* 0x004fe40008000f00 */
[----:B------:R-:W-:Y:S01]  /*da40*/  R2UR UR5, R4 ;  /* 0x00000000040572ca */ /* 0x000fe200000e0000 */
[----:B-1----:R-:W-:Y:S01]  /*da50*/  UIADD3 UR9, UR8, 0x31600, URZ ;  /* 0x0003160008097890 */ /* 0x002fe2000fffe03f */
[----:B------:R-:W-:-:S06]  /*da60*/  MOV R4, UR44 ;  /* 0x0000002c00047c02 */ /* 0x000fcc0008000f00 */
[----:B------:R-:W-:Y:S01]  /*da70*/  UMOV UR25, UR9 ;  /* 0x0000000900197c82 */ /* 0x000fe20008000000 */
[----:B------:R-:W-:Y:S01]  /*da80*/  UMOV UR41, UR9 ;  /* 0x0000000900297c82 */ /* 0x000fe20008000000 */
[----:B------:R0:W-:Y:S01]  /*da90*/  UTMALDG.4D [UR8], [UR22], desc[UR6] ;  /* 0x00000608160075b4 */ /* 0x0001e20008019000 */
[----:B------:R-:W-:Y:S01]  /*daa0*/  UMOV UR57, UR9 ;  /* 0x0000000900397c82 */ /* 0x000fe20008000000 */
[----:B------:R-:W-:Y:S01]  /*dab0*/  UMOV UR33, UR9 ;  /* 0x0000000900217c82 */ /* 0x000fe20008000000 */
[----:B------:R1:W-:Y:S01]  /*dac0*/  UTMALDG.4D [UR24], [UR22], desc[UR6] ;  /* 0x00000618160075b4 */ /* 0x0003e20008019000 */
[----:B------:R2:W-:Y:S01]  /*dad0*/  UTMALDG.4D [UR40], [UR22], desc[UR6] ;  /* 0x00000628160075b4 */ /* 0x0005e20008019000 */
[----:B------:R3:W-:Y:S01]  /*dae0*/  UTMALDG.4D [UR56], [UR22], desc[UR6] ;  /* 0x00000638160075b4 */ /* 0x0007e20008019000 */
[----:B0-----:R-:W-:Y:S01]  /*daf0*/  UMOV UR10, 0xc0 ;  /* 0x000000c0000a7882 */ /* 0x001fe20000000000 */
[----:B-1----:R-:W-:Y:S01]  /*db00*/  UIADD3 UR24, UR8, 0xf000, URZ ;  /* 0x0000f00008187890 */ /* 0x002fe2000fffe03f */
[----:B------:R-:W-:Y:S01]  /*db10*/  UMOV UR26, 0x80 ;  /* 0x00000080001a7882 */ /* 0x000fe20000000000 */
[----:B--2---:R-:W-:Y:S01]  /*db20*/  R2UR UR45, R14 ;  /* 0x000000000e2d72ca */ /* 0x004fe200000e0000 */
[----:B------:R-:W-:Y:S01]  /*db30*/  UIADD3 UR40, UR8, 0xa000, URZ ;  /* 0x0000a00008287890 */ /* 0x000fe2000fffe03f */
[----:B------:R-:W-:Y:S01]  /*db40*/  R2UR UR44, R4 ;  /* 0x00000000042c72ca */ /* 0x000fe200000e0000 */
[----:B------:R-:W-:Y:S01]  /*db50*/  UIADD3 UR8, UR8, 0x11800, URZ ;  /* 0x0001180008087890 */ /* 0x000fe2000fffe03f */
[----:B------:R-:W-:Y:S01]  /*db60*/  R2UR UR43, R5 ;  /* 0x00000000052b72ca */ /* 0x000fe200000e0000 */
[----:B------:R-:W-:Y:S01]  /*db70*/  UMOV UR42, UR50 ;  /* 0x00000032002a7c82 */ /* 0x000fe20008000000 */
[----:B------:R-:W-:-:S02]  /*db80*/  IMAD.MOV.U32 R4, RZ, RZ, RZ ;  /* 0x000000ffff047224 */ /* 0x000fc400078e00ff */
[----:B------:R-:W-:Y:S02]  /*db90*/  IMAD.MOV.U32 R5, RZ, RZ, 0x1 ;  /* 0x00000001ff057424 */ /* 0x000fe400078e00ff */
[----:B------:R-:W-:-:S07]  /*dba0*/  IMAD.MOV.U32 R14, RZ, RZ, 0x1 ;  /* 0x00000001ff0e7424 */ /* 0x000fce00078e00ff */
[----:B------:R3:W-:Y:S01]  /*dbb0*/  UTMALDG.4D [UR40], [UR4], desc[UR6] ;  /* 0x00000628040075b4 */ /* 0x0007e20008019000 */
[----:B------:R3:W-:Y:S01]  /*dbc0*/  UTMALDG.4D [UR32], [UR4], desc[UR6] ;  /* 0x00000620040075b4 */ /* 0x0007e20008019000 */
[----:B------:R3:W-:Y:S01]  /*dbd0*/  UTMALDG.4D [UR24], [UR4], desc[UR6] ;  /* 0x00000618040075b4 */ /* 0x0007e20008019000 */
[----:B------:R3:W-:Y:S02]  /*dbe0*/  UTMALDG.4D [UR8], [UR4], desc[UR6] ;  /* 0x00000608040075b4 */ /* 0x0007e40008019000 */
[----:B---3--:R-:W-:Y:S05]  /*dbf0*/  @!P1 BRA `(.L_x_221) ;  /* 0x00000008007c9947 */ /* 0x008fea0003800000 */
[----:B------:R-:W0:Y:S01]  /*dc00*/  LDC.64 R16, c[0x0][0x738] ;  /* 0x0001ce00ff107b82 */ /* 0x000e220000000a00 */
[----:B------:R-:W1:Y:S01]  /*dc10*/  S2R R14, SR_CTAID.Y ;  /* 0x00000000000e7919 */ /* 0x000e620000002600 */
[----:B------:R-:W-:Y:S02]  /*dc20*/  VIADD R8, R8, 0x3f ;  /* 0x0000003f08087836 */ /* 0x000fe40000000000 */
[----:B0-----:R-:W-:-:S04]  /*dc30*/  IMAD.WIDE.U32 R4, R16, UR21, R2 ;  /* 0x0000001510047c25 */ /* 0x001fc8000f8e0002 */
[----:B------:R-:W-:-:S04]  /*dc40*/  IMAD R16, R15, R16, RZ ;  /* 0x000000100f107224 */ /* 0x000fc800078e02ff */
[----:B------:R-:W-:Y:S01]  /*dc50*/  IMAD R16, R17, UR21, R16 ;  /* 0x0000001511107c24 */ /* 0x000fe2000f8e0210 */
[----:B-1----:R-:W-:-:S03]  /*dc60*/  SHF.R.S32.HI R14, RZ, 0x1f, R14 ;  /* 0x0000001fff0e7819 */ /* 0x002fc6000001140e */
[----:B------:R-:W-:Y:S02]  /*dc70*/  IMAD.IADD R5, R5, 0x1, R16 ;  /* 0x0000000105057824 */ /* 0x000fe400078e0210 */
[----:B------:R-:W0:Y:S02]  /*dc80*/  LDC.64 R16, c[0x0][0x730] ;  /* 0x0001cc00ff107b82 */ /* 0x000e240000000a00 */
[----:B0-----:R-:W-:Y:S02]  /*dc90*/  IMAD R6, R14, R16, RZ ;  /* 0x000000100e067224 */ /* 0x001fe400078e02ff */
[----:B------:R-:W-:Y:S01]  /*dca0*/  IMAD.WIDE.U32 R4, R16, UR20, R4 ;  /* 0x0000001410047c25 */ /* 0x000fe2000f8e0004 */
[----:B------:R-:W0:Y:S03]  /*dcb0*/  S2R R14, SR_TID.X ;  /* 0x00000000000e7919 */ /* 0x000e260000002100 */
[----:B------:R-:W-:-:S02]  /*dcc0*/  IMAD R6, R17, UR20, R6 ;  /* 0x0000001411067c24 */ /* 0x000fc4000f8e0206 */
[----:B------:R-:W1:Y:S02]  /*dcd0*/  LDC.64 R16, c[0x0][0x728] ;  /* 0x0001ca00ff107b82 */ /* 0x000e640000000a00 */
[----:B------:R-:W-:Y:S01]  /*dce0*/  IMAD.IADD R6, R5, 0x1, R6 ;  /* 0x0000000105067824 */ /* 0x000fe200078e0206 */
[----:B-1----:R-:W-:Y:S01]  /*dcf0*/  LEA R5, P1, R4, R16, 0x2 ;  /* 0x0000001004057211 */ /* 0x002fe200078210ff */
[----:B------:R-:W-:-:S03]  /*dd00*/  IMAD.MOV.U32 R16, RZ, RZ, RZ ;  /* 0x000000ffff107224 */ /* 0x000fc600078e00ff */
[----:B------:R-:W-:Y:S01]  /*dd10*/  LEA.HI.X R17, R4, R17, R6, 0x2, P1 ;  /* 0x0000001104117211 */ /* 0x000fe200008f1406 */
[----:B------:R-:W-:Y:S02]  /*dd20*/  IMAD.MOV.U32 R6, RZ, RZ, R18 ;  /* 0x000000ffff067224 */ /* 0x000fe400078e0012 */
[----:B------:R-:W-:Y:S02]  /*dd30*/  IMAD.MOV.U32 R4, RZ, RZ, RZ ;  /* 0x000000ffff047224 */ /* 0x000fe400078e00ff */
[----:B------:R-:W-:-:S04]  /*dd40*/  IMAD.WIDE.U32 R6, R10, UR20, R6 ;  /* 0x000000140a067c25 */ /* 0x000fc8000f8e0006 */
[----:B------:R-:W-:Y:S01]  /*dd50*/  IMAD.MOV.U32 R18, RZ, RZ, RZ ;  /* 0x000000ffff127224 */ /* 0x000fe200078e00ff */
[----:B------:R-:W-:-:S04]  /*dd60*/  IADD3 R10, P1, R2, R6, RZ ;  /* 0x00000006020a7210 */ /* 0x000fc80007f3e0ff */
[----:B------:R-:W-:Y:S02]  /*dd70*/  IADD3.X R6, R3, R20, R7, P1, !PT ;  /* 0x0000001403067210 */ /* 0x000fe40000ffe407 */
[C---:B------:R-:W-:Y:S02]  /*dd80*/  LEA R12, P1, R10.reuse, R12, 0x2 ;  /* 0x0000000c0a0c7211 */ /* 0x040fe400078210ff */
[----:B------:R-:W-:Y:S02]  /*dd90*/  SHF.R.S32.HI R7, RZ, 0x1f, R8 ;  /* 0x0000001fff077819 */ /* 0x000fe40000011408 */
[----:B------:R-:W-:Y:S01]  /*dda0*/  LEA.HI.X R10, R10, R13, R6, 0x2, P1 ;  /* 0x0000000d0a0a7211 */ /* 0x000fe200008f1406 */
[----:B------:R-:W-:Y:S01]  /*ddb0*/  IMAD.U32 R13, RZ, RZ, UR51 ;  /* 0x00000033ff0d7e24 */ /* 0x000fe2000f8e00ff */
[----:B------:R-:W-:Y:S01]  /*ddc0*/  LEA.HI R8, R7, R8, RZ, 0x6 ;  /* 0x0000000807087211 */ /* 0x000fe200078f30ff */
[----:B------:R-:W-:Y:S01]  /*ddd0*/  IMAD.MOV.U32 R6, RZ, RZ, 0x1 ;  /* 0x00000001ff067424 */ /* 0x000fe200078e00ff */
[----:B------:R-:W-:-:S02]  /*dde0*/  IADD3 R7, P1, R12, 0x100, RZ ;  /* 0x000001000c077810 */ /* 0x000fc40007f3e0ff */
[----:B0-----:R-:W-:Y:S01]  /*ddf0*/  LOP3.LUT R12, R14, 0x1f, RZ, 0xc0, !PT ;  /* 0x0000001f0e0c7812 */ /* 0x001fe200078ec0ff */
[----:B------:R-:W-:Y:S01]  /*de00*/  IMAD.MOV.U32 R14, RZ, RZ, 0x1 ;  /* 0x00000001ff0e7424 */ /* 0x000fe200078e00ff */
[----:B------:R-:W-:Y:S01]  /*de10*/  LEA.HI.SX32 R8, R8, 0xffffffff, 0x1a ;  /* 0xffffffff08087811 */ /* 0x000fe200078fd2ff */
[----:B------:R-:W-:-:S08]  /*de20*/  IMAD.X R10, RZ, RZ, R10, P1 ;  /* 0x000000ffff0a7224 */ /* 0x000fd000008e060a */
.L_x_226:
[----:B------:R-:W-:-:S04]  /*de30*/  SHF.L.U32 R9, R14, 0x1f, RZ ;  /* 0x0000001f0e097819 */ /* 0x000fc800000006ff */
[----:B0-----:R-:W0:Y:S02]  /*de40*/  SYNCS.PHASECHK.TRANS64.TRYWAIT P1, [R0+URZ+0x31638], R9 ;  /* 0x03163809000075a7 */ /* 0x001e24000802017f */
[----:B01---5:R-:W-:Y:S05]  /*de50*/  @!P1 BRA `(.L_x_222) ;  /* 0x0000000c00dc9947 */ /* 0x023fea0003800000 */
.L_x_235:
[----:B------:R-:W-:Y:S05]  /*de60*/  @P0 BRA `(.L_x_223) ;  /* 0x0000000000140947 */ /* 0x000fea0003800000 */
[----:B------:R-:W-:Y:S01]  /*de70*/  ISETP.NE.AND P1, PT, R12, RZ, PT ;  /* 0x000000ff0c00720c */ /* 0x000fe20003f25270 */
[----:B0-----:R-:W-:-:S04]  /*de80*/  IMAD.MOV.U32 R9, RZ, RZ, 0x8100 ;  /* 0x00008100ff097424 */ /* 0x001fc800078e00ff */
[----:B------:R1:W-:Y:S08]  /*de90*/  SYNCS.ARRIVE.TRANS64 RZ, [R0+URZ+0x31630], R9 ;  /* 0x0316300900ff79a7 */ /* 0x0003f0000800003f */
[----:B------:R-:W-:Y:S05]  /*dea0*/  @!P1 BRA `(.L_x_223) ;  /* 0x0000000000049947 */ /* 0x000fea0003800000 */
[----:B------:R-:W-:Y:S01]  /*deb0*/  BPT.TRAP 0x1 ;  /* 0x000000040000795c */ /* 0x000fe20000300000 */
.L_x_223:
[----:B------:R2:W-:Y:S02]  /*dec0*/  STL.64 [R1], R2 ;  /* 0x0000000201007387 */ /* 0x0005e40000100a00 */
[----:B--2---:R-:W0:Y:S02]  /*ded0*/  LDC.64 R2, c[0x0][0x198] ;  /* 0x00006600ff027b82 */ /* 0x004e240000000a00 */
[----:B01----:R-:W-:-:S05]  /*dee0*/  IMAD.MOV.U32 R9, RZ, RZ, R2 ;  /* 0x000000ffff097224 */ /* 0x003fca00078e0002 */
[----:B------:R-:W-:-:S04]  /*def0*/  IADD3 R11, P1, R9, 0x1f0, RZ ;  /* 0x000001f0090b7810 */ /* 0x000fc80007f3e0ff */
[----:B------:R-:W-:Y:S01]  /*df00*/  R2UR UR6, R11 ;  /* 0x000000000b0672ca */ /* 0x000fe200000e0000 */
[----:B------:R-:W-:Y:S02]  /*df10*/  IMAD.MOV.U32 R11, RZ, RZ, R3 ;  /* 0x000000ffff0b7224 */ /* 0x000fe400078e0003 */
[----:B------:R0:W5:Y:S01]  /*df20*/  LDL.LU.64 R2, [R1] ;  /* 0x0000000001027983 */ /* 0x0001620000300a00 */
[----:B------:R-:W-:Y:S01]  /*df30*/  R2UR UR14, R0 ;  /* 0x00000000000e72ca */ /* 0x000fe200000e0000 */
[----:B------:R-:W-:Y:S01]  /*df40*/  IMAD.X R19, RZ, RZ, R11, P1 ;  /* 0x000000ffff137224 */ /* 0x000fe200008e060b */
[----:B------:R-:W-:Y:S01]  /*df50*/  R2UR UR19, R13 ;  /* 0x000000000d1372ca */ /* 0x000fe200000e0000 */
[----:B------:R-:W1:Y:S01]  /*df60*/  S2R R12, SR_TID.X ;  /* 0x00000000000c7919 */ /* 0x000e620000002100 */
[----:B------:R-:W-:Y:S01]  /*df70*/  VIADD R16, R16, 0x1 ;  /* 0x0000000110107836 */ /* 0x000fe20000000000 */
[----:B------:R-:W-:Y:S01]  /*df80*/  UMOV UR8, 0x0 ;  /* 0x0000000000087882 */ /* 0x000fe20000000000 */
[----:B------:R-:W-:Y:S01]  /*df90*/  R2UR UR7, R19 ;  /* 0x00000000130772ca */ /* 0x000fe200000e0000 */
[----:B------:R-:W-:Y:S01]  /*dfa0*/  UMOV UR9, 0x14f00000 ;  /* 0x14f0000000097882 */ /* 0x000fe20000000000 */
[----:B------:R-:W-:Y:S01]  /*dfb0*/  UMOV UR18, URZ ;  /* 0x0000003f00127c82 */ /* 0x000fe20008000000 */
[C---:B------:R-:W-:Y:S01]  /*dfc0*/  ISETP.NE.AND P1, PT, R16.reuse, 0x2, PT ;  /* 0x000000021000780c */ /* 0x040fe20003f25270 */
[----:B------:R-:W-:Y:S01]  /*dfd0*/  UMOV UR34, 0x40 ;  /* 0x0000004000227882 */ /* 0x000fe20000000000 */
[----:B------:R-:W-:Y:S01]  /*dfe0*/  R2UR UR4, R5 ;  /* 0x00000000050472ca */ /* 0x000fe200000e0000 */
[----:B------:R-:W-:Y:S01]  /*dff0*/  UMOV UR36, UR20 ;  /* 0x0000001400247c82 */ /* 0x000fe20008000000 */
[----:B------:R-:W-:Y:S01]  /*e000*/  UIADD3 UR16, UR14, 0x24100, URZ ;  /* 0x000241000e107890 */ /* 0x000fe2000fffe03f */
[----:B------:R-:W-:Y:S01]  /*e010*/  R2UR UR5, R17 ;  /* 0x00000000110572ca */ /* 0x000fe200000e0000 */
[----:B------:R-:W-:Y:S01]  /*e020*/  UIADD3 UR17, UR14, 0x31630, URZ ;  /* 0x000316300e117890 */ /* 0x000fe2000fffe03f */
[----:B------:R-:W-:Y:S01]  /*e030*/  SEL R19, RZ, 0x1, P1 ;  /* 0x00000001ff137807 */ /* 0x000fe20000800000 */
[----:B------:R-:W-:Y:S01]  /*e040*/  UIADD3 UR32, UR14, 0x26100, URZ ;  /* 0x000261000e207890 */ /* 0x000fe2000fffe03f */
[----:B------:R-:W-:Y:S01]  /*e050*/  SEL R16, R16, RZ, P1 ;  /* 0x000000ff10107207 */ /* 0x000fe20000800000 */
[----:B------:R-:W-:Y:S01]  /*e060*/  UIADD3 UR24, UR14, 0x28100, URZ ;  /* 0x000281000e187890 */ /* 0x000fe2000fffe03f */
[----:B------:R-:W-:Y:S01]  /*e070*/  LOP3.LUT R6, R6, R19, RZ, 0x3c, !PT ;  /* 0x0000001306067212 */ /* 0x000fe200078e3cff */
        /* <DEDUP_REMOVED lines=14> */
[----:B-1----:R-:W-:-:S04]  /*e160*/  LOP3.LUT R12, R12, 0x7f, RZ, 0xc0, !PT ;  /* 0x0000007f0c0c7812 */ /* 0x002fc800078ec0ff */
[----:B------:R-:W-:Y:S01]  /*e170*/  ISETP.NE.AND P2, PT, R12, RZ, PT ;  /* 0x000000ff0c00720c */ /* 0x000fe20003f45270 */
[----:B------:R0:W-:Y:S01]  /*e180*/  UTMALDG.4D [UR24], [UR6], desc[UR8] ;  /* 0x00000818060075b4 */ /* 0x0001e20008019000 */
[----:B------:R-:W1:Y:S01]  /*e190*/  S2R R12, SR_TID.X ;  /* 0x00000000000c7919 */ /* 0x000e620000002100 */
[----:B--2---:R-:W-:Y:S02]  /*e1a0*/  UIADD3 UR16, UR14, 0x2a100, URZ ;  /* 0x0002a1000e107890 */ /* 0x004fe4000fffe03f */
[----:B------:R-:W-:Y:S01]  /*e1b0*/  UIADD3 UR14, UR14, 0x2c300, URZ ;  /* 0x0002c3000e0e7890 */ /* 0x000fe2000fffe03f */
[----:B------:R-:W-:-:S06]  /*e1c0*/  UMOV UR18, 0xc0 ;  /* 0x000000c000127882 */ /* 0x000fcc0000000000 */
[----:B------:R0:W-:Y:S02]  /*e1d0*/  UTMALDG.4D [UR16], [UR6], desc[UR8] ;  /* 0x00000810060075b4 */ /* 0x0001e40008019000 */
[----:B------:R0:W-:Y:S01]  /*e1e0*/  UBLKCP.S.G [UR14], [UR4], UR10 ;  /* 0x0000000e040073ba */ /* 0x0001e2000800020a */
[----:B------:R-:W2:Y:S01]  /*e1f0*/  SYNCS.PHASECHK.TRANS64.TRYWAIT P1, [R19+URZ+0x31620], R20 ;  /* 0x03162014130075a7 */ /* 0x000ea2000802017f */
[----:B-1----:R-:W-:Y:S01]  /*e200*/  LOP3.LUT R12, R12, 0x1f, RZ, 0xc0, !PT ;  /* 0x0000001f0c0c7812 */ /* 0x002fe200078ec0ff */
[----:B0-2---:R-:W-:Y:S06]  /*e210*/  @!P1 BRA `(.L_x_224) ;  /* 0x0000000c00009947 */ /* 0x005fec0003800000 */
.L_x_237:
[----:B------:R-:W-:Y:S01]  /*e220*/  LOP3.LUT R14, R14, 0x1, RZ, 0x3c, !PT ;  /* 0x000000010e0e7812 */ /* 0x000fe200078e3cff */
[----:B------:R-:W-:Y:S06]  /*e230*/  @P2 BRA `(.L_x_225) ;  /* 0x0000000000142947 */ /* 0x000fec0003800000 */
[----:B------:R-:W-:Y:S01]  /*e240*/  ISETP.NE.AND P1, PT, R12, RZ, PT ;  /* 0x000000ff0c00720c */ /* 0x000fe20003f25270 */
[----:B0-----:R-:W-:-:S04]  /*e250*/  IMAD.MOV.U32 R20, RZ, RZ, 0x8100 ;  /* 0x00008100ff147424 */ /* 0x001fc800078e00ff */
[----:B------:R1:W-:Y:S08]  /*e260*/  SYNCS.ARRIVE.TRANS64 RZ, [R19+URZ+0x31610], R20 ;  /* 0x0316101413ff79a7 */ /* 0x0003f0000800003f */
[----:B------:R-:W-:Y:S05]  /*e270*/  @!P1 BRA `(.L_x_225) ;  /* 0x0000000000049947 */ /* 0x000fea0003800000 */
[----:B------:R-:W-:Y:S01]  /*e280*/  BPT.TRAP 0x1 ;  /* 0x000000040000795c */ /* 0x000fe20000300000 */
.L_x_225:
        /* <DEDUP_REMOVED lines=24> */
[----:B------:R-:W-:Y:S01]  /*e410*/  VIADD R4, R4, 0x40 ;  /* 0x0000004004047836 */ /* 0x000fe20000000000 */
        /* <DEDUP_REMOVED lines=23> */
[----:B------:R-:W-:Y:S01]  /*e590*/  IMAD.X R10, RZ, RZ, R10, P3 ;  /* 0x000000ffff0a7224 */ /* 0x000fe200018e060a */
[----:B------:R2:W-:Y:S01]  /*e5a0*/  UTMALDG.4D [UR24], [UR4], desc[UR6] ;  /* 0x00000618040075b4 */ /* 0x0005e20008019000 */
[----:B------:R2:W-:Y:S01]  /*e5b0*/  UTMALDG.4D [UR16], [UR4], desc[UR6] ;  /* 0x00000610040075b4 */ /* 0x0005e20008019000 */
[----:B------:R2:W-:Y:S02]  /*e5c0*/  UBLKCP.S.G [UR8], [UR14], UR10 ;  /* 0x000000080e0073ba */ /* 0x0005e4000800020a */
[----:B--2---:R-:W-:Y:S05]  /*e5d0*/  @!P1 BRA `(.L_x_226) ;  /* 0xfffffff800149947 */ /* 0x004fea000383ffff */
[----:B------:R-:W-:-:S07]  /*e5e0*/  VIADD R5, R16, 0x1 ;  /* 0x0000000110057836 */ /* 0x000fce0000000000 */
.L_x_221:
[----:B------:R-:W2:Y:S01]  /*e5f0*/  S2R R8, SR_CTAID.Y ;  /* 0x0000000000087919 */ /* 0x000ea20000002600 */
[----:B------:R-:W-:Y:S01]  /*e600*/  SHF.L.U32 R7, R14, 0x1f, RZ ;  /* 0x0000001f0e077819 */ /* 0x000fe200000006ff */
[----:B------:R-:W3:Y:S03]  /*e610*/  LDC.64 R16, c[0x0][0x730] ;  /* 0x0001cc00ff107b82 */ /* 0x000ee60000000a00 */
[----:B------:R-:W4:Y:S05]  /*e620*/  SYNCS.PHASECHK.TRANS64.TRYWAIT P1, [R0+URZ+0x31638], R7 ;  /* 0x03163807000075a7 */ /* 0x000f2a000802017f */
[----:B------:R-:W0:Y:S01]  /*e630*/  LDC.64 R12, c[0x0][0x738] ;  /* 0x0001ce00ff0c7b82 */ /* 0x000e220000000a00 */
[----:B---3-5:R-:W-:Y:S01]  /*e640*/  IMAD.WIDE.U32 R2, R16, UR20, R2 ;  /* 0x0000001410027c25 */ /* 0x028fe2000f8e0002 */
[----:B--2---:R-:W-:-:S05]  /*e650*/  SHF.R.S32.HI R8, RZ, 0x1f, R8 ;  /* 0x0000001fff087819 */ /* 0x004fca0000011408 */
[----:B------:R-:W-:-:S04]  /*e660*/  IMAD R8, R8, R16, RZ ;  /* 0x0000001008087224 */ /* 0x000fc800078e02ff */
[----:B------:R-:W-:-:S04]  /*e670*/  IMAD R17, R17, UR20, R8 ;  /* 0x0000001411117c24 */ /* 0x000fc8000f8e0208 */
[----:B------:R-:W-:Y:S02]  /*e680*/  IMAD.IADD R3, R17, 0x1, R3 ;  /* 0x0000000111037824 */ /* 0x000fe400078e0203 */
[----:B0-----:R-:W-:Y:S02]  /*e690*/  IMAD R8, R15, R12, RZ ;  /* 0x0000000c0f087224 */ /* 0x001fe400078e02ff */
[----:B------:R-:W-:-:S04]  /*e6a0*/  IMAD.WIDE.U32 R2, R12, UR21, R2 ;  /* 0x000000150c027c25 */ /* 0x000fc8000f8e0002 */
[----:B------:R-:W-:Y:S01]  /*e6b0*/  IMAD R13, R13, UR21, R8 ;  /* 0x000000150d0d7c24 */ /* 0x000fe2000f8e0208 */
[----:B----4-:R-:W-:Y:S06]  /*e6c0*/  @!P1 BRA `(.L_x_227) ;  /* 0x0000000400ec9947 */ /* 0x010fec0003800000 */
.L_x_238:
[----:B0-----:R-:W-:Y:S01]  /*e6d0*/  IMAD.IADD R7, R13, 0x1, R3 ;  /* 0x000000010d077824 */ /* 0x001fe200078e0203 */
[----:B------:R-:W-:Y:S06]  /*e6e0*/  @P0 BRA `(.L_x_228) ;  /* 0x0000000000180947 */ /* 0x000fec0003800000 */
[----:B------:R-:W0:Y:S01]  /*e6f0*/  S2R R8, SR_TID.X ;  /* 0x0000000000087919 */ /* 0x000e220000002100 */
[----:B------:R-:W-:-:S04]  /*e700*/  IMAD.MOV.U32 R13, RZ, RZ, 0x8100 ;  /* 0x00008100ff0d7424 */ /* 0x000fc800078e00ff */
[----:B------:R2:W-:Y:S01]  /*e710*/  SYNCS.ARRIVE.TRANS64 RZ, [R0+URZ+0x31630], R13 ;  /* 0x0316300d00ff79a7 */ /* 0x0005e2000800003f */
[----:B0-----:R-:W-:-:S13]  /*e720*/  LOP3.LUT P0, RZ, R8, 0x1f, RZ, 0xc0, !PT ;  /* 0x0000001f08ff7812 */ /* 0x001fda000780c0ff */
[----:B--2---:R-:W-:Y:S05]  /*e730*/  @!P0 BRA `(.L_x_228) ;  /* 0x0000000000048947 */ /* 0x004fea0003800000 */
[----:B------:R-:W-:Y:S01]  /*e740*/  BPT.TRAP 0x1 ;  /* 0x000000040000795c */ /* 0x000fe20000300000 */
.L_x_228:
[----:B------:R-:W0:Y:S01]  /*e750*/  LDC.64 R12, c[0x0][0x728] ;  /* 0x0001ca00ff0c7b82 */ /* 0x000e220000000a00 */
[C---:B------:R-:W-:Y:S01]  /*e760*/  IADD3 R2, P0, R4.reuse, R2, RZ ;  /* 0x0000000204027210 */ /* 0x040fe20007f1e0ff */
[----:B------:R-:W-:Y:S01]  /*e770*/  UMOV UR6, 0x0 ;  /* 0x0000000000067882 */ /* 0x000fe20000000000 */
[C---:B------:R-:W-:Y:S01]  /*e780*/  R2UR UR43, R4.reuse ;  /* 0x00000000042b72ca */ /* 0x040fe200000e0000 */
[----:B------:R-:W-:Y:S01]  /*e790*/  UMOV UR7, 0x14f00000 ;  /* 0x14f0000000077882 */ /* 0x000fe20000000000 */
[----:B------:R-:W-:Y:S01]  /*e7a0*/  LEA.HI.X.SX32 R3, R4, R7, 0x1, P0 ;  /* 0x0000000704037211 */ /* 0x000fe200000f0eff */
        /* <DEDUP_REMOVED lines=10> */
[----:B------:R-:W-:Y:S01]  /*e850*/  UIADD3 UR43, UR43, UR51, URZ ;  /* 0x000000332b2b7290 */ /* 0x000fe2000fffe03f */
[----:B------:R-:W-:Y:S01]  /*e860*/  LOP3.LUT R4, R14, 0x1, RZ, 0x3c, !PT ;  /* 0x000000010e047812 */ /* 0x000fe200078e3cff */
[----:B------:R-:W-:Y:S01]  /*e870*/  UMOV UR18, 0xc0 ;  /* 0x000000c000127882 */ /* 0x000fe20000000000 */
[----:B------:R-:W-:Y:S01]  /*e880*/  UMOV UR10, 0x10 ;  /* 0x00000010000a7882 */ /* 0x000fe20000000000 */
[----:B------:R-:W-:-:S02]  /*e890*/  UIADD3 UR40, UR8, 0x24100, URZ ;  /* 0x0002410008287890 */ /* 0x000fc4000fffe03f */
[----:B------:R-:W-:Y:S01]  /*e8a0*/  UIADD3 UR41, UR8, 0x31630, URZ ;  /* 0x0003163008297890 */ /* 0x000fe2000fffe03f */
[C---:B0-----:R-:W-:Y:S01]  /*e8b0*/  LEA R12, P0, R2.reuse, R12, 0x2 ;  /* 0x0000000c020c7211 */ /* 0x041fe200078010ff */
[----:B------:R-:W-:Y:S02]  /*e8c0*/  UIADD3 UR32, UR8, 0x26100, URZ ;  /* 0x0002610008207890 */ /* 0x000fe4000fffe03f */
[----:B------:R-:W-:Y:S01]  /*e8d0*/  UIADD3 UR24, UR8, 0x28100, URZ ;  /* 0x0002810008187890 */ /* 0x000fe2000fffe03f */
[----:B------:R-:W-:Y:S01]  /*e8e0*/  LEA.HI.X R13, R2, R13, R3, 0x2, P0 ;  /* 0x0000000d020d7211 */ /* 0x000fe200000f1403 */
[----:B------:R-:W-:Y:S01]  /*e8f0*/  UIADD3 UR16, UR8, 0x2a100, URZ ;  /* 0x0002a10008107890 */ /* 0x000fe2000fffe03f */
[----:B------:R-:W-:Y:S01]  /*e900*/  IADD3 R9, P0, R9, 0x1f0, RZ ;  /* 0x000001f009097810 */ /* 0x000fe20007f1e0ff */
[----:B------:R-:W-:Y:S01]  /*e910*/  UIADD3 UR8, UR8, 0x2c300, URZ ;  /* 0x0002c30008087890 */ /* 0x000fe2000fffe03f */
[----:B------:R-:W-:Y:S01]  /*e920*/  R2UR UR14, R12 ;  /* 0x000000000c0e72ca */ /* 0x000fe200000e0000 */
[----:B------:R-:W-:Y:S01]  /*e930*/  UMOV UR33, UR41 ;  /* 0x0000002900217c82 */ /* 0x000fe20008000000 */
[----:B------:R-:W-:Y:S01]  /*e940*/  R2UR UR4, R9 ;  /* 0x00000000090472ca */ /* 0x000fe200000e0000 */
[----:B------:R-:W-:Y:S01]  /*e950*/  IMAD.X R11, RZ, RZ, R11, P0 ;  /* 0x000000ffff0b7224 */ /* 0x000fe200000e060b */
[----:B------:R-:W-:Y:S01]  /*e960*/  R2UR UR15, R13 ;  /* 0x000000000d0f72ca */ /* 0x000fe200000e0000 */
[----:B------:R-:W-:Y:S01]  /*e970*/  UMOV UR35, UR43 ;  /* 0x0000002b00237c82 */ /* 0x000fe20008000000 */
[----:B------:R-:W-:Y:S01]  /*e980*/  UMOV UR25, UR41 ;  /* 0x0000002900197c82 */ /* 0x000fe20008000000 */
[----:B------:R-:W-:Y:S01]  /*e990*/  UMOV UR27, UR43 ;  /* 0x0000002b001b7c82 */ /* 0x000fe20008000000 */
[----:B------:R-:W-:Y:S01]  /*e9a0*/  R2UR UR5, R11 ;  /* 0x000000000b0572ca */ /* 0x000fe200000e0000 */
[----:B------:R-:W-:Y:S01]  /*e9b0*/  UMOV UR17, UR41 ;  /* 0x0000002900117c82 */ /* 0x000fe20008000000 */
[----:B------:R-:W-:Y:S01]  /*e9c0*/  UMOV UR19, UR43 ;  /* 0x0000002b00137c82 */ /* 0x000fe20008000000 */
[----:B------:R-:W-:Y:S01]  /*e9d0*/  UMOV UR9, UR41 ;  /* 0x0000002900097c82 */ /* 0x000fe20008000000 */
        /* <DEDUP_REMOVED lines=9> */
[----:B0-----:R-:W-:Y:S01]  /*ea70*/  NOP ;  /* 0x0000000000007918 */ /* 0x001fe20000000000 */
.L_x_217:
[----:B------:R-:W-:Y:S05]  /*ea80*/  WARPSYNC.ALL ;  /* 0x0000000000007948 */ /* 0x000fea0003800000 */
[----:B------:R-:W-:-:S13]  /*ea90*/  ELECT P0, URZ, PT ;  /* 0x00000000003f782f */ /* 0x000fda0003800000 */
[----:B------:R-:W-:Y:S05]  /*eaa0*/  @!P0 BRA `(.L_x_117) ;  /* 0x0000000000708947 */ /* 0x000fea0003800000 */
[----:B------:R-:W-:-:S04]  /*eab0*/  LOP3.LUT R21, R21, 0x2, RZ, 0xfc, !PT ;  /* 0x0000000215157812 */ /* 0x000fc800078efcff */
[----:B------:R-:W-:-:S13]  /*eac0*/  ISETP.NE.AND P1, PT, R21, 0x3, PT ;  /* 0x000000031500780c */ /* 0x000fda0003f25270 */
[----:B------:R-:W-:Y:S05]  /*ead0*/  @!P1 BRA `(.L_x_229) ;  /* 0x0000000000049947 */ /* 0x000fea0003800000 */
[----:B-1----:R-:W-:Y:S01]  /*eae0*/  BPT.TRAP 0x1 ;  /* 0x000000040000795c */ /* 0x002fe20000300000 */
.L_x_229:
[----:B------:R-:W0:Y:S01]  /*eaf0*/  S2R R3, SR_CgaCtaId ;  /* 0x0000000000037919 */ /* 0x000e220000008800 */
[----:B------:R-:W-:-:S04]  /*eb00*/  MOV R2, 0x400 ;  /* 0x0000040000027802 */ /* 0x000fc80000000f00 */
[----:B0-----:R-:W-:Y:S02]  /*eb10*/  LEA R7, R3, R2, 0x18 ;  /* 0x0000000203077211 */ /* 0x001fe400078ec0ff */
[----:B------:R-:W-:-:S03]  /*eb20*/  SHF.L.U32 R3, R0, 0x1f, RZ ;  /* 0x0000001f00037819 */ /* 0x000fc600000006ff */
[----:B------:R-:W-:-:S04]  /*eb30*/  VIADD R2, R7, 0x31620 ;  /* 0x0003162007027836 */ /* 0x000fc80000000000 */
[----:B------:R-:W-:-:S04]  /*eb40*/  IMAD R6, R5, 0x8, R2 ;  /* 0x0000000805067824 */ /* 0x000fc800078e0202 */
[----:B------:R-:W0:Y:S02]  /*eb50*/  SYNCS.PHASECHK.TRANS64.TRYWAIT P0, [R6+URZ], R3 ;  /* 0x00000003060075a7 */ /* 0x000e24000800017f */
[----:B0-----:R-:W-:Y:S05]  /*eb60*/  @!P0 BRA `(.L_x_230) ;  /* 0x0000000000d88947 */ /* 0x001fea0003800000 */
.L_x_239:
[----:B------:R-:W-:-:S05]  /*eb70*/  VIADD R5, R5, 0x1 ;  /* 0x0000000105057836 */ /* 0x000fca0000000000 */
[----:B------:R-:W-:-:S04]  /*eb80*/  ISETP.NE.AND P0, PT, R5, 0x2, PT ;  /* 0x000000020500780c */ /* 0x000fc80003f05270 */
[----:B0-----:R-:W-:Y:S02]  /*eb90*/  SEL R3, RZ, 0x1, P0 ;  /* 0x00000001ff037807 */ /* 0x001fe40000000000 */
[----:B------:R-:W-:Y:S02]  /*eba0*/  SEL R5, R5, RZ, P0 ;  /* 0x000000ff05057207 */ /* 0x000fe40000000000 */
[----:B------:R-:W-:-:S03]  /*ebb0*/  LOP3.LUT R0, R0, R3, RZ, 0x3c, !PT ;  /* 0x0000000300007212 */ /* 0x000fc600078e3cff */
[----:B------:R-:W-:Y:S01]  /*ebc0*/  IMAD R5, R5, 0x8, R2 ;  /* 0x0000000805057824 */ /* 0x000fe200078e0202 */
[----:B------:R-:W-:-:S04]  /*ebd0*/  SHF.L.U32 R0, R0, 0x1f, RZ ;  /* 0x0000001f00007819 */ /* 0x000fc800000006ff */
[----:B------:R-:W0:Y:S02]  /*ebe0*/  SYNCS.PHASECHK.TRANS64.TRYWAIT P0, [R5+URZ], R0 ;  /* 0x00000000050075a7 */ /* 0x000e24000800017f */
[----:B0-----:R-:W-:Y:S05]  /*ebf0*/  @!P0 BRA `(.L_x_231) ;  /* 0x0000000000c88947 */ /* 0x001fea0003800000 */
.L_x_240:
[----:B------:R-:W-:Y:S05]  /*ec00*/  @!P1 BRA `(.L_x_232) ;  /* 0x0000000000049947 */ /* 0x000fea0003800000 */
[----:B-1----:R-:W-:Y:S01]  /*ec10*/  BPT.TRAP 0x1 ;  /* 0x000000040000795c */ /* 0x002fe20000300000 */
.L_x_232:
[----:B------:R-:W-:-:S07]  /*ec20*/  SHF.L.U32 R4, R4, 0x1f, RZ ;  /* 0x0000001f04047819 */ /* 0x000fce00000006ff */
.L_x_233:
[----:B--2---:R2:W3:Y:S02]  /*ec30*/  SYNCS.PHASECHK.TRANS64.TRYWAIT P0, [R7+URZ+0x31638], R4 ;  /* 0x03163804070075a7 */ /* 0x0044e4000800017f */
[----:B---3--:R-:W-:Y:S05]  /*ec40*/  @!P0 NANOSLEEP.SYNCS 0x989680 ;  /* 0x009896800000895d */ /* 0x008fea0003900000 */
[----:B------:R-:W3:Y:S02]  /*ec50*/  @!P0 SYNCS.PHASECHK.TRANS64 P0, [R7+URZ+0x31638], R4 ;  /* 0x03163804070085a7 */ /* 0x000ee4000800007f */
[----:B---3--:R-:W-:Y:S05]  /*ec60*/  @!P0 BRA `(.L_x_233) ;  /* 0xfffffffc00f08947 */ /* 0x008fea000383ffff */
.L_x_117:
[----:B-1----:R-:W-:Y:S05]  /*ec70*/  BSYNC B0 ;  /* 0x0000000000007941 */ /* 0x002fea0003800000 */
.L_x_111:
[----:B------:R-:W-:Y:S05]  /*ec80*/  EXIT ;  /* 0x000000000000794d */ /* 0x000fea0003800000 */
.L_x_123:
[----:B0-----:R0:W1:Y:S02]  /*ec90*/  SYNCS.PHASECHK.TRANS64.TRYWAIT P0, [R18+URZ+0x31600], R13 ;  /* 0x0316000d120075a7 */ /* 0x001064000800017f */
[----:B-1----:R-:W-:Y:S05]  /*eca0*/  @!P0 NANOSLEEP.SYNCS 0x989680 ;  /* 0x009896800000895d */ /* 0x002fea0003900000 */
[----:B------:R-:W1:Y:S02]  /*ecb0*/  @!P0 SYNCS.PHASECHK.TRANS64 P0, [R18+URZ+0x31600], R13 ;  /* 0x0316000d120085a7 */ /* 0x000e64000800007f */
[----:B-1----:R-:W-:Y:S05]  /*ecc0*/  @!P0 BRA `(.L_x_123) ;  /* 0xfffffffc00f08947 */ /* 0x002fea000383ffff */
[----:B------:R-:W-:Y:S05]  /*ecd0*/  BRA `(.L_x_122) ;  /* 0xffffff2000f47947 */ /* 0x000fea000383ffff */
.L_x_127:
[----:B-1----:R1:W2:Y:S02]  /*ece0*/  SYNCS.PHASECHK.TRANS64.TRYWAIT P1, [R17+URZ+0x31610], R8 ;  /* 0x03161008110075a7 */ /* 0x0022a4000802017f */
[----:B--2---:R-:W-:Y:S05]  /*ecf0*/  @!P1 NANOSLEEP.SYNCS 0x989680 ;  /* 0x009896800000995d */ /* 0x004fea0003900000 */
[----:B------:R-:W2:Y:S02]  /*ed00*/  @!P1 SYNCS.PHASECHK.TRANS64 P1, [R17+URZ+0x31610], R8 ;  /* 0x03161008110095a7 */ /* 0x000ea4000802007f */
[----:B--2---:R-:W-:Y:S05]  /*ed10*/  @!P1 BRA `(.L_x_127) ;  /* 0xfffffffc00f09947 */ /* 0x004fea000383ffff */
[----:B------:R-:W-:Y:S05]  /*ed20*/  BRA `(.L_x_126) ;  /* 0xffffff2c00607947 */ /* 0x000fea000383ffff */
.L_x_131:
[----:B---3--:R3:W4:Y:S02]  /*ed30*/  SYNCS.PHASECHK.TRANS64.TRYWAIT P1, [R18+URZ+0x31630], R11 ;  /* 0x0316300b120075a7 */ /* 0x008724000802017f */
[----:B----4-:R-:W-:Y:S05]  /*ed40*/  @!P1 NANOSLEEP.SYNCS 0x989680 ;  /* 0x009896800000995d */ /* 0x010fea0003900000 */
[----:B------:R-:W4:Y:S02]  /*ed50*/  @!P1 SYNCS.PHASECHK.TRANS64 P1, [R18+URZ+0x31630], R11 ;  /* 0x0316300b120095a7 */ /* 0x000f24000802007f */
[----:B----4-:R-:W-:Y:S05]  /*ed60*/  @!P1 BRA `(.L_x_131) ;  /* 0xfffffffc00f09947 */ /* 0x010fea000383ffff */
[----:B------:R-:W-:Y:S05]  /*ed70*/  BRA `(.L_x_130) ;  /* 0xffffff4800607947 */ /* 0x000fea000383ffff */
.L_x_219:
[----:B0-----:R0:W1:Y:S02]  /*ed80*/  SYNCS.PHASECHK.TRANS64.TRYWAIT P0, [R0+URZ+0x31620], R5 ;  /* 0x03162005000075a7 */ /* 0x001064000800017f */
[----:B-1----:R-:W-:Y:S05]  /*ed90*/  @!P0 NANOSLEEP.SYNCS 0x989680 ;  /* 0x009896800000895d */ /* 0x002fea0003900000 */
[----:B------:R-:W1:Y:S02]  /*eda0*/  @!P0 SYNCS.PHASECHK.TRANS64 P0, [R0+URZ+0x31620], R5 ;  /* 0x03162005000085a7 */ /* 0x000e64000800007f */
[----:B-1----:R-:W-:Y:S05]  /*edb0*/  @!P0 BRA `(.L_x_219) ;  /* 0xfffffffc00f08947 */ /* 0x002fea000383ffff */
[----:B------:R-:W-:Y:S05]  /*edc0*/  BRA `(.L_x_234) ;  /* 0xffffffe400947947 */ /* 0x000fea000383ffff */
.L_x_222:
[----:B0-----:R0:W1:Y:S02]  /*edd0*/  SYNCS.PHASECHK.TRANS64.TRYWAIT P1, [R0+URZ+0x31638], R9 ;  /* 0x03163809000075a7 */ /* 0x001064000802017f */
[----:B-1----:R-:W-:Y:S05]  /*ede0*/  @!P1 NANOSLEEP.SYNCS 0x989680 ;  /* 0x009896800000995d */ /* 0x002fea0003900000 */
[----:B------:R-:W1:Y:S02]  /*edf0*/  @!P1 SYNCS.PHASECHK.TRANS64 P1, [R0+URZ+0x31638], R9 ;  /* 0x03163809000095a7 */ /* 0x000e64000802007f */
[----:B-1----:R-:W-:Y:S05]  /*ee00*/  @!P1 BRA `(.L_x_222) ;  /* 0xfffffffc00f09947 */ /* 0x002fea000383ffff */
[----:B------:R-:W-:Y:S05]  /*ee10*/  BRA `(.L_x_235) ;  /* 0xfffffff000107947 */ /* 0x000fea000383ffff */
.L_x_224:
[----:B------:R-:W-:-:S07]  /*ee20*/  SHF.L.U32 R20, R6, 0x1f, RZ ;  /* 0x0000001f06147819 */ /* 0x000fce00000006ff */
.L_x_236:
[----:B0-----:R0:W1:Y:S02]  /*ee30*/  SYNCS.PHASECHK.TRANS64.TRYWAIT P1, [R19+URZ+0x31620], R20 ;  /* 0x03162014130075a7 */ /* 0x001064000802017f */
[----:B-1----:R-:W-:Y:S05]  /*ee40*/  @!P1 NANOSLEEP.SYNCS 0x989680 ;  /* 0x009896800000995d */ /* 0x002fea0003900000 */
[----:B------:R-:W1:Y:S02]  /*ee50*/  @!P1 SYNCS.PHASECHK.TRANS64 P1, [R19+URZ+0x31620], R20 ;  /* 0x03162014130095a7 */ /* 0x000e64000802007f */
[----:B-1----:R-:W-:Y:S05]  /*ee60*/  @!P1 BRA `(.L_x_236) ;  /* 0xfffffffc00f09947 */ /* 0x002fea000383ffff */
[----:B------:R-:W-:Y:S05]  /*ee70*/  BRA `(.L_x_237) ;  /* 0xfffffff000e87947 */ /* 0x000fea000383ffff */
.L_x_227:
[----:B0-----:R0:W2:Y:S02]  /*ee80*/  SYNCS.PHASECHK.TRANS64.TRYWAIT P1, [R0+URZ+0x31638], R7 ;  /* 0x03163807000075a7 */ /* 0x0010a4000802017f */
[----:B--2---:R-:W-:Y:S05]  /*ee90*/  @!P1 NANOSLEEP.SYNCS 0x989680 ;  /* 0x009896800000995d */ /* 0x004fea0003900000 */
[----:B------:R-:W2:Y:S02]  /*eea0*/  @!P1 SYNCS.PHASECHK.TRANS64 P1, [R0+URZ+0x31638], R7 ;  /* 0x03163807000095a7 */ /* 0x000ea4000802007f */
[----:B--2---:R-:W-:Y:S05]  /*eeb0*/  @!P1 BRA `(.L_x_227) ;  /* 0xfffffffc00f09947 */ /* 0x004fea000383ffff */
[----:B------:R-:W-:Y:S05]  /*eec0*/  BRA `(.L_x_238) ;  /* 0xfffffff800007947 */ /* 0x000fea000383ffff */
.L_x_230:
[----:B0-----:R0:W2:Y:S02]  /*eed0*/  SYNCS.PHASECHK.TRANS64.TRYWAIT P0, [R6+URZ], R3 ;  /* 0x00000003060075a7 */ /* 0x0010a4000800017f */
[----:B--2---:R-:W-:Y:S05]  /*eee0*/  @!P0 NANOSLEEP.SYNCS 0x989680 ;  /* 0x009896800000895d */ /* 0x004fea0003900000 */
[----:B------:R-:W2:Y:S02]  /*eef0*/  @!P0 SYNCS.PHASECHK.TRANS64 P0, [R6+URZ], R3 ;  /* 0x00000003060085a7 */ /* 0x000ea4000800007f */
[----:B--2---:R-:W-:Y:S05]  /*ef00*/  @!P0 BRA `(.L_x_230) ;  /* 0xfffffffc00f08947 */ /* 0x004fea000383ffff */
[----:B------:R-:W-:Y:S05]  /*ef10*/  BRA `(.L_x_239) ;  /* 0xfffffffc00147947 */ /* 0x000fea000383ffff */
.L_x_231:
[----:B0-----:R0:W2:Y:S02]  /*ef20*/  SYNCS.PHASECHK.TRANS64.TRYWAIT P0, [R5+URZ], R0 ;  /* 0x00000000050075a7 */ /* 0x0010a4000800017f */
[----:B--2---:R-:W-:Y:S05]  /*ef30*/  @!P0 NANOSLEEP.SYNCS 0x989680 ;  /* 0x009896800000895d */ /* 0x004fea0003900000 */
[----:B------:R-:W2:Y:S02]  /*ef40*/  @!P0 SYNCS.PHASECHK.TRANS64 P0, [R5+URZ], R0 ;  /* 0x00000000050085a7 */ /* 0x000ea4000800007f */
[----:B--2---:R-:W-:Y:S05]  /*ef50*/  @!P0 BRA `(.L_x_231) ;  /* 0xfffffffc00f08947 */ /* 0x004fea000383ffff */
[----:B------:R-:W-:Y:S05]  /*ef60*/  BRA `(.L_x_240) ;  /* 0xfffffffc00247947 */ /* 0x000fea000383ffff */
.L_x_241:
        /* <DEDUP_REMOVED lines=9> */
.L_x_1147:


//--------------------- .text._ZN7cutlass13device_kernelIN5flash11enable_sm90INS1_16FlashAttnBwdSm90INS1_25CollectiveMainloopBwdSm90ILi2ELi1ELi1EN4cute5tupleIJNS5_1CILi1EEES8_S8_EEENS6_IJNS7_ILi64EEENS7_ILi80EEENS7_ILi256EEEEEENS_6half_tEfNS_4arch4Sm90ELb0ELb0ELb1ELb1ELb0ELb0ELb1ELb1ELi2ELi1ELi1ELi1ELb0EEENS1_24CollectiveEpilogueBwdGQAISD_fSG_Li256ELb1ELb0EEENS1_19SingleTileSchedulerILb1ELb0ELb0ELi80EEEEEEEEEvNT_6ParamsE --------------------------
	.section	.text._ZN7cutlass13device_kernelIN5flash11enable_sm90INS1_16FlashAttnBwdSm90INS1_25CollectiveMainloopBwdSm90ILi2ELi1ELi1EN4cute5tupleIJNS5_1CILi1EEES8_S8_EEENS6_IJNS7_ILi64EEENS7_ILi80EEENS7_ILi256EEEEEENS_6half_tEfNS_4arch4Sm90ELb0ELb0ELb1ELb1ELb0ELb0ELb1ELb1ELi2ELi1ELi1ELi1ELb0EEENS1_24CollectiveEpilogueBwdGQAISD_fSG_Li256ELb1ELb0EEENS1_19SingleTileSchedulerILb1ELb0ELb0ELi80EEEEEEEEEvNT_6ParamsE,"ax",@progbits
	.align	128
.text._ZN7cutlass13device_kernelIN5flash11enable_sm90INS1_16FlashAttnBwdSm90INS1_25CollectiveMainloopBwdSm90ILi2ELi1ELi1EN4cute5tupleIJNS5_1CILi1EEES8_S8_EEENS6_IJNS7_ILi64EEENS7_ILi80EEENS7_ILi256EEEEEENS_6half_tEfNS_4arch4Sm90ELb0ELb0ELb1ELb1ELb0ELb0ELb1ELb1ELi2ELi1ELi1ELi1ELb0EEENS1_24CollectiveEpilogueBwdGQAISD_fSG_Li256ELb1ELb0EEENS1_19SingleTileSchedulerILb1ELb0ELb0ELi80EEEEEEEEEvNT_6ParamsE:
        .type           _ZN7cutlass13device_kernelIN5flash11enable_sm90INS1_16FlashAttnBwdSm90INS1_25CollectiveMainloopBwdSm90ILi2ELi1ELi1EN4cute5tupleIJNS5_1CILi1EEES8_S8_EEENS6_IJNS7_ILi64EEENS7_ILi80EEENS7_ILi256EEEEEENS_6half_tEfNS_4arch4Sm90ELb0ELb0ELb1ELb1ELb0ELb0ELb1ELb1ELi2ELi1ELi1ELi1ELb0EEENS1_24CollectiveEpilogueBwdGQAISD_fSG_Li256ELb1ELb0EEENS1_19SingleTileSchedulerILb1ELb0ELb0ELi80EEEEEEEEEvNT_6ParamsE,@function
        .size           _ZN7cutlass13device_kernelIN5flash11enable_sm90INS1_16FlashAttnBwdSm90INS1_25CollectiveMainloopBwdSm90ILi2ELi1ELi1EN4cute5tupleIJNS5_1CILi1EEES8_S8_EEENS6_IJNS7_ILi64EEENS7_ILi80EEENS7_ILi256EEEEEENS_6half_tEfNS_4arch4Sm90ELb0ELb0ELb1ELb1ELb0ELb0ELb1ELb1ELi2ELi1ELi1ELi1ELb0EEENS1_24CollectiveEpilogueBwdGQAISD_fSG_Li256ELb1ELb0EEENS1_19SingleTileSchedulerILb1ELb0ELb0ELi80EEEEEEEEEvNT_6ParamsE,(.L_x_1148 - _ZN7cutlass13device_kernelIN5flash11enable_sm90INS1_16FlashAttnBwdSm90INS1_25CollectiveMainloopBwdSm90ILi2ELi1ELi1EN4cute5tupleIJNS5_1CILi1EEES8_S8_EEENS6_IJNS7_ILi64EEENS7_ILi80EEENS7_ILi256EEEEEENS_6half_tEfNS_4arch4Sm90ELb0ELb0ELb1ELb1ELb0ELb0ELb1ELb1ELi2ELi1ELi1ELi1ELb0EEENS1_24CollectiveEpilogueBwdGQAISD_fSG_Li256ELb1ELb0EEENS1_19SingleTileSchedulerILb1ELb0ELb0ELi80EEEEEEEEEvNT_6ParamsE)
        .other          _ZN7cutlass13device_kernelIN5flash11enable_sm90INS1_16FlashAttnBwdSm90INS1_25CollectiveMainloopBwdSm90ILi2ELi1ELi1EN4cute5tupleIJNS5_1CILi1EEES8_S8_EEENS6_IJNS7_ILi64EEENS7_ILi80EEENS7_ILi256EEEEEENS_6half_tEfNS_4arch4Sm90ELb0ELb0ELb1ELb1ELb0ELb0ELb1ELb1ELi2ELi1ELi1ELi1ELb0EEENS1_24CollectiveEpilogueBwdGQAISD_fSG_Li256ELb1ELb0EEENS1_19SingleTileSchedulerILb1ELb0ELb0ELi80EEEEEEEEEvNT_6ParamsE,@"STO_CUDA_ENTRY STV_DEFAULT"
_ZN7cutlass13device_kernelIN5flash11enable_sm90INS1_16FlashAttnBwdSm90INS1_25CollectiveMainloopBwdSm90ILi2ELi1ELi1EN4cute5tupleIJNS5_1CILi1EEES8_S8_EEENS6_IJNS7_ILi64EEENS7_ILi80EEENS7_ILi256EEEEEENS_6half_tEfNS_4arch4Sm90ELb0ELb0ELb1ELb1ELb0ELb0ELb1ELb1ELi2ELi1ELi1ELi1ELb0EEENS1_24CollectiveEpilogueBwdGQAISD_fSG_Li256ELb1ELb0EEENS1_19SingleTileSchedulerILb1ELb0ELb0ELi80EEEEEEEEEvNT_6ParamsE:
        /* <DEDUP_REMOVED lines=23> */
.L_x_243:
[----:B------:R-:W-:Y:S05]  /*0170*/  BSYNC B0 ;  /* 0x0000000000007941 */ /* 0x000fea0003800000 */
.L_x_242:
        /* <DEDUP_REMOVED lines=34> */
.L_x_244:
        /* <DEDUP_REMOVED lines=20> */
.L_x_245:
[----:B-1----:R-:W-:Y:S01]  /*04e0*/  ISETP.NE.AND P0, PT, R2, RZ, PT ;  /* 0x000000ff0200720c */ /* 0x002fe20003f05270 */
[----:B------:R-:W-:Y:S01]  /*04f0*/  IMAD.MOV.U32 R21, RZ, RZ, 0x1 ;  /* 0x00000001ff157424 */ /* 0x000fe200078e00ff */
[----:B------:R-:W-:Y:S01]  /*0500*/  NOP ;  /* 0x0000000000007918 */ /* 0x000fe20000000000 */
[----:B------:R-:W-:Y:S03]  /*0510*/  BSSY B0, `(.L_x_246) ;  /* 0x0000ae0000007945 */ /* 0x000fe60003800000 */
[----:B------:R-:W-:Y:S01]  /*0520*/  SEL R21, R21, 0x2, !P0 ;  /* 0x0000000215157807 */ /* 0x000fe20004000000 */
[----:B--23--:R-:W-:Y:S06]  /*0530*/  BAR.SYNC.DEFER_BLOCKING 0x0 ;  /* 0x0000000000007b1d */ /* 0x00cfec0000010000 */
[----:B------:R-:W-:Y:S05]  /*0540*/  @!P0 BRA `(.L_x_247) ;  /* 0x0000008c00888947 */ /* 0x000fea0003800000 */
.L_x_248:
[----:B------:R-:W-:-:S08]  /*0550*/  NOP ;  /* 0x0000000000007918 */ /* 0x000fd00000000000 */
[----:B------:R-:W1:Y:S02]  /*0560*/  USETMAXREG.TRY_ALLOC.CTAPOOL UP0, 0xf0 ;  /* 0x000000f0000079c8 */ /* 0x000e640008000600 */
[----:B-1----:R-:W-:-:S13]  /*0570*/  PLOP3.LUT P0, PT, PT, PT, UP0, 0x80, 0x0 ;  /* 0x000000000000781c */ /* 0x002fda0003f0f008 */
[----:B------:R-:W-:Y:S05]  /*0580*/  @!P0 BRA `(.L_x_248) ;  /* 0xfffffffc00f08947 */ /* 0x000fea000383ffff */
[----:B------:R-:W-:Y:S01]  /*0590*/  ULDC.64 UR4, c[0x0][0x8e0] ;  /* 0x0002380000047ab9 */ /* 0x000fe20000000a00 */
[----:B------:R-:W1:Y:S01]  /*05a0*/  S2R R11, SR_CTAID.X ;  /* 0x00000000000b7919 */ /* 0x000e620000002500 */
[----:B------:R-:W-:Y:S01]  /*05b0*/  ISETP.NE.U32.AND P0, PT, RZ, UR4, PT ;  /* 0x00000004ff007c0c */ /* 0x000fe2000bf05070 */
[----:B------:R-:W2:Y:S03]  /*05c0*/  S2R R235, SR_CTAID.Z ;  /* 0x0000000000eb7919 */ /* 0x000ea60000002700 */
[----:B------:R-:W-:-:S13]  /*05d0*/  ISETP.NE.AND.EX P0, PT, RZ, UR5, PT, P0 ;  /* 0x00000005ff007c0c */ /* 0x000fda000bf05300 */
[----:B------:R-:W-:Y:S05]  /*05e0*/  @!P0 BRA `(.L_x_249) ;  /* 0x0000000000148947 */ /* 0x000fea0003800000 */
[----:B------:R-:W2:Y:S01]  /*05f0*/  LDC.64 R2, c[0x0][0x8e0] ;  /* 0x00023800ff027b82 */ /* 0x000ea20000000a00 */
[----:B------:R-:W-:Y:S01]  /*0600*/  ULDC.64 UR4, c[0x0][0x208] ;  /* 0x0000820000047ab9 */ /* 0x000fe20000000a00 */
[----:B--2---:R-:W-:-:S05]  /*0610*/  IMAD.WIDE R2, R235, 0x4, R2 ;  /* 0x00000004eb027825 */ /* 0x004fca00078e0202 */
[----:B------:R2:W5:Y:S01]  /*0620*/  LDG.E R0, desc[UR4][R2.64] ;  /* 0x0000000402007981 */ /* 0x000562000c1e1900 */
[----:B------:R-:W-:Y:S05]  /*0630*/  BRA `(.L_x_250) ;  /* 0x0000000000307947 */ /* 0x000fea0003800000 */
.L_x_249:
[----:B------:R-:W-:Y:S02]  /*0640*/  ULDC.64 UR4, c[0x0][0x8d8] ;  /* 0x0002360000047ab9 */ /* 0x000fe40000000a00 */
[----:B------:R-:W-:-:S04]  /*0650*/  ISETP.NE.U32.AND P0, PT, RZ, UR4, PT ;  /* 0x00000004ff007c0c */ /* 0x000fc8000bf05070 */
[----:B------:R-:W-:-:S13]  /*0660*/  ISETP.NE.AND.EX P0, PT, RZ, UR5, PT, P0 ;  /* 0x00000005ff007c0c */ /* 0x000fda000bf05300 */
[----:B------:R-:W-:Y:S05]  /*0670*/  @!P0 BRA `(.L_x_251) ;  /* 0x00000000001c8947 */ /* 0x000fea0003800000 */
[----:B------:R-:W2:Y:S01]  /*0680*/  LDC.64 R2, c[0x0][0x8d8] ;  /* 0x00023600ff027b82 */ /* 0x000ea20000000a00 */
[----:B------:R-:W-:Y:S01]  /*0690*/  ULDC.64 UR4, c[0x0][0x208] ;  /* 0x0000820000047ab9 */ /* 0x000fe20000000a00 */
[----:B--2---:R-:W-:-:S05]  /*06a0*/  IMAD.WIDE R2, R235, 0x4, R2 ;  /* 0x00000004eb027825 */ /* 0x004fca00078e0202 */
[----:B------:R-:W2:Y:S04]  /*06b0*/  LDG.E R0, desc[UR4][R2.64] ;  /* 0x0000000402007981 */ /* 0x000ea8000c1e1900 */
[----:B------:R-:W2:Y:S02]  /*06c0*/  LDG.E R5, desc[UR4][R2.64+0x4] ;  /* 0x0000040402057981 */ /* 0x000ea4000c1e1900 */
[----:B--2---:R-:W-:Y:S01]  /*06d0*/  IMAD.IADD R0, R5, 0x1, -R0 ;  /* 0x0000000105007824 */ /* 0x004fe200078e0a00 */
[----:B------:R-:W-:Y:S06]  /*06e0*/  BRA `(.L_x_250) ;  /* 0x0000000000047947 */ /* 0x000fec0003800000 */
.L_x_251:
[----:B------:R-:W3:Y:S02]  /*06f0*/  LDC R0, c[0x0][0x8c4] ;  /* 0x00023100ff007b82 */ /* 0x000ee40000000800 */
.L_x_250:
[----:B-12---:R-:W-:-:S05]  /*0700*/  IMAD R3, R11, 0x50, RZ ;  /* 0x000000500b037824 */ /* 0x006fca00078e02ff */
[----:B---3-5:R-:W-:-:S04]  /*0710*/  ISETP.GE.AND P0, PT, R3, R0, PT ;  /* 0x000000000300720c */ /* 0x028fc80003f06270 */
[----:B------:R-:W-:-:S04]  /*0720*/  SEL R235, R235, 0xffffffff, !P0 ;  /* 0xffffffffebeb7807 */ /* 0x000fc80004000000 */
[----:B------:R-:W-:-:S13]  /*0730*/  ISETP.GE.AND P0, PT, R235, RZ, PT ;  /* 0x000000ffeb00720c */ /* 0x000fda0003f06270 */
[----:B------:R-:W-:Y:S05]  /*0740*/  @!P0 BRA `(.L_x_252) ;  /* 0x000000a800f08947 */ /* 0x000fea0003800000 */
[----:B------:R-:W1:Y:S01]  /*0750*/  LDC.64 R4, c[0x0][0x770] ;  /* 0x0001dc00ff047b82 */ /* 0x000e620000000a00 */
[----:B------:R-:W-:-:S07]  /*0760*/  ULDC.64 UR6, c[0x0][0x208] ;  /* 0x0000820000067ab9 */ /* 0x000fce0000000a00 */
[----:B------:R-:W2:Y:S08]  /*0770*/  LDC.64 R2, c[0x0][0x770] ;  /* 0x0001dc00ff027b82 */ /* 0x000eb00000000a00 */
[----:B------:R-:W3:Y:S01]  /*0780*/  LDC.64 R8, c[0x0][0x780] ;  /* 0x0001e000ff087b82 */ /* 0x000ee20000000a00 */
[----:B-1----:R-:W-:-:S04]  /*0790*/  ISETP.NE.U32.AND P1, PT, R4, RZ, PT ;  /* 0x000000ff0400720c */ /* 0x002fc80003f25070 */
[----:B------:R-:W-:Y:S01]  /*07a0*/  ISETP.NE.AND.EX P1, PT, R5, RZ, PT, P1 ;  /* 0x000000ff0500720c */ /* 0x000fe20003f25310 */
[----:B--2---:R-:W-:Y:S01]  /*07b0*/  IMAD.WIDE R6, R235, 0x4, R2 ;  /* 0x00000004eb067825 */ /* 0x004fe200078e0202 */
[----:B---3--:R-:W-:-:S11]  /*07c0*/  ISETP.NE.U32.AND P0, PT, R8, RZ, PT ;  /* 0x000000ff0800720c */ /* 0x008fd60003f05070 */
[----:B------:R-:W2:Y:S01]  /*07d0*/  @P1 LDG.E R2, desc[UR6][R6.64] ;  /* 0x0000000606021981 */ /* 0x000ea2000c1e1900 */
[----:B------:R-:W-:Y:S01]  /*07e0*/  ISETP.NE.AND.EX P0, PT, R9, RZ, PT, P0 ;  /* 0x000000ff0900720c */ /* 0x000fe20003f05300 */
[----:B------:R-:W1:-:S12]  /*07f0*/  LDC R8, c[0x0][0x290] ;  /* 0x0000a400ff087b82 */ /* 0x000e580000000800 */
[----:B------:R-:W3:Y:S01]  /*0800*/  @P0 LDC.64 R4, c[0x0][0x780] ;  /* 0x0001e000ff040b82 */ /* 0x000ee20000000a00 */
[----:B------:R-:W-:Y:S02]  /*0810*/  ULDC UR4, c[0x0][0x280] ;  /* 0x0000a00000047ab9 */ /* 0x000fe40000000800 */
[----:B------:R-:W-:Y:S01]  /*0820*/  IMAD.U32 R0, RZ, RZ, UR4 ;  /* 0x00000004ff007e24 */ /* 0x000fe2000f8e00ff */
[----:B------:R-:W-:Y:S02]  /*0830*/  ULDC.64 UR4, c[0x0][0x788] ;  /* 0x0001e20000047ab9 */ /* 0x000fe40000000a00 */
[----:B------:R-:W-:-:S04]  /*0840*/  ISETP.NE.U32.AND P2, PT, RZ, UR4, PT ;  /* 0x00000004ff007c0c */ /* 0x000fc8000bf45070 */
[----:B------:R-:W-:Y:S01]  /*0850*/  ISETP.NE.AND.EX P2, PT, RZ, UR5, PT, P2 ;  /* 0x00000005ff007c0c */ /* 0x000fe2000bf45320 */
[----:B---3--:R-:W-:-:S05]  /*0860*/  @P0 IMAD.WIDE R4, R235, 0x4, R4 ;  /* 0x00000004eb040825 */ /* 0x008fca00078e0204 */
[----:B------:R3:W5:Y:S01]  /*0870*/  @P0 LDG.E R0, desc[UR6][R4.64] ;  /* 0x0000000604000981 */ /* 0x000762000c1e1900 */
[----:B--2---:R-:W-:-:S05]  /*0880*/  @P1 IMAD R2, R235, 0x40, R2 ;  /* 0x00000040eb021824 */ /* 0x004fca00078e0202 */
[----:B------:R-:W-:-:S04]  /*0890*/  @P1 SHF.R.S32.HI R3, RZ, 0x1f, R2 ;  /* 0x0000001fff031819 */ /* 0x000fc80000011402 */
[----:B------:R-:W-:-:S05]  /*08a0*/  @P1 LEA.HI R3, R3, R2, RZ, 0x6 ;  /* 0x0000000203031211 */ /* 0x000fca00078f30ff */
[----:B------:R-:W-:-:S05]  /*08b0*/  @P1 IMAD.SHL.U32 R3, R3, 0x100, RZ ;  /* 0x0000010003031824 */ /* 0x000fca00078e00ff */
[----:B------:R-:W-:Y:S02]  /*08c0*/  @P1 LOP3.LUT R9, R3, 0xffffc000, RZ, 0xc0, !PT ;  /* 0xffffc00003091812 */ /* 0x000fe400078ec0ff */
[----:B------:R-:W-:Y:S02]  /*08d0*/  CS2R R2, SRZ ;  /* 0x0000000000027805 */ /* 0x000fe4000001ff00 */
[----:B---3--:R-:W-:Y:S01]  /*08e0*/  @P1 SHF.R.S32.HI R4, RZ, 0x1f, R9 ;  /* 0x0000001fff041819 */ /* 0x008fe20000011409 */
[----:B-1----:R-:W-:Y:S06]  /*08f0*/  @P0 BRA `(.L_x_253) ;  /* 0x0000000000140947 */ /* 0x002fec0003800000 */
[----:B------:R-:W-:Y:S05]  /*0900*/  @!P1 BRA `(.L_x_253) ;  /* 0x0000000000109947 */ /* 0x000fea0003800000 */
[----:B------:R-:W-:Y:S02]  /*0910*/  ULDC.64 UR4, c[0x0][0x208] ;  /* 0x0000820000047ab9 */ /* 0x000fe40000000a00 */
[----:B------:R-:W2:Y:S04]  /*0920*/  LDG.E R5, desc[UR4][R6.64] ;  /* 0x0000000406057981 */ /* 0x000ea8000c1e1900 */
[----:B-----5:R-:W2:Y:S02]  /*0930*/  LDG.E R0, desc[UR4][R6.64+0x4] ;  /* 0x0000040406007981 */ /* 0x020ea4000c1e1900 */
[----:B--2---:R-:W-:-:S07]  /*0940*/  IMAD.IADD R0, R0, 0x1, -R5 ;  /* 0x0000000100007824 */ /* 0x004fce00078e0a05 */
.L_x_253:
[----:B------:R-:W-:Y:S02]  /*0950*/  @P1 IMAD.MOV.U32 R2, RZ, RZ, R9 ;  /* 0x000000ffff021224 */ /* 0x000fe400078e0009 */
[----:B------:R-:W-:Y:S01]  /*0960*/  @P1 IMAD.MOV.U32 R3, RZ, RZ, R4 ;  /* 0x000000ffff031224 */ /* 0x000fe200078e0004 */
[----:B------:R-:W-:Y:S06]  /*0970*/  @!P2 BRA `(.L_x_254) ;  /* 0x000000000014a947 */ /* 0x000fec0003800000 */
[----:B------:R-:W1:Y:S01]  /*0980*/  LDC.64 R4, c[0x0][0x788] ;  /* 0x0001e200ff047b82 */ /* 0x000e620000000a00 */
[----:B------:R-:W-:Y:S01]  /*0990*/  ULDC.64 UR4, c[0x0][0x208] ;  /* 0x0000820000047ab9 */ /* 0x000fe20000000a00 */
[----:B-1----:R-:W-:-:S05]  /*09a0*/  IMAD.WIDE R4, R235, 0x4, R4 ;  /* 0x00000004eb047825 */ /* 0x002fca00078e0204 */
[----:B------:R1:W5:Y:S01]  /*09b0*/  LDG.E R8, desc[UR4][R4.64] ;  /* 0x0000000404087981 */ /* 0x000362000c1e1900 */
[----:B------:R-:W-:Y:S05]  /*09c0*/  BRA `(.L_x_255) ;  /* 0x0000000000287947 */ /* 0x000fea0003800000 */
.L_x_254:
        /* <DEDUP_REMOVED lines=9> */
[----:B--2---:R-:W-:-:S07]  /*0a60*/  IMAD.IADD R8, R7, 0x1, -R8 ;  /* 0x0000000107087824 */ /* 0x004fce00078e0a08 */
.L_x_255:
        /* <DEDUP_REMOVED lines=83> */
[----:B-1----:R-:W1:Y:S01]  /*0fa0*/  S2R R5, SR_CgaCtaId ;  /* 0x0000000000057919 */ /* 0x002e620000008800 */
[----:B------:R-:W-:Y:S01]  /*0fb0*/  MOV R18, 0x400 ;  /* 0x0000040000127802 */ /* 0x000fe20000000f00 */
[----:B------:R-:W-:Y:S01]  /*0fc0*/  VIADD R9, R0, 0x3f ;  /* 0x0000003f00097836 */ /* 0x000fe20000000000 */
[----:B------:R-:W-:Y:S01]  /*0fd0*/  SHF.L.U32 R13, RZ, 0x1f, RZ ;  /* 0x0000001fff0d7819 */ /* 0x000fe200000006ff */
[----:B------:R-:W2:Y:S01]  /*0fe0*/  S2R R4, SR_TID.X ;  /* 0x0000000000047919 */ /* 0x000ea20000002100 */
[----:B------:R-:W-:Y:S02]  /*0ff0*/  IMAD R10, R11, -0x50, R8 ;  /* 0xffffffb00b0a7824 */ /* 0x000fe400078e0208 */
[----:B------:R-:W-:-:S04]  /*1000*/  SHF.R.S32.HI R12, RZ, 0x1f, R9 ;  /* 0x0000001fff0c7819 */ /* 0x000fc80000011409 */
[----:B------:R-:W-:Y:S02]  /*1010*/  LEA.HI R12, R12, R9, RZ, 0x6 ;  /* 0x000000090c0c7211 */ /* 0x000fe400078f30ff */
[----:B-1----:R-:W-:-:S04]  /*1020*/  LEA R18, R5, R18, 0x18 ;  /* 0x0000001205127211 */ /* 0x002fc800078ec0ff */
[----:B------:R-:W1:Y:S01]  /*1030*/  SYNCS.PHASECHK.TRANS64.TRYWAIT P0, [R18+URZ+0x31800], R13 ;  /* 0x0318000d120075a7 */ /* 0x000e62000800017f */
[----:B--2---:R-:W-:-:S05]  /*1040*/  VIADD R4, R4, 0xffffff80 ;  /* 0xffffff8004047836 */ /* 0x004fca0000000000 */
[----:B------:R-:W-:-:S04]  /*1050*/  SHF.R.S32.HI R5, RZ, 0x1f, R4 ;  /* 0x0000001fff057819 */ /* 0x000fc80000011404 */
[CC--:B------:R-:W-:Y:S02]  /*1060*/  LEA.HI R6, R5.reuse, R4.reuse, RZ, 0x7 ;  /* 0x0000000405067211 */ /* 0x0c0fe400078f38ff */
[CC--:B------:R-:W-:Y:S02]  /*1070*/  LEA.HI R8, R5.reuse, R4.reuse, RZ, 0x5 ;  /* 0x0000000405087211 */ /* 0x0c0fe400078f28ff */
[----:B------:R-:W-:Y:S02]  /*1080*/  SHF.R.S32.HI R0, RZ, 0x7, R6 ;  /* 0x00000007ff007819 */ /* 0x000fe40000011406 */
[----:B------:R-:W-:-:S03]  /*1090*/  LEA.HI R9, R5, R4, RZ, 0x4 ;  /* 0x0000000405097211 */ /* 0x000fc600078f20ff */
[----:B------:R2:W3:Y:S02]  /*10a0*/  SHFL.IDX PT, R7, R0, RZ, 0x1f ;  /* 0x00001fff00077589 */ /* 0x0004e400000e0000 */
[----:B-12---:R-:W-:Y:S05]  /*10b0*/  @P0 BRA `(.L_x_257) ;  /* 0x0000000000080947 */ /* 0x006fea0003800000 */
[----:B------:R-:W1:Y:S02]  /*10c0*/  SYNCS.PHASECHK.TRANS64.TRYWAIT P0, [R18+URZ+0x31800], R13 ;  /* 0x0318000d120075a7 */ /* 0x000e64000800017f */
[----:B-1----:R-:W-:Y:S05]  /*10d0*/  @!P0 BRA `(.L_x_258) ;  /* 0x000000a000948947 */ /* 0x002fea0003800000 */
.L_x_257:
[----:B------:R-:W2:Y:S01]  /*10e0*/  S2UR UR4, SR_CTAID.Y ;  /* 0x00000000000479c3 */ /* 0x000ea20000002600 */
[----:B------:R-:W-:Y:S01]  /*10f0*/  LOP3.LUT R11, R9, 0xffffff0, RZ, 0xc0, !PT ;  /* 0x0ffffff0090b7812 */ /* 0x000fe200078ec0ff */
[----:B------:R-:W-:Y:S01]  /*1100*/  IMAD.MOV.U32 R228, RZ, RZ, RZ ;  /* 0x000000ffffe47224 */ /* 0x000fe200078e00ff */
[--C-:B------:R-:W-:Y:S01]  /*1110*/  SHF.R.S32.HI R9, RZ, 0x5, R8.reuse ;  /* 0x00000005ff097819 */ /* 0x100fe20000011408 */
[----:B------:R-:W-:Y:S01]  /*1120*/  IMAD.MOV.U32 R19, RZ, RZ, RZ ;  /* 0x000000ffff137224 */ /* 0x000fe200078e00ff */
[----:B------:R-:W-:Y:S01]  /*1130*/  LOP3.LUT R5, R6, 0xffffff80, RZ, 0xc0, !PT ;  /* 0xffffff8006057812 */ /* 0x000fe200078ec0ff */
[----:B------:R-:W-:Y:S01]  /*1140*/  IMAD.IADD R11, R4, 0x1, -R11 ;  /* 0x00000001040b7824 */ /* 0x000fe200078e0a0b */
[----:B------:R-:W-:Y:S01]  /*1150*/  SHF.R.S32.HI R8, RZ, 0x1f, R8 ;  /* 0x0000001fff087819 */ /* 0x000fe20000011408 */
[----:B------:R-:W4:Y:S01]  /*1160*/  LDC.64 R16, c[0x0][0x2d8] ;  /* 0x0000b600ff107b82 */ /* 0x000f220000000a00 */
[----:B------:R-:W-:Y:S01]  /*1170*/  LEA.HI R6, R0, R0, RZ, 0x1 ;  /* 0x0000000000067211 */ /* 0x000fe200078f08ff */
[----:B------:R-:W-:Y:S01]  /*1180*/  IMAD.IADD R5, R4, 0x1, -R5 ;  /* 0x0000000104057824 */ /* 0x000fe200078e0a05 */
[----:B------:R-:W-:Y:S01]  /*1190*/  LEA.HI R8, R8, R9, RZ, 0x2 ;  /* 0x0000000908087211 */ /* 0x000fe200078f10ff */
[----:B------:R-:W-:Y:S01]  /*11a0*/  IMAD R11, R0, 0x40, R11 ;  /* 0x00000040000b7824 */ /* 0x000fe200078e020b */
[----:B-1----:R-:W-:Y:S01]  /*11b0*/  LOP3.LUT R13, R6, 0xfffffffe, RZ, 0xc0, !PT ;  /* 0xfffffffe060d7812 */ /* 0x002fe200078ec0ff */
[----:B------:R-:W-:Y:S01]  /*11c0*/  IMAD R14, R0, 0x800, R5 ;  /* 0x00000800000e7824 */ /* 0x000fe200078e0205 */
[----:B---3--:R-:W-:-:S02]  /*11d0*/  LEA.HI R4, R7, R7, RZ, 0x1 ;  /* 0x0000000707047211 */ /* 0x008fc400078f08ff */
[----:B------:R-:W-:Y:S02]  /*11e0*/  CS2R R214, SRZ ;  /* 0x0000000000d67805 */ /* 0x000fe4000001ff00 */
[----:B------:R-:W-:Y:S01]  /*11f0*/  LOP3.LUT R8, R8, 0xfffffc, RZ, 0xc0, !PT ;  /* 0x00fffffc08087812 */ /* 0x000fe200078ec0ff */
[----:B------:R-:W-:Y:S01]  /*1200*/  IMAD.IADD R13, R0, 0x1, -R13 ;  /* 0x00000001000d7824 */ /* 0x000fe200078e0a0d */
[----:B------:R-:W-:Y:S02]  /*1210*/  SHF.R.S32.HI R6, RZ, 0x1f, R5 ;  /* 0x0000001fff067819 */ /* 0x000fe40000011405 */
[----:B------:R-:W-:Y:S02]  /*1220*/  CS2R R212, SRZ ;  /* 0x0000000000d47805 */ /* 0x000fe4000001ff00 */
[----:B------:R-:W-:Y:S01]  /*1230*/  LOP3.LUT R4, R4, 0xfffffffe, RZ, 0xc0, !PT ;  /* 0xfffffffe04047812 */ /* 0x000fe200078ec0ff */
[----:B------:R-:W-:Y:S01]  /*1240*/  IMAD.IADD R8, R9, 0x1, -R8 ;  /* 0x0000000109087824 */ /* 0x000fe200078e0a08 */
[----:B------:R-:W-:Y:S01]  /*1250*/  LEA.HI R0, R6, R5, RZ, 0x2 ;  /* 0x0000000506007211 */ /* 0x000fe200078f10ff */
[----:B------:R-:W-:Y:S01]  /*1260*/  IMAD.SHL.U32 R9, R14, 0x4, RZ ;  /* 0x000000040e097824 */ /* 0x000fe200078e00ff */
[----:B--2---:R-:W-:Y:S01]  /*1270*/  USHF.R.S32.HI UR5, URZ, 0x1f, UR4 ;  /* 0x0000001f3f057899 */ /* 0x004fe20008011404 */
[----:B------:R-:W-:Y:S01]  /*1280*/  IMAD.IADD R4, R7, 0x1, -R4 ;  /* 0x0000000107047824 */ /* 0x000fe200078e0a04 */
[--C-:B------:R-:W-:Y:S01]  /*1290*/  SHF.R.S32.HI R7, RZ, 0x2, R0.reuse ;  /* 0x00000002ff077819 */ /* 0x100fe20000011400 */
[----:B------:R-:W-:Y:S01]  /*12a0*/  IMAD R11, R8, 0x10, R11 ;  /* 0x00000010080b7824 */ /* 0x000fe200078e020b */
[----:B------:R-:W-:Y:S01]  /*12b0*/  SHF.R.S32.HI R8, RZ, 0x1f, R0 ;  /* 0x0000001fff087819 */ /* 0x000fe20000011400 */
[----:B------:R-:W-:Y:S01]  /*12c0*/  IMAD R13, R13, -0x8, R10 ;  /* 0xfffffff80d0d7824 */ /* 0x000fe200078e020a */
[----:B------:R-:W-:Y:S01]  /*12d0*/  LOP3.LUT R0, R0, 0xfffffffc, RZ, 0xc0, !PT ;  /* 0xfffffffc00007812 */ /* 0x000fe200078ec0ff */
[----:B----4-:R-:W-:Y:S01]  /*12e0*/  IMAD R10, R16, UR5, RZ ;  /* 0x00000005100a7c24 */ /* 0x010fe2000f8e02ff */
[----:B------:R-:W-:-:S02]  /*12f0*/  IADD3 R2, P0, R9, R2, RZ ;  /* 0x0000000209027210 */ /* 0x000fc40007f1e0ff */
[----:B------:R-:W-:Y:S02]  /*1300*/  CS2R R210, SRZ ;  /* 0x0000000000d27805 */ /* 0x000fe4000001ff00 */
[----:B------:R-:W-:Y:S01]  /*1310*/  LEA.HI R6, R6, R5, RZ, 0x5 ;  /* 0x0000000506067211 */ /* 0x000fe200078f28ff */
[----:B------:R-:W-:Y:S01]  /*1320*/  IMAD.IADD R0, R5, 0x1, -R0 ;  /* 0x0000000105007824 */ /* 0x000fe200078e0a00 */
[----:B------:R-:W-:Y:S02]  /*1330*/  LEA.HI R8, R8, R7, RZ, 0x3 ;  /* 0x0000000708087211 */ /* 0x000fe400078f18ff */
[----:B------:R-:W-:Y:S02]  /*1340*/  CS2R R208, SRZ ;  /* 0x0000000000d07805 */ /* 0x000fe4000001ff00 */
[----:B------:R-:W-:Y:S01]  /*1350*/  SHF.R.S32.HI R5, RZ, 0x1f, R235 ;  /* 0x0000001fff057819 */ /* 0x000fe200000114eb */
[----:B------:R-:W-:Y:S01]  /*1360*/  IMAD R0, R0, -0x2, R13 ;  /* 0xfffffffe00007824 */ /* 0x000fe200078e020d */
[----:B------:R-:W-:Y:S01]  /*1370*/  LEA.HI.X.SX32 R3, R9, R3, 0x1, P0 ;  /* 0x0000000309037211 */ /* 0x000fe200000f0eff */
[----:B------:R-:W-:Y:S01]  /*1380*/  IMAD R9, R17, UR4, R10 ;  /* 0x0000000411097c24 */ /* 0x000fe2000f8e020a */
[----:B------:R-:W-:-:S02]  /*1390*/  LOP3.LUT R8, R8, 0xfffffff8, RZ, 0xc0, !PT ;  /* 0xfffffff808087812 */ /* 0x000fc400078ec0ff */
[----:B------:R-:W-:Y:S02]  /*13a0*/  CS2R R206, SRZ ;  /* 0x0000000000ce7805 */ /* 0x000fe4000001ff00 */
[----:B------:R-:W-:Y:S01]  /*13b0*/  SEL R5, R5, RZ, !P1 ;  /* 0x000000ff05057207 */ /* 0x000fe20004800000 */
[----:B------:R-:W-:Y:S01]  /*13c0*/  IMAD.WIDE.U32 R2, R16, UR4, R2 ;  /* 0x0000000410027c25 */ /* 0x000fe2000f8e0002 */
[----:B------:R-:W-:Y:S01]  /*13d0*/  ULDC.64 UR4, c[0x0][0x2e0] ;  /* 0x0000b80000047ab9 */ /* 0x000fe20000000a00 */
[----:B------:R-:W-:Y:S02]  /*13e0*/  SEL R231, R235, RZ, !P1 ;  /* 0x000000ffebe77207 */ /* 0x000fe40004800000 */
[----:B------:R-:W-:Y:S01]  /*13f0*/  CS2R R204, SRZ ;  /* 0x0000000000cc7805 */ /* 0x000fe2000001ff00 */
[----:B------:R-:W-:Y:S01]  /*1400*/  IMAD.IADD R7, R7, 0x1, -R8 ;  /* 0x0000000107077824 */ /* 0x000fe200078e0a08 */
[----:B------:R-:W-:Y:S01]  /*1410*/  SHF.R.S32.HI R6, RZ, 0x5, R6 ;  /* 0x00000005ff067819 */ /* 0x000fe20000011406 */
[----:B------:R-:W-:Y:S01]  /*1420*/  IMAD R8, R5, UR4, RZ ;  /* 0x0000000405087c24 */ /* 0x000fe2000f8e02ff */
[----:B------:R-:W-:Y:S01]  /*1430*/  LOP3.LUT R229, R21, 0x1, RZ, 0xfc, !PT ;  /* 0x0000000115e57812 */ /* 0x000fe200078efcff */
[----:B------:R-:W-:Y:S01]  /*1440*/  IMAD.IADD R3, R3, 0x1, R9 ;  /* 0x0000000103037824 */ /* 0x000fe200078e0209 */
        /* <DEDUP_REMOVED lines=9> */
[----:B------:R-:W-:Y:S01]  /*14e0*/  IMAD R232, R6, 0x10, R7 ;  /* 0x0000001006e87824 */ /* 0x000fe200078e0207 */
[----:B------:R-:W-:Y:S01]  /*14f0*/  CS2R R190, SRZ ;  /* 0x0000000000be7805 */ /* 0x000fe2000001ff00 */
[----:B------:R-:W-:Y:S01]  /*1500*/  IMAD.MOV.U32 R16, RZ, RZ, RZ ;  /* 0x000000ffff107224 */ /* 0x000fe200078e00ff */
[----:B------:R-:W-:Y:S01]  /*1510*/  CS2R R188, SRZ ;  /* 0x0000000000bc7805 */ /* 0x000fe2000001ff00 */
[----:B------:R-:W-:Y:S01]  /*1520*/  IMAD.MOV.U32 R3, RZ, RZ, RZ ;  /* 0x000000ffff037224 */ /* 0x000fe200078e00ff */
        /* <DEDUP_REMOVED lines=71> */
.L_x_269:
[----:B------:R-:W-:-:S13]  /*19a0*/  ISETP.NE.AND P0, PT, R229, 0x3, PT ;  /* 0x00000003e500780c */ /* 0x000fda0003f05270 */
[----:B-1----:R-:W-:Y:S05]  /*19b0*/  @!P0 BRA `(.L_x_259) ;  /* 0x0000000000048947 */ /* 0x002fea0003800000 */
[----:B------:R-:W-:Y:S01]  /*19c0*/  BPT.TRAP 0x1 ;  /* 0x000000040000795c */ /* 0x000fe20000300000 */
.L_x_259:
[----:B------:R-:W-:Y:S01]  /*19d0*/  IMAD R17, R3, 0x8, R18 ;  /* 0x0000000803117824 */ /* 0x000fe200078e0212 */
[----:B------:R-:W-:-:S04]  /*19e0*/  SHF.L.U32 R8, R228, 0x1f, RZ ;  /* 0x0000001fe4087819 */ /* 0x000fc800000006ff */
[----:B------:R1:W2:Y:S01]  /*19f0*/  SYNCS.PHASECHK.TRANS64.TRYWAIT P1, [R17+URZ+0x31810], R8 ;  /* 0x03181008110075a7 */ /* 0x0002a2000802017f */
[----:B------:R-:W-:Y:S05]  /*1a00*/  @!P0 BRA `(.L_x_260) ;  /* 0x0000000000048947 */ /* 0x000fea0003800000 */
[----:B------:R-:W-:Y:S01]  /*1a10*/  BPT.TRAP 0x1 ;  /* 0x000000040000795c */ /* 0x000fe20000300000 */
.L_x_260:
        /* <DEDUP_REMOVED lines=11> */
.L_x_261:
[----:B------:R-:W-:Y:S01]  /*1ad0*/  IMAD R7, R3, 0x800, R10 ;  /* 0x0000080003077824 */ /* 0x000fe200078e020a */
[C---:B------:R-:W-:Y:S01]  /*1ae0*/  R2UR UR6, R6.reuse ;  /* 0x00000000060672ca */ /* 0x040fe200000e0000 */
[C---:B-12---:R-:W-:Y:S01]  /*1af0*/  VIADD R8, R6.reuse, 0x80 ;  /* 0x0000008006087836 */ /* 0x046fe20000000000 */
        /* <DEDUP_REMOVED lines=417> */
[----:B------:R1:W2:Y:S02]  /*3510*/  LDS R8, [R7+0x2c100] ;  /* 0x02c1000007087984 */ /* 0x0002a40000000800 */
[----:B------:R-:W-:Y:S02]  /*3520*/  R2UR UR11, R6 ;  /* 0x00000000060b72ca */ /* 0x000fe400000e0000 */
[----:B------:R1:W3:Y:S01]  /*3530*/  LDS R9, [R7+0x2c120] ;  /* 0x02c1200007097984 */ /* 0x0002e20000000800 */
        /* <DEDUP_REMOVED lines=13> */
[----:B-1----:R-:W-:Y:S05]  /*3610*/  @!P0 BRA `(.L_x_263) ;  /* 0x0000000000048947 */ /* 0x002fea0003800000 */
[----:B------:R-:W-:Y:S01]  /*3620*/  BPT.TRAP 0x1 ;  /* 0x000000040000795c */ /* 0x000fe20000300000 */
.L_x_263:
[----:B------:R-:W-:-:S04]  /*3630*/  SHF.L.U32 R11, R19, 0x1f, RZ ;  /* 0x0000001f130b7819 */ /* 0x000fc800000006ff */
[----:B------:R1:W4:Y:S01]  /*3640*/  SYNCS.PHASECHK.TRANS64.TRYWAIT P1, [R18+URZ+0x31830], R11 ;  /* 0x0318300b120075a7 */ /* 0x000322000802017f */
[----:B------:R-:W-:Y:S05]  /*3650*/  @!P0 BRA `(.L_x_264) ;  /* 0x0000000000048947 */ /* 0x000fea0003800000 */
[----:B------:R-:W-:Y:S01]  /*3660*/  BPT.TRAP 0x1 ;  /* 0x000000040000795c */ /* 0x000fe20000300000 */
.L_x_264:
        /* <DEDUP_REMOVED lines=8> */
[----:B----4-:R-:W-:Y:S06]  /*36f0*/  @P1 BRA `(.L_x_265) ;  /* 0x0000000000081947 */ /* 0x010fec0003800000 */
[----:B------:R-:W4:Y:S02]  /*3700*/  SYNCS.PHASECHK.TRANS64.TRYWAIT P1, [R18+URZ+0x31830], R11 ;  /* 0x0318300b120075a7 */ /* 0x000f24000802017f */
[----:B----4-:R-:W-:Y:S05]  /*3710*/  @!P1 BRA `(.L_x_266) ;  /* 0x0000007c002c9947 */ /* 0x010fea0003800000 */
.L_x_265:
[C---:B------:R-:W-:Y:S01]  /*3720*/  VIADD R10, R6.reuse, 0x80 ;  /* 0x00000080060a7836 */ /* 0x040fe20000000000 */
[----:B------:R-:W-:Y:S01]  /*3730*/  R2UR UR4, R7 ;  /* 0x00000000070472ca */ /* 0x000fe200000e0000 */
[C---:B-1--4-:R-:W-:Y:S01]  /*3740*/  VIADD R11, R6.reuse, 0x100 ;  /* 0x00000100060b7836 */ /* 0x052fe20000000000 */
        /* <DEDUP_REMOVED lines=466> */
[----:B------:R-:W1:Y:S01]  /*5470*/  MUFU.TANH R10, R10 ;  /* 0x0000000a000a7308 */ /* 0x000e620000002400 */
[----:B------:R-:W-:Y:S01]  /*5480*/  FMUL.FTZ R25, R29, UR61 ;  /* 0x0000003d1d197c20 */ /* 0x000fe20008410000 */
[----:B------:R-:W-:Y:S01]  /*5490*/  FMUL.FTZ R28, R32, UR61 ;  /* 0x0000003d201c7c20 */ /* 0x000fe20008410000 */
[----:B------:R-:W4:Y:S01]  /*54a0*/  LDS R15, [R27+0x2c300] ;  /* 0x02c300001b0f7984 */ /* 0x000f220000000800 */
[----:B------:R-:W-:Y:S01]  /*54b0*/  FMUL.FTZ R29, R35, UR61 ;  /* 0x0000003d231d7c20 */ /* 0x000fe20008410000 */
[----:B------:R-:W-:Y:S01]  /*54c0*/  FMUL.FTZ R26, R30, UR61 ;  /* 0x0000003d1e1a7c20 */ /* 0x000fe20008410000 */
[----:B------:R-:W-:Y:S01]  /*54d0*/  FMUL.FTZ R30, R36, UR61 ;  /* 0x0000003d241e7c20 */ /* 0x000fe20008410000 */
[----:B------:R5:W4:Y:S01]  /*54e0*/  LDS R14, [R27+0x2c320] ;  /* 0x02c320001b0e7984 */ /* 0x000b220000000800 */
[----:B------:R-:W3:Y:S01]  /*54f0*/  MUFU.TANH R11, R11 ;  /* 0x0000000b000b7308 */ /* 0x000ee20000002400 */
[----:B------:R-:W-:Y:S01]  /*5500*/  FMUL.FTZ R36, R40, UR61 ;  /* 0x0000003d28247c20 */ /* 0x000fe20008410000 */
[----:B------:R-:W-:Y:S01]  /*5510*/  FMUL.FTZ R32, R38, UR61 ;  /* 0x0000003d26207c20 */ /* 0x000fe20008410000 */
[----:B------:R-:W-:Y:S01]  /*5520*/  FMUL.FTZ R39, R39, UR61 ;  /* 0x0000003d27277c20 */ /* 0x000fe20008410000 */
[----:B------:R-:W-:Y:S01]  /*5530*/  FMUL.FTZ R40, R42, UR61 ;  /* 0x0000003d2a287c20 */ /* 0x000fe20008410000 */
[----:B-----5:R-:W-:-:S03]  /*5540*/  FMUL.FTZ R27, R31, UR61 ;  /* 0x0000003d1f1b7c20 */ /* 0x020fc60008410000 */
[----:B------:R-:W5:Y:S01]  /*5550*/  MUFU.TANH R12, R12 ;  /* 0x0000000c000c7308 */ /* 0x000f620000002400 */
[C---:B-1----:R-:W-:Y:S01]  /*5560*/  FSEL R7, R10.reuse, -INF , P1 ;  /* 0xff8000000a077808 */ /* 0x042fe20000800000 */
[----:B------:R-:W-:Y:S01]  /*5570*/  FFMA.FTZ R10, -R10, R10, 1 ;  /* 0x3f8000000a0a7423 */ /* 0x000fe2000001010a */
[----:B------:R-:W-:-:S03]  /*5580*/  FMUL.FTZ R31, R37, UR61 ;  /* 0x0000003d251f7c20 */ /* 0x000fc60008410000 */
[----:B--2---:R-:W-:Y:S02]  /*5590*/  FFMA.FTZ R23, R7, UR60, -R8 ;  /* 0x0000003c07177c23 */ /* 0x004fe40008010808 */
[----:B------:R-:W1:Y:S01]  /*55a0*/  MUFU.TANH R13, R13 ;  /* 0x0000000d000d7308 */ /* 0x000e620000002400 */
[----:B---3--:R-:W-:Y:S02]  /*55b0*/  FSEL R6, R11, -INF , P1 ;  /* 0xff8000000b067808 */ /* 0x008fe40000800000 */
[----:B------:R-:W-:-:S03]  /*55c0*/  ISETP.GT.AND P1, PT, R0, 0x1, PT ;  /* 0x000000010000780c */ /* 0x000fc60003f24270 */
[----:B------:R-:W-:Y:S02]  /*55d0*/  FFMA.FTZ R21, R6, UR60, -R9 ;  /* 0x0000003c06157c23 */ /* 0x000fe40008010809 */
[----:B------:R-:W-:Y:S01]  /*55e0*/  MUFU.EX2 R23, R23 ;  /* 0x0000001700177308 */ /* 0x000fe20000000800 */
[----:B-----5:R-:W-:Y:S01]  /*55f0*/  FSEL R7, R12, -INF , P1 ;  /* 0xff8000000c077808 */ /* 0x020fe20000800000 */
[----:B------:R-:W-:-:S04]  /*5600*/  WARPGROUP.DEPBAR.LE gsb0, 0x0 ;  /* 0x00008000000079c5 */ /* 0x000fc80000010000 */
[----:B------:R-:W-:Y:S02]  /*5610*/  FFMA.FTZ R22, R7, UR60, -R8 ;  /* 0x0000003c07167c23 */ /* 0x000fe40008010808 */
[----:B------:R-:W-:Y:S01]  /*5620*/  MUFU.EX2 R21, R21 ;  /* 0x0000001500157308 */ /* 0x000fe20000000800 */
[C---:B-1----:R-:W-:Y:S01]  /*5630*/  FSEL R6, R13.reuse, -INF , P1 ;  /* 0xff8000000d067808 */ /* 0x042fe20000800000 */
[----:B------:R-:W-:Y:S01]  /*5640*/  FFMA.FTZ R13, -R13, R13, 1 ;  /* 0x3f8000000d0d7423 */ /* 0x000fe2000001010d */
[--C-:B----4-:R-:W-:Y:S01]  /*5650*/  FADD.FTZ R44, R44, -R15.reuse ;  /* 0x8000000f2c2c7221 */ /* 0x110fe20000010000 */
[----:B------:R-:W-:Y:S01]  /*5660*/  ISETP.GT.AND P1, PT, R0, 0x11, PT ;  /* 0x000000110000780c */ /* 0x000fe20003f24270 */
[----:B------:R-:W-:Y:S01]  /*5670*/  FADD.FTZ R48, R48, -R15 ;  /* 0x8000000f30307221 */ /* 0x000fe20000010000 */
[----:B------:R-:W-:Y:S01]  /*5680*/  FFMA.FTZ R20, R6, UR60, -R9 ;  /* 0x0000003c06147c23 */ /* 0x000fe20008010809 */
[--C-:B------:R-:W-:Y:S01]  /*5690*/  FADD.FTZ R46, R46, -R14.reuse ;  /* 0x8000000e2e2e7221 */ /* 0x100fe20000010000 */
[----:B------:R-:W1:Y:S01]  /*56a0*/  MUFU.EX2 R22, R22 ;  /* 0x0000001600167308 */ /* 0x000e620000000800 */
[--C-:B------:R-:W-:Y:S01]  /*56b0*/  FADD.FTZ R47, R47, -R14.reuse ;  /* 0x8000000e2f2f7221 */ /* 0x100fe20000010000 */
[--C-:B------:R-:W-:Y:S01]  /*56c0*/  FADD.FTZ R45, R45, -R15.reuse ;  /* 0x8000000f2d2d7221 */ /* 0x100fe20000010000 */
[--C-:B------:R-:W-:Y:S01]  /*56d0*/  FADD.FTZ R49, R49, -R15.reuse ;  /* 0x8000000f31317221 */ /* 0x100fe20000010000 */
[--C-:B------:R-:W-:Y:S01]  /*56e0*/  FADD.FTZ R52, R52, -R15.reuse ;  /* 0x8000000f34347221 */ /* 0x100fe20000010000 */
[--C-:B------:R-:W-:Y:S01]  /*56f0*/  FADD.FTZ R53, R53, -R15.reuse ;  /* 0x8000000f35357221 */ /* 0x100fe20000010000 */
[--C-:B------:R-:W-:Y:S01]  /*5700*/  FADD.FTZ R220, R220, -R15.reuse ;  /* 0x8000000fdcdc7221 */ /* 0x100fe20000010000 */
[--C-:B------:R-:W-:Y:S01]  /*5710*/  FADD.FTZ R216, R216, -R15.reuse ;  /* 0x8000000fd8d87221 */ /* 0x100fe20000010000 */
[----:B------:R-:W2:Y:S01]  /*5720*/  MUFU.EX2 R20, R20 ;  /* 0x0000001400147308 */ /* 0x000ea20000000800 */
[--C-:B------:R-:W-:Y:S01]  /*5730*/  FADD.FTZ R217, R217, -R15.reuse ;  /* 0x8000000fd9d97221 */ /* 0x100fe20000010000 */
[----:B------:R-:W-:Y:S01]  /*5740*/  FADD.FTZ R15, R221, -R15 ;  /* 0x8000000fdd0f7221 */ /* 0x000fe20000010000 */
[--C-:B------:R-:W-:Y:S01]  /*5750*/  FADD.FTZ R50, R50, -R14.reuse ;  /* 0x8000000e32327221 */ /* 0x100fe20000010000 */
[--C-:B------:R-:W-:Y:S01]  /*5760*/  FADD.FTZ R54, R54, -R14.reuse ;  /* 0x8000000e36367221 */ /* 0x100fe20000010000 */
[--C-:B------:R-:W-:Y:S01]  /*5770*/  FADD.FTZ R51, R51, -R14.reuse ;  /* 0x8000000e33337221 */ /* 0x100fe20000010000 */
[--C-:B------:R-:W-:Y:S01]  /*5780*/  FADD.FTZ R55, R55, -R14.reuse ;  /* 0x8000000e37377221 */ /* 0x100fe20000010000 */
[--C-:B------:R-:W-:Y:S01]  /*5790*/  FADD.FTZ R218, R218, -R14.reuse ;  /* 0x8000000edada7221 */ /* 0x100fe20000010000 */
[----:B------:R-:W3:Y:S01]  /*57a0*/  MUFU.TANH R24, R24 ;  /* 0x0000001800187308 */ /* 0x000ee20000002400 */
[C---:B-1----:R-:W-:Y:S01]  /*57b0*/  F2FP.F16.F32.PACK_AB R6, R22.reuse, R23 ;  /* 0x000000171606723e */ /* 0x042fe200000000ff */
[----:B------:R-:W-:Y:S01]  /*57c0*/  FMUL.FTZ R38, R22, R45 ;  /* 0x0000002d16267220 */ /* 0x000fe20000410000 */
[--C-:B------:R-:W-:Y:S01]  /*57d0*/  FADD.FTZ R219, R219, -R14.reuse ;  /* 0x8000000edbdb7221 */ /* 0x100fe20000010000 */
[--C-:B------:R-:W-:Y:S01]  /*57e0*/  FADD.FTZ R222, R222, -R14.reuse ;  /* 0x8000000edede7221 */ /* 0x100fe20000010000 */
[----:B------:R-:W-:-:S03]  /*57f0*/  FADD.FTZ R14, R223, -R14 ;  /* 0x8000000edf0e7221 */ /* 0x000fc60000010000 */
[----:B------:R-:W1:Y:S01]  /*5800*/  MUFU.TANH R25, R25 ;  /* 0x0000001900197308 */ /* 0x000e620000002400 */
[----:B--2---:R-:W-:Y:S01]  /*5810*/  F2FP.F16.F32.PACK_AB R7, R20, R21 ;  /* 0x000000151407723e */ /* 0x004fe200000000ff */
[----:B------:R-:W-:Y:S06]  /*5820*/  BAR.SYNC.DEFER_BLOCKING 0x9, 0x100 ;  /* 0x0244000000007b1d */ /* 0x000fec0000010000 */
[----:B------:R-:W2:Y:S08]  /*5830*/  MUFU.TANH R28, R28 ;  /* 0x0000001c001c7308 */ /* 0x000eb00000002400 */
[----:B------:R-:W-:Y:S08]  /*5840*/  MUFU.TANH R30, R30 ;  /* 0x0000001e001e7308 */ /* 0x000ff00000002400 */
[----:B------:R-:W-:Y:S01]  /*5850*/  MUFU.TANH R31, R31 ;  /* 0x0000001f001f7308 */ /* 0x000fe20000002400 */
[----:B------:R4:W-:Y:S07]  /*5860*/  STSM.16.M88.2 [R2+0x2c500], R6 ;  /* 0x02c5000602007844 */ /* 0x0009ee0000000100 */
[----:B------:R-:W5:Y:S01]  /*5870*/  MUFU.TANH R26, R26 ;  /* 0x0000001a001a7308 */ /* 0x000f620000002400 */
[----:B----4-:R-:W-:Y:S01]  /*5880*/  FMUL.FTZ R6, R33, UR61 ;  /* 0x0000003d21067c20 */ /* 0x010fe20008410000 */
[----:B------:R-:W-:Y:S01]  /*5890*/  FMUL.FTZ R33, R23, R44 ;  /* 0x0000002c17217220 */ /* 0x000fe20000410000 */
[----:B------:R-:W-:Y:S01]  /*58a0*/  FMUL.FTZ R23, R21, R46 ;  /* 0x0000002e15177220 */ /* 0x000fe20000410000 */
[----:B---3--:R-:W-:Y:S01]  /*58b0*/  FSEL R21, R24, -INF , P6 ;  /* 0xff80000018157808 */ /* 0x008fe20003000000 */
[----:B------:R-:W-:Y:S01]  /*58c0*/  FMUL.FTZ R7, R34, UR61 ;  /* 0x0000003d22077c20 */ /* 0x000fe20008410000 */
[----:B------:R-:W-:-:S02]  /*58d0*/  FMUL.FTZ R34, R20, R47 ;  /* 0x0000002f14227220 */ /* 0x000fc40000410000 */
[----:B------:R-:W-:Y:S01]  /*58e0*/  MUFU.TANH R6, R6 ;  /* 0x0000000600067308 */ /* 0x000fe20000002400 */
[----:B------:R-:W-:Y:S01]  /*58f0*/  FMUL.FTZ R10, R10, R33 ;  /* 0x000000210a0a7220 */ /* 0x000fe20000410000 */
[--C-:B------:R-:W-:Y:S01]  /*5900*/  FFMA.FTZ R35, R21, UR60, -R8.reuse ;  /* 0x0000003c15237c23 */ /* 0x100fe20008010808 */
[----:B-1----:R-:W-:Y:S01]  /*5910*/  FSEL R21, R25, -INF , P1 ;  /* 0xff80000019157808 */ /* 0x002fe20000800000 */
[----:B------:R-:W-:Y:S01]  /*5920*/  FMUL.FTZ R44, R41, UR61 ;  /* 0x0000003d292c7c20 */ /* 0x000fe20008410000 */
[----:B--2---:R-:W-:Y:S01]  /*5930*/  FSEL R33, R28, -INF , P2 ;  /* 0xff8000001c217808 */ /* 0x004fe20001000000 */
[----:B------:R-:W-:Y:S01]  /*5940*/  FFMA.FTZ R25, -R25, R25, 1 ;  /* 0x3f80000019197423 */ /* 0x000fe20000010119 */
[----:B-----5:R-:W-:Y:S01]  /*5950*/  FSEL R46, R26, -INF , P6 ;  /* 0xff8000001a2e7808 */ /* 0x020fe20003000000 */
[----:B------:R-:W1:Y:S01]  /*5960*/  MUFU.EX2 R35, R35 ;  /* 0x0000002300237308 */ /* 0x000e620000000800 */
[--C-:B------:R-:W-:Y:S01]  /*5970*/  FFMA.FTZ R20, R21, UR60, -R8.reuse ;  /* 0x0000003c15147c23 */ /* 0x100fe20008010808 */
[----:B------:R-:W-:Y:S01]  /*5980*/  FFMA.FTZ R33, R33, UR60, -R8 ;  /* 0x0000003c21217c23 */ /* 0x000fe20008010808 */
[----:B------:R-:W-:Y:S01]  /*5990*/  FFMA.FTZ R21, -R12, R12, 1 ;  /* 0x3f8000000c157423 */ /* 0x000fe2000001010c */
[----:B------:R-:W-:Y:S01]  /*59a0*/  FFMA.FTZ R12, -R24, R24, 1 ;  /* 0x3f800000180c7423 */ /* 0x000fe20000010118 */
[----:B------:R-:W-:Y:S01]  /*59b0*/  ISETP.GT.AND P6, PT, R0, 0x40, PT ;  /* 0x000000400000780c */ /* 0x000fe20003fc4270 */
[----:B------:R-:W-:Y:S01]  /*59c0*/  FMUL.FTZ R34, R13, R34 ;  /* 0x000000220d227220 */ /* 0x000fe20000410000 */
[----:B------:R-:W-:Y:S01]  /*59d0*/  FMUL.FTZ R21, R21, R38 ;  /* 0x0000002615157220 */ /* 0x000fe20000410000 */
[----:B------:R-:W2:Y:S08]  /*59e0*/  MUFU.EX2 R20, R20 ;  /* 0x0000001400147308 */ /* 0x000eb00000000800 */
[----:B------:R-:W3:Y:S01]  /*59f0*/  MUFU.TANH R27, R27 ;  /* 0x0000001b001b7308 */ /* 0x000ee20000002400 */
[----:B-1----:R-:W-:-:S04]  /*5a00*/  FMUL.FTZ R37, R35, R48 ;  /* 0x0000003023257220 */ /* 0x002fc80000410000 */
[----:B------:R-:W-:Y:S01]  /*5a10*/  FMUL.FTZ R12, R12, R37 ;  /* 0x000000250c0c7220 */ /* 0x000fe20000410000 */
[----:B------:R-:W-:Y:S02]  /*5a20*/  FSEL R37, R6, -INF , P3 ;  /* 0xff80000006257808 */ /* 0x000fe40001800000 */
[----:B------:R-:W-:Y:S01]  /*5a30*/  MUFU.EX2 R33, R33 ;  /* 0x0000002100217308 */ /* 0x000fe20000000800 */
[----:B--2---:R-:W-:Y:S02]  /*5a40*/  FMUL.FTZ R24, R20, R49 ;  /* 0x0000003114187220 */ /* 0x004fe40000410000 */
[--C-:B------:R-:W-:Y:S01]  /*5a50*/  FFMA.FTZ R38, R37, UR60, -R8.reuse ;  /* 0x0000003c25267c23 */ /* 0x100fe20008010808 */
[----:B------:R-:W-:Y:S01]  /*5a60*/  FSEL R37, R30, -INF , P4 ;  /* 0xff8000001e257808 */ /* 0x000fe20002000000 */
[----:B------:R-:W-:Y:S01]  /*5a70*/  FMUL.FTZ R25, R25, R24 ;  /* 0x0000001819197220 */ /* 0x000fe20000410000 */
[----:B------:R-:W-:Y:S02]  /*5a80*/  FFMA.FTZ R24, -R28, R28, 1 ;  /* 0x3f8000001c187423 */ /* 0x000fe4000001011c */
[----:B------:R-:W1:Y:S01]  /*5a90*/  MUFU.TANH R36, R36 ;  /* 0x0000002400247308 */ /* 0x000e620000002400 */
[----:B------:R-:W-:Y:S01]  /*5aa0*/  FFMA.FTZ R41, R37, UR60, -R8 ;  /* 0x0000003c25297c23 */ /* 0x000fe20008010808 */
[C---:B------:R-:W-:Y:S01]  /*5ab0*/  FSEL R37, R31.reuse, -INF , P5 ;  /* 0xff8000001f257808 */ /* 0x040fe20002800000 */
[----:B------:R-:W-:Y:S01]  /*5ac0*/  FFMA.FTZ R31, -R31, R31, 1 ;  /* 0x3f8000001f1f7423 */ /* 0x000fe2000001011f */
[----:B---3--:R-:W-:-:S02]  /*5ad0*/  FSEL R42, R27, -INF , P1 ;  /* 0xff8000001b2a7808 */ /* 0x008fc40000800000 */
[----:B------:R-:W-:Y:S01]  /*5ae0*/  ISETP.GT.AND P1, PT, R0, 0x41, PT ;  /* 0x000000410000780c */ /* 0x000fe20003f24270 */
[----:B------:R-:W-:Y:S01]  /*5af0*/  FFMA.FTZ R28, R37, UR60, -R8 ;  /* 0x0000003c251c7c23 */ /* 0x000fe20008010808 */
[----:B------:R-:W2:Y:S01]  /*5b00*/  MUFU.TANH R44, R44 ;  /* 0x0000002c002c7308 */ /* 0x000ea20000002400 */
[----:B------:R-:W-:-:S07]  /*5b10*/  FFMA.FTZ R42, R42, UR60, -R9 ;  /* 0x0000003c2a2a7c23 */ /* 0x000fce0008010809 */
[----:B------:R3:W-:Y:S01]  /*5b20*/  MUFU.TANH R22, R39 ;  /* 0x0000002700167308 */ /* 0x0007e20000002400 */
[C---:B-1----:R-:W-:Y:S01]  /*5b30*/  FSEL R37, R36.reuse, -INF , P6 ;  /* 0xff80000024257808 */ /* 0x042fe20003000000 */
[----:B------:R-:W-:-:S04]  /*5b40*/  FFMA.FTZ R36, -R36, R36, 1 ;  /* 0x3f80000024247423 */ /* 0x000fc80000010124 */
[----:B------:R-:W-:Y:S01]  /*5b50*/  FFMA.FTZ R45, R37, UR60, -R8 ;  /* 0x0000003c252d7c23 */ /* 0x000fe20008010808 */
[----:B------:R-:W-:Y:S01]  /*5b60*/  FFMA.FTZ R37, -R6, R6, 1 ;  /* 0x3f80000006257423 */ /* 0x000fe20000010106 */
[----:B------:R-:W1:Y:S01]  /*5b70*/  MUFU.EX2 R38, R38 ;  /* 0x0000002600267308 */ /* 0x000e620000000800 */
[----:B---3--:R-:W-:-:S04]  /*5b80*/  FMUL.FTZ R39, R33, R52 ;  /* 0x0000003421277220 */ /* 0x008fc80000410000 */
[----:B------:R-:W-:Y:S01]  /*5b90*/  FMUL.FTZ R24, R24, R39 ;  /* 0x0000002718187220 */ /* 0x000fe20000410000 */
[----:B--2---:R-:W-:Y:S02]  /*5ba0*/  FSEL R39, R44, -INF , P1 ;  /* 0xff8000002c277808 */ /* 0x004fe40000800000 */
[----:B------:R-:W2:Y:S03]  /*5bb0*/  MUFU.TANH R7, R7 ;  /* 0x0000000700077308 */ /* 0x000ea60000002400 */
[----:B------:R-:W-:Y:S01]  /*5bc0*/  FFMA.FTZ R47, R39, UR60, -R8 ;  /* 0x0000003c272f7c23 */ /* 0x000fe20008010808 */
[----:B------:R-:W-:-:S04]  /*5bd0*/  FFMA.FTZ R8, -R30, R30, 1 ;  /* 0x3f8000001e087423 */ /* 0x000fc8000001011e */
[----:B------:R3:W4:Y:S01]  /*5be0*/  MUFU.EX2 R39, R45 ;  /* 0x0000002d00277308 */ /* 0x0007220000000800 */
[----:B-1----:R-:W-:-:S04]  /*5bf0*/  FMUL.FTZ R6, R38, R53 ;  /* 0x0000003526067220 */ /* 0x002fc80000410000 */
[----:B------:R-:W-:Y:S01]  /*5c00*/  FMUL.FTZ R37, R37, R6 ;  /* 0x0000000625257220 */ /* 0x000fe20000410000 */
[----:B------:R-:W-:Y:S02]  /*5c10*/  FMUL.FTZ R6, R43, UR61 ;  /* 0x0000003d2b067c20 */ /* 0x000fe40008410000 */
[----:B------:R-:W1:Y:S01]  /*5c20*/  MUFU.EX2 R30, R47 ;  /* 0x0000002f001e7308 */ /* 0x000e620000000800 */
[----:B---3--:R-:W-:Y:S01]  /*5c30*/  FFMA.FTZ R45, R46, UR60, -R9 ;  /* 0x0000003c2e2d7c23 */ /* 0x008fe20008010809 */
[----:B--2---:R-:W-:Y:S02]  /*5c40*/  FSEL R46, R7, -INF , P2 ;  /* 0xff800000072e7808 */ /* 0x004fe40001000000 */
[----:B------:R-:W-:-:S04]  /*5c50*/  F2FP.F16.F32.PACK_AB R24, R37, R24 ;  /* 0x000000182518723e */ /* 0x000fc800000000ff */
[----:B------:R-:W2:Y:S01]  /*5c60*/  MUFU.TANH R29, R29 ;  /* 0x0000001d001d7308 */ /* 0x000ea20000002400 */
[----:B----4-:R-:W-:-:S04]  /*5c70*/  FMUL.FTZ R43, R39, R220 ;  /* 0x000000dc272b7220 */ /* 0x010fc80000410000 */
[----:B------:R-:W-:Y:S01]  /*5c80*/  FMUL.FTZ R36, R36, R43 ;  /* 0x0000002b24247220 */ /* 0x000fe20000410000 */
[----:B------:R-:W-:Y:S02]  /*5c90*/  FFMA.FTZ R43, -R44, R44, 1 ;  /* 0x3f8000002c2b7423 */ /* 0x000fe4000001012c */
[----:B------:R-:W3:Y:S01]  /*5ca0*/  MUFU.TANH R32, R32 ;  /* 0x0000002000207308 */ /* 0x000ee20000002400 */
[----:B-1----:R-:W-:Y:S01]  /*5cb0*/  FMUL.FTZ R44, R30, R15 ;  /* 0x0000000f1e2c7220 */ /* 0x002fe20000410000 */
[----:B------:R-:W-:-:S03]  /*5cc0*/  FFMA.FTZ R15, R46, UR60, -R9 ;  /* 0x0000003c2e0f7c23 */ /* 0x000fc60008010809 */
[----:B------:R-:W-:Y:S01]  /*5cd0*/  FMUL.FTZ R43, R43, R44 ;  /* 0x0000002c2b2b7220 */ /* 0x000fe20000410000 */
[----:B------:R-:W-:Y:S01]  /*5ce0*/  FFMA.FTZ R44, -R11, R11, 1 ;  /* 0x3f8000000b2c7423 */ /* 0x000fe2000001010b */
[----:B------:R-:W-:Y:S01]  /*5cf0*/  FFMA.FTZ R11, -R26, R26, 1 ;  /* 0x3f8000001a0b7423 */ /* 0x000fe2000001011a */
[----:B------:R-:W1:Y:S01]  /*5d00*/  MUFU.EX2 R45, R45 ;  /* 0x0000002d002d7308 */ /* 0x000e620000000800 */
[----:B--2---:R-:W-:Y:S01]  /*5d10*/  FSEL R46, R29, -INF , P3 ;  /* 0xff8000001d2e7808 */ /* 0x004fe20001800000 */
[----:B------:R-:W-:Y:S01]  /*5d20*/  FMUL.FTZ R23, R44, R23 ;  /* 0x000000172c177220 */ /* 0x000fe20000410000 */
[----:B------:R-:W-:Y:S01]  /*5d30*/  FFMA.FTZ R44, -R27, R27, 1 ;  /* 0x3f8000001b2c7423 */ /* 0x000fe2000001011b */
[----:B------:R-:W-:Y:S02]  /*5d40*/  F2FP.F16.F32.PACK_AB R36, R43, R36 ;  /* 0x000000242b24723e */ /* 0x000fe400000000ff */
[----:B------:R-:W-:Y:S02]  /*5d50*/  FFMA.FTZ R13, R46, UR60, -R9 ;  /* 0x0000003c2e0d7c23 */ /* 0x000fe40008010809 */
[----:B------:R-:W2:Y:S01]  /*5d60*/  MUFU.TANH R40, R40 ;  /* 0x0000002800287308 */ /* 0x000ea20000002400 */
[C---:B---3--:R-:W-:Y:S01]  /*5d70*/  FSEL R46, R32.reuse, -INF , P4 ;  /* 0xff800000202e7808 */ /* 0x048fe20002000000 */
[----:B------:R-:W-:-:S04]  /*5d80*/  FFMA.FTZ R32, -R32, R32, 1 ;  /* 0x3f80000020207423 */ /* 0x000fc80000010120 */
[----:B------:R-:W-:Y:S01]  /*5d90*/  FFMA.FTZ R27, R46, UR60, -R9 ;  /* 0x0000003c2e1b7c23 */ /* 0x000fe20008010809 */
[----:B------:R-:W-:Y:S01]  /*5da0*/  VIADD R46, R18, 0x2c500 ;  /* 0x0002c500122e7836 */ /* 0x000fe20000000000 */
[----:B------:R-:W3:Y:S01]  /*5db0*/  MUFU.EX2 R41, R41 ;  /* 0x0000002900297308 */ /* 0x000ee20000000800 */
[----:B-1----:R-:W-:-:S03]  /*5dc0*/  FMUL.FTZ R50, R45, R50 ;  /* 0x000000322d327220 */ /* 0x002fc60000410000 */
[----:B------:R-:W-:Y:S01]  /*5dd0*/  SHF.R.U32.HI R47, RZ, 0x4, R46 ;  /* 0x00000004ff2f7819 */ /* 0x000fe2000001162e */
[----:B------:R-:W-:Y:S01]  /*5de0*/  FMUL.FTZ R11, R11, R50 ;  /* 0x000000320b0b7220 */ /* 0x000fe20000410000 */
[----:B------:R-:W-:Y:S02]  /*5df0*/  FFMA.FTZ R46, -R7, R7, 1 ;  /* 0x3f800000072e7423 */ /* 0x000fe40000010107 */
[----:B------:R-:W-:Y:S01]  /*5e00*/  MUFU.TANH R6, R6 ;  /* 0x0000000600067308 */ /* 0x000fe20000002400 */
[C---:B--2---:R-:W-:Y:S01]  /*5e10*/  FSEL R50, R40.reuse, -INF , P6 ;  /* 0xff80000028327808 */ /* 0x044fe20003000000 */
[----:B------:R-:W-:-:S06]  /*5e20*/  FFMA.FTZ R40, -R40, R40, 1 ;  /* 0x3f80000028287423 */ /* 0x000fcc0000010128 */
[----:B------:R-:W1:Y:S01]  /*5e30*/  MUFU.EX2 R28, R28 ;  /* 0x0000001c001c7308 */ /* 0x000e620000000800 */
[----:B---3--:R-:W-:-:S04]  /*5e40*/  FMUL.FTZ R49, R41, R216 ;  /* 0x000000d829317220 */ /* 0x008fc80000410000 */
[----:B------:R-:W-:-:S03]  /*5e50*/  FMUL.FTZ R8, R8, R49 ;  /* 0x0000003108087220 */ /* 0x000fc60000410000 */
[----:B------:R-:W2:Y:S08]  /*5e60*/  MUFU.EX2 R15, R15 ;  /* 0x0000000f000f7308 */ /* 0x000eb00000000800 */
[----:B------:R3:W4:Y:S01]  /*5e70*/  MUFU.EX2 R26, R13 ;  /* 0x0000000d001a7308 */ /* 0x0007220000000800 */
[C---:B-1----:R-:W-:Y:S01]  /*5e80*/  FMUL.FTZ R48, R28.reuse, R217 ;  /* 0x000000d91c307220 */ /* 0x042fe20000410000 */
[----:B------:R-:W-:-:S02]  /*5e90*/  F2FP.F16.F32.PACK_AB R28, R28, R41 ;  /* 0x000000291c1c723e */ /* 0x000fc400000000ff */
[----:B------:R-:W-:Y:S01]  /*5ea0*/  MOV R217, UR31 ;  /* 0x0000001f00d97c02 */ /* 0x000fe20008000f00 */
[----:B------:R-:W-:Y:S01]  /*5eb0*/  FMUL.FTZ R31, R31, R48 ;  /* 0x000000301f1f7220 */ /* 0x000fe20000410000 */
[C---:B------:R-:W-:Y:S01]  /*5ec0*/  FSEL R48, R22.reuse, -INF , P5 ;  /* 0xff80000016307808 */ /* 0x040fe20002800000 */
[----:B------:R-:W-:Y:S01]  /*5ed0*/  FFMA.FTZ R22, -R22, R22, 1 ;  /* 0x3f80000016167423 */ /* 0x000fe20000010116 */
[----:B------:R-:W1:Y:S01]  /*5ee0*/  MUFU.EX2 R42, R42 ;  /* 0x0000002a002a7308 */ /* 0x000e620000000800 */
[----:B---3--:R-:W-:Y:S01]  /*5ef0*/  LOP3.LUT R13, R47, 0x3fff, RZ, 0xc0, !PT ;  /* 0x00003fff2f0d7812 */ /* 0x008fe200078ec0ff */
[--C-:B------:R-:W-:Y:S01]  /*5f00*/  FFMA.FTZ R47, R50, UR60, -R9.reuse ;  /* 0x0000003c322f7c23 */ /* 0x100fe20008010809 */
[----:B------:R-:W-:Y:S01]  /*5f10*/  FSEL R50, R6, -INF , P1 ;  /* 0xff80000006327808 */ /* 0x000fe20000800000 */
[----:B--2---:R-:W-:Y:S01]  /*5f20*/  FMUL.FTZ R7, R15, R54 ;  /* 0x000000360f077220 */ /* 0x004fe20000410000 */
[----:B------:R-:W-:Y:S01]  /*5f30*/  LOP3.LUT R13, R13, 0x80000, RZ, 0xfc, !PT ;  /* 0x000800000d0d7812 */ /* 0x000fe200078efcff */
[--C-:B------:R-:W-:Y:S01]  /*5f40*/  FFMA.FTZ R48, R48, UR60, -R9.reuse ;  /* 0x0000003c30307c23 */ /* 0x100fe20008010809 */
[----:B------:R-:W-:Y:S01]  /*5f50*/  FFMA.FTZ R6, -R6, R6, 1 ;  /* 0x3f80000006067423 */ /* 0x000fe20000010106 */
[----:B------:R-:W-:Y:S01]  /*5f60*/  FFMA.FTZ R49, R50, UR60, -R9 ;  /* 0x0000003c32317c23 */ /* 0x000fe20008010809 */
[----:B------:R-:W2:Y:S01]  /*5f70*/  MUFU.EX2 R27, R27 ;  /* 0x0000001b001b7308 */ /* 0x000ea20000000800 */
[----:B------:R-:W-:Y:S01]  /*5f80*/  FMUL.FTZ R46, R46, R7 ;  /* 0x000000072e2e7220 */ /* 0x000fe20000410000 */
[----:B------:R-:W-:-:S02]  /*5f90*/  VIADD R7, R13, 0x80 ;  /* 0x000000800d077836 */ /* 0x000fc40000000000 */
[----:B------:R-:W-:Y:S01]  /*5fa0*/  FFMA.FTZ R9, -R29, R29, 1 ;  /* 0x3f8000001d097423 */ /* 0x000fe2000001011d */
[----:B------:R-:W-:Y:S01]  /*5fb0*/  VIADD R29, R13, 0x180 ;  /* 0x000001800d1d7836 */ /* 0x000fe20000000000 */
[C---:B----4-:R-:W-:Y:S01]  /*5fc0*/  F2FP.F16.F32.PACK_AB R15, R26.reuse, R15 ;  /* 0x0000000f1a0f723e */ /* 0x050fe200000000ff */
[----:B------:R-:W-:Y:S01]  /*5fd0*/  FMUL.FTZ R50, R26, R55 ;  /* 0x000000371a327220 */ /* 0x000fe20000410000 */
[----:B------:R-:W-:Y:S01]  /*5fe0*/  R2UR UR4, R7 ;  /* 0x00000000070472ca */ /* 0x000fe200000e0000 */
[----:B------:R-:W3:Y:S01]  /*5ff0*/  MUFU.EX2 R49, R49 ;  /* 0x0000003100317308 */ /* 0x000ee20000000800 */
[----:B------:R-:W-:Y:S02]  /*6000*/  VIADD R7, R13, 0x100 ;  /* 0x000001000d077836 */ /* 0x000fe40000000000 */
[----:B-1----:R-:W-:Y:S01]  /*6010*/  FMUL.FTZ R51, R42, R51 ;  /* 0x000000332a337220 */ /* 0x002fe20000410000 */
[----:B------:R-:W-:Y:S01]  /*6020*/  R2UR UR6, R29 ;  /* 0x000000001d0672ca */ /* 0x000fe200000e0000 */
[----:B------:R-:W-:Y:S01]  /*6030*/  FMUL.FTZ R9, R9, R50 ;  /* 0x0000003209097220 */ /* 0x000fe20000410000 */
[----:B------:R-:W-:Y:S01]  /*6040*/  F2FP.F16.F32.PACK_AB R26, R30, R39 ;  /* 0x000000271e1a723e */ /* 0x000fe200000000ff */
[----:B------:R-:W-:Y:S01]  /*6050*/  FMUL.FTZ R44, R44, R51 ;  /* 0x000000332c2c7220 */ /* 0x000fe20000410000 */
[----:B------:R-:W-:Y:S01]  /*6060*/  R2UR UR5, R7 ;  /* 0x00000000070572ca */ /* 0x000fe200000e0000 */
[----:B------:R-:W1:Y:S01]  /*6070*/  MUFU.EX2 R47, R47 ;  /* 0x0000002f002f7308 */ /* 0x000e620000000800 */
[----:B--2---:R-:W-:Y:S01]  /*6080*/  FMUL.FTZ R7, R27, R218 ;  /* 0x000000da1b077220 */ /* 0x004fe20000410000 */
[----:B------:R-:W-:-:S02]  /*6090*/  F2FP.F16.F32.PACK_AB R8, R31, R8 ;  /* 0x000000081f08723e */ /* 0x000fc400000000ff */
[----:B------:R-:W-:Y:S01]  /*60a0*/  F2FP.F16.F32.PACK_AB R11, R44, R11 ;  /* 0x0000000b2c0b723e */ /* 0x000fe200000000ff */
[----:B------:R-:W-:Y:S01]  /*60b0*/  FMUL.FTZ R32, R32, R7 ;  /* 0x0000000720207220 */ /* 0x000fe20000410000 */
[----:B------:R-:W-:Y:S01]  /*60c0*/  F2FP.F16.F32.PACK_AB R7, R42, R45 ;  /* 0x0000002d2a07723e */ /* 0x000fe200000000ff */
[----:B------:R-:W-:Y:S01]  /*60d0*/  UMOV UR14, UR4 ;  /* 0x00000004000e7c82 */ /* 0x000fe20008000000 */
[----:B------:R-:W2:Y:S01]  /*60e0*/  MUFU.EX2 R48, R48 ;  /* 0x0000003000307308 */ /* 0x000ea20000000800 */
[----:B---3--:R-:W-:Y:S01]  /*60f0*/  FMUL.FTZ R51, R49, R14 ;  /* 0x0000000e31337220 */ /* 0x008fe20000410000 */
[----:B------:R-:W-:Y:S01]  /*6100*/  F2FP.F16.F32.PACK_AB R14, R38, R33 ;  /* 0x00000021260e723e */ /* 0x000fe200000000ff */
[----:B------:R-:W-:Y:S01]  /*6110*/  UMOV UR18, UR6 ;  /* 0x0000000600127c82 */ /* 0x000fe20008000000 */
[----:B------:R-:W-:Y:S01]  /*6120*/  R2UR UR58, R13 ;  /* 0x000000000d3a72ca */ /* 0x000fe200000e0000 */
[----:B------:R-:W-:Y:S01]  /*6130*/  FMUL.FTZ R51, R6, R51 ;  /* 0x0000003306337220 */ /* 0x000fe20000410000 */
[----:B------:R-:W-:Y:S01]  /*6140*/  F2FP.F16.F32.PACK_AB R6, R20, R35 ;  /* 0x000000231406723e */ /* 0x000fe200000000ff */
[----:B------:R-:W-:Y:S01]  /*6150*/  UMOV UR10, UR5 ;  /* 0x00000005000a7c82 */ /* 0x000fe20008000000 */
[----:B------:R-:W-:Y:S01]  /*6160*/  F2FP.F16.F32.PACK_AB R20, R21, R10 ;  /* 0x0000000a1514723e */ /* 0x000fe200000000ff */
[----:B-1----:R-:W-:Y:S01]  /*6170*/  FMUL.FTZ R29, R47, R222 ;  /* 0x000000de2f1d7220 */ /* 0x002fe20000410000 */
[----:B------:R-:W-:Y:S01]  /*6180*/  F2FP.F16.F32.PACK_AB R21, R34, R23 ;  /* 0x000000172215723e */ /* 0x000fe200000000ff */
[----:B------:R1:W-:Y:S01]  /*6190*/  STSM.16.M88.2 [R2+0x2cd00], R6 ;  /* 0x02cd000602007844 */ /* 0x0003e20000000100 */
[----:B------:R-:W-:Y:S01]  /*61a0*/  F2FP.F16.F32.PACK_AB R10, R25, R12 ;  /* 0x0000000c190a723e */ /* 0x000fe200000000ff */
[----:B------:R-:W-:Y:S01]  /*61b0*/  FMUL.FTZ R40, R40, R29 ;  /* 0x0000001d28287220 */ /* 0x000fe20000410000 */
[----:B------:R-:W-:Y:S01]  /*61c0*/  F2FP.F16.F32.PACK_AB R25, R9, R46 ;  /* 0x0000002e0919723e */ /* 0x000fe200000000ff */
[----:B------:R-:W-:Y:S01]  /*61d0*/  STSM.16.M88.2 [R2+0x2d500], R14 ;  /* 0x02d5000e02007844 */ /* 0x000fe20000000100 */
[C---:B--2---:R-:W-:Y:S01]  /*61e0*/  F2FP.F16.F32.PACK_AB R29, R48.reuse, R27 ;  /* 0x0000001b301d723e */ /* 0x044fe200000000ff */
[----:B------:R-:W-:Y:S01]  /*61f0*/  FMUL.FTZ R219, R48, R219 ;  /* 0x000000db30db7220 */ /* 0x000fe20000410000 */
[----:B------:R-:W-:-:S02]  /*6200*/  F2FP.F16.F32.PACK_AB R27, R49, R47 ;  /* 0x0000002f311b723e */ /* 0x000fc400000000ff */
[----:B------:R-:W-:Y:S01]  /*6210*/  F2FP.F16.F32.PACK_AB R37, R51, R40 ;  /* 0x000000283325723e */ /* 0x000fe200000000ff */
[----:B------:R-:W-:Y:S01]  /*6220*/  STSM.16.M88.2 [R2+0x2dd00], R28 ;  /* 0x02dd001c02007844 */ /* 0x000fe20000000100 */
[----:B------:R-:W-:Y:S01]  /*6230*/  FMUL.FTZ R219, R22, R219 ;  /* 0x000000db16db7220 */ /* 0x000fe20000410000 */
[----:B------:R-:W-:Y:S02]  /*6240*/  IMAD R22, R4, 0x2000, R5 ;  /* 0x0000200004167824 */ /* 0x000fe400078e0205 */
[----:B------:R-:W-:Y:S01]  /*6250*/  STSM.16.M88.2 [R2+0x2e500], R26 ;  /* 0x02e5001a02007844 */ /* 0x000fe20000000100 */
[----:B-1----:R-:W-:Y:S01]  /*6260*/  VIADD R6, R13, 0x10 ;  /* 0x000000100d067836 */ /* 0x002fe20000000000 */
[----:B------:R-:W-:Y:S01]  /*6270*/  F2FP.F16.F32.PACK_AB R9, R219, R32 ;  /* 0x00000020db09723e */ /* 0x000fe200000000ff */
[----:B------:R1:W-:Y:S06]  /*6280*/  MEMBAR.ALL.CTA ;  /* 0x0000000000007992 */ /* 0x0003ec0000008000 */
[----:B-1----:R-:W1:Y:S01]  /*6290*/  FENCE.VIEW.ASYNC.S ;  /* 0x00000000000073c6 */ /* 0x002e620000000000 */
[----:B------:R-:W-:-:S02]  /*62a0*/  SHF.R.U32.HI R5, RZ, 0x4, R22 ;  /* 0x00000004ff057819 */ /* 0x000fc40000011616 */
[----:B------:R-:W-:Y:S01]  /*62b0*/  R2UR UR50, R6 ;  /* 0x00000000063272ca */ /* 0x000fe200000e0000 */
[----:B------:R-:W-:Y:S01]  /*62c0*/  VIADD R6, R13, 0x110 ;  /* 0x000001100d067836 */ /* 0x000fe20000000000 */
[----:B------:R-:W-:Y:S01]  /*62d0*/  LOP3.LUT R23, R5, 0x3fff, RZ, 0xc0, !PT ;  /* 0x00003fff05177812 */ /* 0x000fe200078ec0ff */
[----:B------:R-:W-:-:S03]  /*62e0*/  VIADD R5, R13, 0x200 ;  /* 0x000002000d057836 */ /* 0x000fc60000000000 */
[----:B------:R-:W-:Y:S02]  /*62f0*/  R2UR UR56, R23 ;  /* 0x00000000173872ca */ /* 0x000fe400000e0000 */
        /* <DEDUP_REMOVED lines=10> */
[----:B-1----:R-:W-:Y:S01]  /*63a0*/  BAR.SYNC.DEFER_BLOCKING 0x9, 0x100 ;  /* 0x0244000000007b1d */ /* 0x002fe20000010000 */
        /* <DEDUP_REMOVED lines=12> */
[----:B------:R-:W-:Y:S02]  /*6470*/  LOP3.LUT R216, R6, 0x3fff, RZ, 0xc0, !PT ;  /* 0x00003fff06d87812 */ /* 0x000fe400078ec0ff */
[----:B------:R-:W-:-:S02]  /*6480*/  MOV R7, UR30 ;  /* 0x0000001e00077c02 */ /* 0x000fc40008000f00 */
        /* <DEDUP_REMOVED lines=19> */
[----:B-1----:R-:W-:-:S03]  /*65c0*/  VIADD R10, R13, 0xb0 ;  /* 0x000000b00d0a7836 */ /* 0x002fc60000000000 */
[----:B------:R-:W-:Y:S01]  /*65d0*/  HGMMA.64x16x16.F32 R56, gdesc[UR56].tnspA.tnspB, R56 ;  /* 0x60200000383879f0 */ /* 0x000fe20008700838 */
[----:B--2---:R-:W-:Y:S01]  /*65e0*/  VIADD R8, R23, 0x180 ;  /* 0x0000018017087836 */ /* 0x004fe20000000000 */
[----:B------:R-:W-:Y:S01]  /*65f0*/  SHF.R.U32.HI R5, RZ, 0x4, R5 ;  /* 0x00000004ff057819 */ /* 0x000fe20000011605 */
[----:B------:R-:W-:Y:S01]  /*6600*/  VIADD R9, R13, 0x30 ;  /* 0x000000300d097836 */ /* 0x000fe20000000000 */
[----:B------:R-:W-:Y:S01]  /*6610*/  HGMMA.64x16x16.F32 R64, gdesc[UR12].tnspA.tnspB, R64 ;  /* 0x602000000c4079f0 */ /* 0x000fe20008700840 */
[----:B------:R-:W-:Y:S01]  /*6620*/  UMOV UR12, UR14 ;  /* 0x0000000e000c7c82 */ /* 0x000fe20008000000 */
[----:B------:R-:W-:Y:S01]  /*6630*/  LOP3.LUT R5, R5, 0x3fff, RZ, 0xc0, !PT ;  /* 0x00003fff05057812 */ /* 0x000fe200078ec0ff */
        /* <DEDUP_REMOVED lines=48> */
[----:B------:R-:W-:Y:S01]  /*6940*/  VIADD R8, R13, 0x130 ;  /* 0x000001300d087836 */ /* 0x000fe20000000000 */
        /* <DEDUP_REMOVED lines=43> */
[----:B-1----:R-:W1:Y:S01]  /*6c00*/  FENCE.VIEW.ASYNC.S ;  /* 0x00000000000073c6 */ /* 0x002e620000000000 */
[----:B------:R-:W-:Y:S01]  /*6c10*/  R2UR UR4, R8 ;  /* 0x00000000080472ca */ /* 0x000fe200000e0000 */
[----:B------:R-:W-:Y:S01]  /*6c20*/  VIADD R8, R5, 0x100 ;  /* 0x0000010005087836 */ /* 0x000fe20000000000 */
[----:B------:R-:W-:Y:S01]  /*6c30*/  R2UR UR5, R9 ;  /* 0x00000000090572ca */ /* 0x000fe200000e0000 */
[----:B------:R-:W-:Y:S01]  /*6c40*/  VIADD R9, R6, 0x100 ;  /* 0x0000010006097836 */ /* 0x000fe20000000000 */
[----:B-1----:R-:W-:Y:S06]  /*6c50*/  BAR.SYNC.DEFER_BLOCKING 0x9, 0x100 ;  /* 0x0244000000007b1d */ /* 0x002fec0000010000 */
[----:B---3--:R-:W-:-:S06]  /*6c60*/  WARPGROUP.ARRIVE ;  /* 0x00000000000079c5 */ /* 0x008fcc0000000000 */
        /* <DEDUP_REMOVED lines=33> */
[----:B------:R-:W-:Y:S01]  /*6e80*/  VIADD R6, R23, 0x480 ;  /* 0x0000048017067836 */ /* 0x000fe20000000000 */
[----:B------:R-:W-:Y:S05]  /*6e90*/  HGMMA.64x64x16.F32 R24, gdesc[UR28].tnspA, R24 ;  /* 0x20e000001c1879f0 */ /* 0x000fea0008700818 */
        /* <DEDUP_REMOVED lines=10> */
[----:B------:R-:W-:Y:S01]  /*6f40*/  UMOV UR29, 0x40000040 ;  /* 0x40000040001d7882 */ /* 0x000fe20000000000 */
[----:B------:R-:W-:Y:S01]  /*6f50*/  R2UR UR30, R7 ;  /* 0x00000000071e72ca */ /* 0x000fe200000e0000 */
[----:B------:R-:W-:-:S02]  /*6f60*/  UMOV UR25, UR29 ;  /* 0x0000001d00197c82 */ /* 0x000fc40008000000 */
        /* <DEDUP_REMOVED lines=19> */
[----:B------:R-:W-:Y:S01]  /*70a0*/  SHF.R.U32.HI R22, RZ, 0x4, R22 ;  /* 0x00000004ff167819 */ /* 0x000fe20000011616 */
[----:B------:R-:W-:Y:S01]  /*70b0*/  VIADD R23, R23, 0x580 ;  /* 0x0000058017177836 */ /* 0x000fe20000000000 */
[----:B------:R-:W-:-:S02]  /*70c0*/  ULDC.64 UR56, c[0x0][0x208] ;  /* 0x0000820000387ab9 */ /* 0x000fc40000000a00 */
[----:B------:R-:W-:Y:S01]  /*70d0*/  R2UR UR28, R6 ;  /* 0x00000000061c72ca */ /* 0x000fe200000e0000 */
[----:B------:R-:W-:Y:S01]  /*70e0*/  IMAD.SHL.U32 R6, R16, 0x4000, RZ ;  /* 0x0000400010067824 */ /* 0x000fe200078e00ff */
[----:B------:R-:W-:-:S04]  /*70f0*/  R2UR UR8, R23 ;  /* 0x00000000170872ca */ /* 0x000fc800000e0000 */
[----:B------:R-:W-:-:S04]  /*7100*/  IADD3 R7, P1, R6, R230, RZ ;  /* 0x000000e606077210 */ /* 0x000fc80007f3e0ff */
[----:B------:R-:W-:Y:S02]  /*7110*/  LEA.HI.X.SX32 R218, R6, R233, 0x1, P1 ;  /* 0x000000e906da7211 */ /* 0x000fe400008f0eff */
[C---:B------:R-:W-:Y:S01]  /*7120*/  LEA R6, P1, R7.reuse, UR4, 0x2 ;  /* 0x0000000407067c11 */ /* 0x040fe2000f8210ff */
        /* <DEDUP_REMOVED lines=40> */
[----:B-1----:R-:W-:Y:S01]  /*73b0*/  LOP3.LUT R24, R216, 0x80000, RZ, 0xfc, !PT ;  /* 0x00080000d8187812 */ /* 0x002fe200078efcff */
        /* <DEDUP_REMOVED lines=151> */
.L_x_267:
        /* <DEDUP_REMOVED lines=10> */
[----:B-1----:R-:W-:-:S06]  /*7dd0*/  WARPGROUP.ARRIVE ;  /* 0x00000000000079c5 */ /* 0x002fcc0000000000 */
        /* <DEDUP_REMOVED lines=101> */
.L_x_268:
        /* <DEDUP_REMOVED lines=94> */
.L_x_256:
[----:B------:R-:W-:Y:S05]  /*8a10*/  @P0 BRA `(.L_x_252) ;  /* 0x00000028003c0947 */ /* 0x000fea0003800000 */
[----:B------:R-:W2:Y:S01]  /*8a20*/  LDC.64 R2, c[0x0][0x878] ;  /* 0x00021e00ff027b82 */ /* 0x000ea20000000a00 */
[----:B------:R-:W-:Y:S01]  /*8a30*/  ULDC.64 UR4, c[0x0][0x208] ;  /* 0x0000820000047ab9 */ /* 0x000fe20000000a00 */
[----:B------:R-:W3:Y:S06]  /*8a40*/  S2R R22, SR_TID.X ;  /* 0x0000000000167919 */ /* 0x000eec0000002100 */
[----:B------:R-:W4:Y:S01]  /*8a50*/  LDC R0, c[0x0][0x850] ;  /* 0x00021400ff007b82 */ /* 0x000f220000000800 */
[----:B------:R-:W5:Y:S01]  /*8a60*/  S2R R7, SR_CTAID.Y ;  /* 0x0000000000077919 */ /* 0x000f620000002600 */
[----:B------:R-:W5:Y:S06]  /*8a70*/  S2R R8, SR_CTAID.X ;  /* 0x0000000000087919 */ /* 0x000f6c0000002500 */
[----:B------:R-:W5:Y:S01]  /*8a80*/  LDC.64 R10, c[0x0][0x818] ;  /* 0x00020600ff0a7b82 */ /* 0x000f620000000a00 */
[----:B--2---:R-:W-:-:S07]  /*8a90*/  ISETP.NE.U32.AND P0, PT, R2, RZ, PT ;  /* 0x000000ff0200720c */ /* 0x004fce0003f05070 */
[----:B------:R-:W2:Y:S01]  /*8aa0*/  LDC.64 R14, c[0x0][0x840] ;  /* 0x00021000ff0e7b82 */ /* 0x000ea20000000a00 */
[----:B------:R-:W-:-:S07]  /*8ab0*/  ISETP.NE.AND.EX P0, PT, R3, RZ, PT, P0 ;  /* 0x000000ff0300720c */ /* 0x000fce0003f05300 */
[----:B------:R-:W2:Y:S08]  /*8ac0*/  LDC.64 R12, c[0x0][0x820] ;  /* 0x00020800ff0c7b82 */ /* 0x000eb00000000a00 */
[----:B------:R-:W3:Y:S08]  /*8ad0*/  @P0 LDC.64 R2, c[0x0][0x878] ;  /* 0x00021e00ff020b82 */ /* 0x000ef00000000a00 */
[----:B-1----:R-:W1:Y:S08]  /*8ae0*/  LDC.64 R16, c[0x0][0x848] ;  /* 0x00021200ff107b82 */ /* 0x002e700000000a00 */
[----:B------:R-:W1:Y:S01]  /*8af0*/  LDC.64 R18, c[0x0][0x800] ;  /* 0x00020000ff127b82 */ /* 0x000e620000000a00 */
[----:B---3--:R-:W-:-:S07]  /*8b00*/  @P0 IMAD.WIDE R2, R235, 0x4, R2 ;  /* 0x00000004eb020825 */ /* 0x008fce00078e0202 */
[----:B------:R-:W3:Y:S01]  /*8b10*/  LDC.64 R20, c[0x0][0x828] ;  /* 0x00020a00ff147b82 */ /* 0x000ee20000000a00 */
[----:B------:R5:W2:Y:S01]  /*8b20*/  @P0 LDG.E R2, desc[UR4][R2.64] ;  /* 0x0000000402020981 */ /* 0x000aa2000c1e1900 */
[----:B------:R-:W-:-:S06]  /*8b30*/  VIADD R23, R22, 0xffffff80 ;  /* 0xffffff8016177836 */ /* 0x000fcc0000000000 */
[----:B------:R-:W-:Y:S01]  /*8b40*/  BAR.SYNC.DEFER_BLOCKING 0x1, 0x100 ;  /* 0x0044000000007b1d */ /* 0x000fe20000010000 */
[----:B----4-:R-:W-:Y:S02]  /*8b50*/  ISETP.NE.AND P1, PT, R0, 0x1, PT ;  /* 0x000000010000780c */ /* 0x010fe40003f25270 */
[----:B------:R-:W-:-:S05]  /*8b60*/  SHF.R.S32.HI R0, RZ, 0x1f, R23 ;  /* 0x0000001fff007819 */ /* 0x000fca0000011417 */
[----:B------:R-:W4:Y:S01]  /*8b70*/  S2UR UR5, SR_CgaCtaId ;  /* 0x00000000000579c3 */ /* 0x000f220000008800 */
[----:B------:R-:W-:Y:S01]  /*8b80*/  LEA.HI R6, R0, R23, RZ, 0x7 ;  /* 0x0000001700067211 */ /* 0x000fe200078f38ff */
[----:B------:R-:W-:Y:S01]  /*8b90*/  UMOV UR4, 0x400 ;  /* 0x0000040000047882 */ /* 0x000fe20000000000 */
[----:B------:R-:W-:Y:S02]  /*8ba0*/  BSSY B1, `(.L_x_270) ;  /* 0x0000054000017945 */ /* 0x000fe40003800000 */
[----:B------:R-:W-:Y:S02]  /*8bb0*/  LOP3.LUT R0, R6, 0x3fffff80, RZ, 0xc0, !PT ;  /* 0x3fffff8006007812 */ /* 0x000fe400078ec0ff */
[----:B-----5:R-:W-:Y:S01]  /*8bc0*/  SHF.R.S32.HI R3, RZ, 0x7, R6 ;  /* 0x00000007ff037819 */ /* 0x020fe20000011406 */
[----:B------:R-:W5:Y:S02]  /*8bd0*/  @P1 LDC R4, c[0x0][0x854] ;  /* 0x00021500ff041b82 */ /* 0x000f640000000800 */
[----:B------:R-:W-:-:S04]  /*8be0*/  IMAD.IADD R0, R23, 0x1, -R0 ;  /* 0x0000000117007824 */ /* 0x000fc800078e0a00 */
[----:B------:R-:W-:Y:S02]  /*8bf0*/  IMAD R0, R3, 0xa00, R0 ;  /* 0x00000a0003007824 */ /* 0x000fe400078e0200 */
[----:B------:R-:W1:Y:S02]  /*8c00*/  @P1 LDC R5, c[0x0][0x858] ;  /* 0x00021600ff051b82 */ /* 0x000e640000000800 */
[----:B------:R-:W-:Y:S01]  /*8c10*/  IMAD.SHL.U32 R3, R0, 0x4, RZ ;  /* 0x0000000400037824 */ /* 0x000fe200078e00ff */
[----:B----4-:R-:W-:-:S06]  /*8c20*/  ULEA UR4, UR5, UR4, 0x18 ;  /* 0x0000000405047291 */ /* 0x010fcc000f8ec03f */
[----:B------:R-:W-:Y:S01]  /*8c30*/  LEA R6, R3, UR4, 0x2 ;  /* 0x0000000403067c11 */ /* 0x000fe2000f8e10ff */
[----:B-----5:R-:W-:-:S04]  /*8c40*/  @P1 IMAD.HI.U32 R0, R7, R4, RZ ;  /* 0x0000000407001227 */ /* 0x020fc800078e00ff */
[----:B------:R4:W-:Y:S04]  /*8c50*/  STS.128 [R6], R56 ;  /* 0x0000003806007388 */ /* 0x0009e80000000c00 */
[----:B------:R4:W-:Y:S01]  /*8c60*/  STS.128 [R6+0x800], R60 ;  /* 0x0008003c06007388 */ /* 0x0009e20000000c00 */
[----:B-1----:R-:W-:Y:S01]  /*8c70*/  @P1 SHF.R.U32.HI R7, RZ, R5, R0 ;  /* 0x00000005ff071219 */ /* 0x002fe20000011600 */
[----:B------:R-:W-:Y:S02]  /*8c80*/  IMAD R5, R8, 0x5000, RZ ;  /* 0x0000500008057824 */ /* 0x000fe400078e02ff */
[----:B------:R4:W-:Y:S01]  /*8c90*/  STS.128 [R6+0x1000], R96 ;  /* 0x0010006006007388 */ /* 0x0009e20000000c00 */
[----:B------:R-:W-:-:S03]  /*8ca0*/  SHF.R.S32.HI R9, RZ, 0x1f, R7 ;  /* 0x0000001fff097819 */ /* 0x000fc60000011407 */
[----:B------:R4:W-:Y:S02]  /*8cb0*/  STS.128 [R6+0x1800], R100 ;  /* 0x0018006406007388 */ /* 0x0009e40000000c00 */
[----:B------:R-:W-:Y:S02]  /*8cc0*/  IMAD R0, R9, R10, RZ ;  /* 0x0000000a09007224 */ /* 0x000fe400078e02ff */
        /* <DEDUP_REMOVED lines=17> */
[----:B-1----:R-:W1:Y:S01]  /*8de0*/  FENCE.VIEW.ASYNC.S ;  /* 0x00000000000073c6 */ /* 0x002e620000000000 */
[----:B--2---:R-:W-:-:S04]  /*8df0*/  @P0 IMAD R2, R235, 0x50, R2 ;  /* 0x00000050eb020824 */ /* 0x004fc800078e0202 */
[----:B------:R-:W-:-:S05]  /*8e00*/  @P0 IMAD.HI R2, R2, 0x66666667, RZ ;  /* 0x6666666702020827 */ /* 0x000fca00078e02ff */
[----:B------:R-:W-:-:S04]  /*8e10*/  @P0 SHF.R.U32.HI R3, RZ, 0x1f, R2 ;  /* 0x0000001fff030819 */ /* 0x000fc80000011602 */
[----:B------:R-:W-:-:S05]  /*8e20*/  @P0 LEA.HI.SX32 R3, R2, R3, 0x1b ;  /* 0x0000000302030211 */ /* 0x000fca00078fdaff */
[----:B------:R-:W-:-:S05]  /*8e30*/  @P0 IMAD R2, R3, 0x5000, RZ ;  /* 0x0000500003020824 */ /* 0x000fca00078e02ff */
[----:B------:R-:W-:Y:S02]  /*8e40*/  @P0 SHF.R.S32.HI R3, RZ, 0x1f, R2 ;  /* 0x0000001fff030819 */ /* 0x000fe40000011402 */
[----:B------:R-:W-:Y:S01]  /*8e50*/  @!P0 CS2R R2, SRZ ;  /* 0x0000000000028805 */ /* 0x000fe2000001ff00 */
[----:B-1----:R-:W-:Y:S05]  /*8e60*/  BAR.SYNC.DEFER_BLOCKING 0x1, 0x100 ;  /* 0x0044000000007b1d */ /* 0x002fea0000010000 */
[----:B------:R-:W-:Y:S01]  /*8e70*/  IADD3 R4, P1, R5, R2, RZ ;  /* 0x0000000205047210 */ /* 0x000fe20007f3e0ff */
[----:B------:R-:W-:Y:S02]  /*8e80*/  IMAD R2, R9, R14, RZ ;  /* 0x0000000e09027224 */ /* 0x000fe400078e02ff */
[----:B------:R-:W-:Y:S01]  /*8e90*/  IMAD R9, R7, R11, R0 ;  /* 0x0000000b07097224 */ /* 0x000fe200078e0200 */
[----:B------:R-:W-:Y:S01]  /*8ea0*/  LEA.HI.X.SX32 R5, R5, R3, 0x1, P1 ;  /* 0x0000000305057211 */ /* 0x000fe200008f0eff */
[----:B------:R-:W-:-:S02]  /*8eb0*/  IMAD R11, R7, R15, R2 ;  /* 0x0000000f070b7224 */ /* 0x000fc400078e0202 */
[----:B------:R-:W-:-:S04]  /*8ec0*/  IMAD.WIDE.U32 R2, R7, R10, R4 ;  /* 0x0000000a07027225 */ /* 0x000fc800078e0004 */
[----:B------:R-:W-:Y:S01]  /*8ed0*/  IMAD.WIDE.U32 R4, R7, R14, R4 ;  /* 0x0000000e07047225 */ /* 0x000fe200078e0004 */
[----:B------:R-:W-:Y:S02]  /*8ee0*/  SHF.R.S32.HI R7, RZ, 0x1f, R235 ;  /* 0x0000001fff077819 */ /* 0x000fe400000114eb */
[----:B------:R-:W-:Y:S01]  /*8ef0*/  SEL R235, R235, RZ, !P0 ;  /* 0x000000ffebeb7207 */ /* 0x000fe20004000000 */
[----:B------:R-:W-:Y:S01]  /*8f00*/  IMAD.IADD R3, R3, 0x1, R9 ;  /* 0x0000000103037824 */ /* 0x000fe200078e0209 */
[----:B------:R-:W-:Y:S01]  /*8f10*/  SEL R7, R7, RZ, !P0 ;  /* 0x000000ff07077207 */ /* 0x000fe20004000000 */
[----:B------:R-:W-:Y:S01]  /*8f20*/  IMAD.IADD R5, R5, 0x1, R11 ;  /* 0x0000000105057824 */ /* 0x000fe200078e020b */
[----:B------:R-:W-:Y:S01]  /*8f30*/  ISETP.NE.AND P0, PT, R23, RZ, PT ;  /* 0x000000ff1700720c */ /* 0x000fe20003f05270 */
[----:B------:R-:W-:-:S04]  /*8f40*/  IMAD.WIDE.U32 R2, R235, R12, R2 ;  /* 0x0000000ceb027225 */ /* 0x000fc800078e0002 */
[C---:B------:R-:W-:Y:S01]  /*8f50*/  IMAD R0, R7.reuse, R12, RZ ;  /* 0x0000000c07007224 */ /* 0x040fe200078e02ff */
[----:B------:R-:W-:Y:S01]  /*8f60*/  LEA R18, P1, R2, R18, 0x2 ;  /* 0x0000001202127211 */ /* 0x000fe200078210ff */
[-C--:B------:R-:W-:Y:S02]  /*8f70*/  IMAD R8, R7, R16.reuse, RZ ;  /* 0x0000001007087224 */ /* 0x080fe400078e02ff */
[----:B------:R-:W-:-:S04]  /*8f80*/  IMAD.WIDE.U32 R4, R235, R16, R4 ;  /* 0x00000010eb047225 */ /* 0x000fc800078e0004 */
[C---:B------:R-:W-:Y:S01]  /*8f90*/  IMAD R7, R235.reuse, R13, R0 ;  /* 0x0000000deb077224 */ /* 0x040fe200078e0200 */
[----:B---3--:R-:W-:Y:S01]  /*8fa0*/  LEA R20, P2, R4, R20, 0x2 ;  /* 0x0000001404147211 */ /* 0x008fe200078410ff */
[----:B------:R-:W-:Y:S02]  /*8fb0*/  IMAD R235, R235, R17, R8 ;  /* 0x00000011ebeb7224 */ /* 0x000fe400078e0208 */
[----:B------:R-:W-:Y:S02]  /*8fc0*/  IMAD.IADD R3, R3, 0x1, R7 ;  /* 0x0000000103037824 */ /* 0x000fe400078e0207 */
[----:B------:R-:W-:-:S03]  /*8fd0*/  IMAD.IADD R0, R5, 0x1, R235 ;  /* 0x0000000105007824 */ /* 0x000fc600078e02eb */
[----:B------:R-:W-:Y:S02]  /*8fe0*/  LEA.HI.X R3, R2, R19, R3, 0x2, P1 ;  /* 0x0000001302037211 */ /* 0x000fe400008f1403 */
[----:B------:R-:W-:Y:S01]  /*8ff0*/  LEA.HI.X R0, R4, R21, R0, 0x2, P2 ;  /* 0x0000001504007211 */ /* 0x000fe200010f1400 */
[----:B----4-:R-:W-:Y:S06]  /*9000*/  @P0 BRA `(.L_x_271) ;  /* 0x0000000000340947 */ /* 0x010fec0003800000 */
[----:B------:R-:W-:Y:S01]  /*9010*/  R2UR UR6, R20 ;  /* 0x00000000140672ca */ /* 0x000fe200000e0000 */
[----:B------:R-:W-:Y:S01]  /*9020*/  UMOV UR5, 0x1400 ;  /* 0x0000140000057882 */ /* 0x000fe20000000000 */
[----:B------:R-:W-:Y:S01]  /*9030*/  R2UR UR7, R0 ;  /* 0x00000000000772ca */ /* 0x000fe200000e0000 */
[----:B------:R-:W-:Y:S01]  /*9040*/  UMOV UR8, 0x0 ;  /* 0x0000000000087882 */ /* 0x000fe20000000000 */
[----:B------:R-:W-:Y:S01]  /*9050*/  PLOP3.LUT P0, PT, PT, PT, PT, 0x80, 0x0 ;  /* 0x000000000000781c */ /* 0x000fe20003f0f070 */
[----:B------:R-:W-:-:S12]  /*9060*/  UMOV UR9, 0x14f00000 ;  /* 0x14f0000000097882 */ /* 0x000fd80000000000 */
.L_x_272:
[----:B------:R-:W-:Y:S01]  /*9070*/  @P0 ELECT P1, URZ, PT ;  /* 0x00000000003f082f */ /* 0x000fe20003820000 */
[----:B------:R1:W-:-:S12]  /*9080*/  UBLKRED.G.S.ADD.F32.RN [UR6], [UR4], UR5, desc[UR8] ;  /* 0x00000806040073bb */ /* 0x0003d800080a1405 */
[----:B------:R-:W-:Y:S02]  /*9090*/  @P1 PLOP3.LUT P0, PT, P1, PT, PT, 0x8, 0x0 ;  /* 0x000000000000181c */ /* 0x000fe40000f0e170 */
[----:B------:R-:W-:-:S11]  /*90a0*/  PLOP3.LUT P1, PT, PT, PT, PT, 0x8, 0x0 ;  /* 0x000000000000781c */ /* 0x000fd60003f2e170 */
[----:B-1----:R-:W-:Y:S05]  /*90b0*/  @P0 BRA.U.ANY `(.L_x_272) ;  /* 0xfffffffd00ec0947 */ /* 0x002fea000393ffff */
[----:B------:R0:W-:Y:S01]  /*90c0*/  UTMACMDFLUSH ;  /* 0x00000000000079b7 */ /* 0x0001e20000000000 */
[----:B------:R-:W-:-:S04]  /*90d0*/  DEPBAR.LE SB0, 0x0 ;  /* 0x000080000000791a */ /* 0x000fc80000000000 */
.L_x_271:
[----:B------:R-:W-:Y:S05]  /*90e0*/  BSYNC B1 ;  /* 0x0000000000017941 */ /* 0x000fea0003800000 */
.L_x_270:
[----:B------:R-:W-:Y:S01]  /*90f0*/  BAR.SYNC.DEFER_BLOCKING 0x1, 0x100 ;  /* 0x0044000000007b1d */ /* 0x000fe20000010000 */
[----:B------:R-:W-:-:S05]  /*9100*/  ISETP.NE.AND P0, PT, R22, 0x80, PT ;  /* 0x000000801600780c */ /* 0x000fca0003f05270 */
        /* <DEDUP_REMOVED lines=21> */
[----:B-1----:R-:W1:Y:S02]  /*9260*/  FENCE.VIEW.ASYNC.S ;  /* 0x00000000000073c6 */ /* 0x002e640000000000 */
[----:B-1----:R-:W-:Y:S06]  /*9270*/  BAR.SYNC.DEFER_BLOCKING 0x1, 0x100 ;  /* 0x0044000000007b1d */ /* 0x002fec0000010000 */
[----:B------:R-:W-:Y:S05]  /*9280*/  @P0 BRA `(.L_x_252) ;  /* 0x0000002000200947 */ /* 0x000fea0003800000 */
[----:B------:R-:W-:Y:S01]  /*9290*/  R2UR UR6, R18 ;  /* 0x00000000120672ca */ /* 0x000fe200000e0000 */
[----:B------:R-:W-:Y:S01]  /*92a0*/  UMOV UR5, 0x1400 ;  /* 0x0000140000057882 */ /* 0x000fe20000000000 */
[----:B------:R-:W-:Y:S01]  /*92b0*/  R2UR UR7, R3 ;  /* 0x00000000030772ca */ /* 0x000fe200000e0000 */
[----:B------:R-:W-:Y:S01]  /*92c0*/  UMOV UR8, 0x0 ;  /* 0x0000000000087882 */ /* 0x000fe20000000000 */
[----:B------:R-:W-:Y:S01]  /*92d0*/  PLOP3.LUT P0, PT, PT, PT, PT, 0x80, 0x0 ;  /* 0x000000000000781c */ /* 0x000fe20003f0f070 */
[----:B------:R-:W-:-:S12]  /*92e0*/  UMOV UR9, 0x14f00000 ;  /* 0x14f0000000097882 */ /* 0x000fd80000000000 */
.L_x_273:
[----:B------:R-:W-:Y:S01]  /*92f0*/  @P0 ELECT P1, URZ, PT ;  /* 0x00000000003f082f */ /* 0x000fe20003820000 */
[----:B------:R1:W-:-:S12]  /*9300*/  UBLKRED.G.S.ADD.F32.RN [UR6], [UR4], UR5, desc[UR8] ;  /* 0x00000806040073bb */ /* 0x0003d800080a1405 */
[----:B------:R-:W-:Y:S02]  /*9310*/  @P1 PLOP3.LUT P0, PT, P1, PT, PT, 0x8, 0x0 ;  /* 0x000000000000181c */ /* 0x000fe40000f0e170 */
[----:B------:R-:W-:-:S11]  /*9320*/  PLOP3.LUT P1, PT, PT, PT, PT, 0x8, 0x0 ;  /* 0x000000000000781c */ /* 0x000fd60003f2e170 */
[----:B-1----:R-:W-:Y:S05]  /*9330*/  @P0 BRA.U.ANY `(.L_x_273) ;  /* 0xfffffffd00ec0947 */ /* 0x002fea000393ffff */
[----:B------:R0:W-:Y:S01]  /*9340*/  UTMACMDFLUSH ;  /* 0x00000000000079b7 */ /* 0x0001e20000000000 */
[----:B------:R-:W-:-:S04]  /*9350*/  DEPBAR.LE SB0, 0x0 ;  /* 0x000080000000791a */ /* 0x000fc80000000000 */
[----:B------:R-:W-:Y:S05]  /*9360*/  BRA `(.L_x_252) ;  /* 0x0000001c00e87947 */ /* 0x000fea0003800000 */
.L_x_247:
[----:B------:R-:W-:-:S08]  /*9370*/  NOP ;  /* 0x0000000000007918 */ /* 0x000fd00000000000 */
[----:B------:R-:W1:-:S00]  /*9380*/  USETMAXREG.DEALLOC.CTAPOOL 0x18 ;  /* 0x00000018000079c8 */ /* 0x000e4000080e0500 */
[----:B-1----:R-:W-:-:S06]  /*9390*/  LOP3.LUT R0, R0, 0x3, RZ, 0xc0, !PT ;  /* 0x0000000300007812 */ /* 0x002fcc00078ec0ff */
[----:B------:R-:W1:Y:S02]  /*93a0*/  SHFL.IDX PT, R0, R0, RZ, 0x1f ;  /* 0x00001fff00007589 */ /* 0x000e6400000e0000 */
[----:B-1----:R-:W-:-:S13]  /*93b0*/  ISETP.NE.AND P0, PT, R0, RZ, PT ;  /* 0x000000ff0000720c */ /* 0x002fda0003f05270 */
[----:B------:R-:W-:Y:S05]  /*93c0*/  @P0 BRA `(.L_x_252) ;  /* 0x0000001c00d00947 */ /* 0x000fea0003800000 */
[----:B------:R-:W-:Y:S01]  /*93d0*/  ULDC.64 UR4, c[0x0][0x8e0] ;  /* 0x0002380000047ab9 */ /* 0x000fe20000000a00 */
[----:B------:R-:W1:Y:S01]  /*93e0*/  S2R R9, SR_CTAID.Z ;  /* 0x0000000000097919 */ /* 0x000e620000002700 */
[----:B------:R-:W-:Y:S01]  /*93f0*/  ISETP.NE.U32.AND P0, PT, RZ, UR4, PT ;  /* 0x00000004ff007c0c */ /* 0x000fe2000bf05070 */
[----:B------:R-:W2:Y:S03]  /*9400*/  S2UR UR20, SR_CTAID.Y ;  /* 0x00000000001479c3 */ /* 0x000ea60000002600 */
[----:B------:R-:W-:-:S13]  /*9410*/  ISETP.NE.AND.EX P0, PT, RZ, UR5, PT, P0 ;  /* 0x00000005ff007c0c */ /* 0x000fda000bf05300 */
[----:B------:R-:W-:Y:S05]  /*9420*/  @!P0 BRA `(.L_x_274) ;  /* 0x0000000000148947 */ /* 0x000fea0003800000 */
[----:B------:R-:W1:Y:S01]  /*9430*/  LDC.64 R2, c[0x0][0x8e0] ;  /* 0x00023800ff027b82 */ /* 0x000e620000000a00 */
[----:B------:R-:W-:Y:S01]  /*9440*/  ULDC.64 UR4, c[0x0][0x208] ;  /* 0x0000820000047ab9 */ /* 0x000fe20000000a00 */
[----:B-1----:R-:W-:-:S05]  /*9450*/  IMAD.WIDE R2, R9, 0x4, R2 ;  /* 0x0000000409027825 */ /* 0x002fca00078e0202 */
[----:B------:R1:W5:Y:S01]  /*9460*/  LDG.E R0, desc[UR4][R2.64] ;  /* 0x0000000402007981 */ /* 0x000362000c1e1900 */
[----:B------:R-:W-:Y:S05]  /*9470*/  BRA `(.L_x_275) ;  /* 0x0000000000307947 */ /* 0x000fea0003800000 */
.L_x_274:
[----:B------:R-:W-:Y:S02]  /*9480*/  ULDC.64 UR4, c[0x0][0x8d8] ;  /* 0x0002360000047ab9 */ /* 0x000fe40000000a00 */
[----:B------:R-:W-:-:S04]  /*9490*/  ISETP.NE.U32.AND P0, PT, RZ, UR4, PT ;  /* 0x00000004ff007c0c */ /* 0x000fc8000bf05070 */
[----:B------:R-:W-:-:S13]  /*94a0*/  ISETP.NE.AND.EX P0, PT, RZ, UR5, PT, P0 ;  /* 0x00000005ff007c0c */ /* 0x000fda000bf05300 */
[----:B------:R-:W-:Y:S05]  /*94b0*/  @!P0 BRA `(.L_x_276) ;  /* 0x00000000001c8947 */ /* 0x000fea0003800000 */
[----:B------:R-:W1:Y:S01]  /*94c0*/  LDC.64 R2, c[0x0][0x8d8] ;  /* 0x00023600ff027b82 */ /* 0x000e620000000a00 */
[----:B------:R-:W-:Y:S01]  /*94d0*/  ULDC.64 UR4, c[0x0][0x208] ;  /* 0x0000820000047ab9 */ /* 0x000fe20000000a00 */
[----:B-1----:R-:W-:-:S05]  /*94e0*/  IMAD.WIDE R2, R9, 0x4, R2 ;  /* 0x0000000409027825 */ /* 0x002fca00078e0202 */
[----:B------:R-:W3:Y:S04]  /*94f0*/  LDG.E R0, desc[UR4][R2.64] ;  /* 0x0000000402007981 */ /* 0x000ee8000c1e1900 */
[----:B------:R-:W3:Y:S02]  /*9500*/  LDG.E R5, desc[UR4][R2.64+0x4] ;  /* 0x0000040402057981 */ /* 0x000ee4000c1e1900 */
[----:B---3--:R-:W-:Y:S01]  /*9510*/  IMAD.IADD R0, R5, 0x1, -R0 ;  /* 0x0000000105007824 */ /* 0x008fe200078e0a00 */
[----:B------:R-:W-:Y:S06]  /*9520*/  BRA `(.L_x_275) ;  /* 0x0000000000047947 */ /* 0x000fec0003800000 */
.L_x_276:
[----:B------:R-:W3:Y:S02]  /*9530*/  LDC R0, c[0x0][0x8c4] ;  /* 0x00023100ff007b82 */ /* 0x000ee40000000800 */
.L_x_275:
[----:B------:R-:W4:Y:S01]  /*9540*/  S2R R15, SR_CTAID.X ;  /* 0x00000000000f7919 */ /* 0x000f220000002500 */
[----:B------:R-:W-:Y:S02]  /*9550*/  IMAD.MOV.U32 R5, RZ, RZ, RZ ;  /* 0x000000ffff057224 */ /* 0x000fe400078e00ff */
[----:B------:R-:W-:Y:S02]  /*9560*/  IMAD.MOV.U32 R4, RZ, RZ, 0x1 ;  /* 0x00000001ff047424 */ /* 0x000fe400078e00ff */
[----:B----4-:R-:W-:-:S05]  /*9570*/  IMAD R15, R15, 0x50, RZ ;  /* 0x000000500f0f7824 */ /* 0x010fca00078e02ff */
[----:B---3-5:R-:W-:Y:S01]  /*9580*/  ISETP.GE.AND P0, PT, R15, R0, PT ;  /* 0x000000000f00720c */ /* 0x028fe20003f06270 */
[----:B------:R-:W-:-:S03]  /*9590*/  IMAD.MOV.U32 R0, RZ, RZ, 0x1 ;  /* 0x00000001ff007424 */ /* 0x000fc600078e00ff */
[----:B-1----:R-:W-:-:S04]  /*95a0*/  SEL R9, R9, 0xffffffff, !P0 ;  /* 0xffffffff09097807 */ /* 0x002fc80004000000 */
[----:B------:R-:W-:-:S13]  /*95b0*/  ISETP.GE.AND P0, PT, R9, RZ, PT ;  /* 0x000000ff0900720c */ /* 0x000fda0003f06270 */
[----:B------:R-:W-:Y:S05]  /*95c0*/  @!P0 BRA `(.L_x_277) ;  /* 0x0000001800d48947 */ /* 0x000fea0003800000 */
[----:B------:R-:W1:Y:S01]  /*95d0*/  LDC.64 R10, c[0x0][0x770] ;  /* 0x0001dc00ff0a7b82 */ /* 0x000e620000000a00 */
[----:B------:R-:W-:-:S07]  /*95e0*/  ULDC.64 UR6, c[0x0][0x208] ;  /* 0x0000820000067ab9 */ /* 0x000fce0000000a00 */
[----:B------:R-:W3:Y:S08]  /*95f0*/  LDC.64 R4, c[0x0][0x770] ;  /* 0x0001dc00ff047b82 */ /* 0x000ef00000000a00 */
[----:B------:R-:W4:Y:S01]  /*9600*/  LDC.64 R6, c[0x0][0x778] ;  /* 0x0001de00ff067b82 */ /* 0x000f220000000a00 */
[----:B-1----:R-:W-:-:S07]  /*9610*/  ISETP.NE.U32.AND P1, PT, R10, RZ, PT ;  /* 0x000000ff0a00720c */ /* 0x002fce0003f25070 */
[----:B------:R-:W1:Y:S01]  /*9620*/  LDC.64 R2, c[0x0][0x780] ;  /* 0x0001e000ff027b82 */ /* 0x000e620000000a00 */
[----:B------:R-:W-:Y:S01]  /*9630*/  ISETP.NE.AND.EX P1, PT, R11, RZ, PT, P1 ;  /* 0x000000ff0b00720c */ /* 0x000fe20003f25310 */
[----:B---3--:R-:W-:Y:S01]  /*9640*/  IMAD.WIDE R4, R9, 0x4, R4 ;  /* 0x0000000409047825 */ /* 0x008fe200078e0204 */
[----:B----4-:R-:W-:-:S11]  /*9650*/  ISETP.NE.U32.AND P0, PT, R6, RZ, PT ;  /* 0x000000ff0600720c */ /* 0x010fd60003f05070 */
[----:B------:R-:W3:Y:S01]  /*9660*/  @P1 LDG.E R13, desc[UR6][R4.64] ;  /* 0x00000006040d1981 */ /* 0x000ee2000c1e1900 */
[----:B------:R-:W-:-:S03]  /*9670*/  ISETP.NE.AND.EX P0, PT, R7, RZ, PT, P0 ;  /* 0x000000ff0700720c */ /* 0x000fc60003f05300 */
[----:B------:R-:W4:Y:S01]  /*9680*/  @P1 LDG.E R14, desc[UR6][R4.64] ;  /* 0x00000006040e1981 */ /* 0x000f22000c1e1900 */
[----:B-1----:R-:W-:-:S04]  /*9690*/  ISETP.NE.U32.AND P2, PT, R2, RZ, PT ;  /* 0x000000ff0200720c */ /* 0x002fc80003f45070 */
[----:B------:R-:W-:-:S05]  /*96a0*/  ISETP.NE.AND.EX P2, PT, R3, RZ, PT, P2 ;  /* 0x000000ff0300720c */ /* 0x000fca0003f45320 */
[----:B------:R-:W1:Y:S08]  /*96b0*/  @P0 LDC.64 R2, c[0x0][0x778] ;  /* 0x0001de00ff020b82 */ /* 0x000e700000000a00 */
[----:B------:R-:W2:Y:S01]  /*96c0*/  @P2 LDC.64 R6, c[0x0][0x780] ;  /* 0x0001e000ff062b82 */ /* 0x000ea20000000a00 */
[----:B------:R-:W-:Y:S01]  /*96d0*/  IMAD.MOV.U32 R12, RZ, RZ, RZ ;  /* 0x000000ffff0c7224 */ /* 0x000fe200078e00ff */
[----:B------:R-:W-:Y:S01]  /*96e0*/  ULDC UR4, c[0x0][0x280] ;  /* 0x0000a00000047ab9 */ /* 0x000fe20000000800 */
[----:B-1----:R-:W-:-:S05]  /*96f0*/  @P0 IMAD.WIDE R2, R9, 0x4, R2 ;  /* 0x0000000409020825 */ /* 0x002fca00078e0202 */
[----:B------:R2:W5:Y:S01]  /*9700*/  @P0 LDG.E R12, desc[UR6][R2.64] ;  /* 0x00000006020c0981 */ /* 0x000562000c1e1900 */
[----:B------:R-:W-:Y:S02]  /*9710*/  IMAD.U32 R8, RZ, RZ, UR4 ;  /* 0x00000004ff087e24 */ /* 0x000fe4000f8e00ff */
[----:B--2---:R-:W-:Y:S01]  /*9720*/  @P2 IMAD.WIDE R2, R9, 0x4, R6 ;  /* 0x0000000409022825 */ /* 0x004fe200078e0206 */
[----:B------:R-:W-:-:S04]  /*9730*/  VOTEU.ANY UP0, P1 ;  /* 0x00000000003f7886 */ /* 0x000fc80000800100 */
[----:B------:R1:W5:Y:S02]  /*9740*/  @P2 LDG.E R8, desc[UR6][R2.64] ;  /* 0x0000000602082981 */ /* 0x000364000c1e1900 */
[----:B-1----:R-:W-:Y:S01]  /*9750*/  CS2R R2, SRZ ;  /* 0x0000000000027805 */ /* 0x002fe2000001ff00 */
[----:B---3--:R-:W-:-:S05]  /*9760*/  @P1 IMAD R13, R9, 0x40, R13 ;  /* 0x00000040090d1824 */ /* 0x008fca00078e020d */
[----:B------:R-:W-:-:S04]  /*9770*/  @P1 SHF.R.S32.HI R6, RZ, 0x1f, R13 ;  /* 0x0000001fff061819 */ /* 0x000fc8000001140d */
[----:B------:R-:W-:-:S04]  /*9780*/  @P1 LEA.HI R6, R6, R13, RZ, 0x6 ;  /* 0x0000000d06061211 */ /* 0x000fc800078f30ff */
[----:B------:R-:W-:Y:S02]  /*9790*/  @P1 LOP3.LUT R6, R6, 0xffffffc0, RZ, 0xc0, !PT ;  /* 0xffffffc006061812 */ /* 0x000fe400078ec0ff */
[----:B----4-:R-:W-:Y:S02]  /*97a0*/  @P1 R2UR UR4, R14 ;  /* 0x000000000e0412ca */ /* 0x010fe400000e0000 */
        /* <DEDUP_REMOVED lines=9> */
.L_x_278:
        /* <DEDUP_REMOVED lines=8> */
[----:B------:R-:W1:Y:S01]  /*98c0*/  LDC.64 R12, c[0x0][0x720] ;  /* 0x0001c800ff0c7b82 */ /* 0x000e620000000a00 */
[----:B------:R-:W-:Y:S01]  /*98d0*/  ISETP.NE.U32.AND P1, PT, R10, RZ, PT ;  /* 0x000000ff0a00720c */ /* 0x000fe20003f25070 */
[----:B------:R-:W-:Y:S01]  /*98e0*/  UISETP.NE.AND UP0, UPT, UR5, 0x1, UPT ;  /* 0x000000010500788c */ /* 0x000fe2000bf05270 */
[----:B------:R-:W-:Y:S01]  /*98f0*/  R2UR UR11, R15 ;  /* 0x000000000f0b72ca */ /* 0x000fe200000e0000 */
[----:B------:R-:W-:Y:S01]  /*9900*/  VOTEU.ANY UP1, P0 ;  /* 0x00000000003f7886 */ /* 0x000fe20000020100 */
[----:B------:R-:W-:Y:S02]  /*9910*/  R2UR UR21, R9 ;  /* 0x00000000091572ca */ /* 0x000fe400000e0000 */
[----:B------:R-:W-:Y:S02]  /*9920*/  ELECT P0, URZ, PT ;  /* 0x00000000003f782f */ /* 0x000fe40003800000 */
[----:B------:R-:W-:Y:S01]  /*9930*/  ISETP.NE.AND.EX P1, PT, R11, RZ, PT, P1 ;  /* 0x000000ff0b00720c */ /* 0x000fe20003f25310 */
[----:B------:R-:W-:Y:S01]  /*9940*/  UMOV UR12, UR20 ;  /* 0x00000014000c7c82 */ /* 0x000fe20008000000 */
[----:B------:R-:W-:Y:S01]  /*9950*/  SHF.R.S32.HI R15, RZ, 0x1f, R9 ;  /* 0x0000001fff0f7819 */ /* 0x000fe20000011409 */
[----:B------:R-:W-:-:S02]  /*9960*/  IMAD.MOV.U32 R5, RZ, RZ, RZ ;  /* 0x000000ffff057224 */ /* 0x000fc400078e00ff */
[----:B------:R-:W-:Y:S01]  /*9970*/  IMAD.MOV.U32 R4, RZ, RZ, 0x1 ;  /* 0x00000001ff047424 */ /* 0x000fe200078e00ff */
[----:B------:R-:W-:Y:S01]  /*9980*/  SEL R15, R15, RZ, !P1 ;  /* 0x000000ff0f0f7207 */ /* 0x000fe20004800000 */
[----:B------:R-:W-:Y:S01]  /*9990*/  @UP0 ULDC UR6, c[0x0][0x2f0] ;  /* 0x0000bc0000060ab9 */ /* 0x000fe20000000800 */
[----:B------:R-:W-:Y:S02]  /*99a0*/  UIADD3 UR11, UR11, UR4, URZ ;  /* 0x000000040b0b7290 */ /* 0x000fe4000fffe03f */
[----:B------:R-:W-:Y:S01]  /*99b0*/  USEL UR13, UR21, URZ, !UP1 ;  /* 0x0000003f150d7287 */ /* 0x000fe2000c800000 */
[----:B------:R-:W-:Y:S02]  /*99c0*/  @UP0 ULDC UR4, c[0x0][0x2ec] ;  /* 0x0000bb0000040ab9 */ /* 0x000fe40000000800 */
[----:B------:R-:W-:Y:S01]  /*99d0*/  VOTEU.ANY UP1, P1 ;  /* 0x00000000003f7886 */ /* 0x000fe20000820100 */
[----:B------:R-:W-:Y:S02]  /*99e0*/  UIMAD.WIDE.U32 UR4, UR20, UR4, URZ ;  /* 0x00000004140472a5 */ /* 0x000fe4000f8e003f */
[----:B------:R-:W-:Y:S01]  /*99f0*/  USEL UR21, UR21, URZ, !UP1 ;  /* 0x0000003f15157287 */ /* 0x000fe2000c800000 */
[----:B-1----:R-:W-:Y:S01]  /*9a00*/  IMAD R14, R15, R12, RZ ;  /* 0x0000000c0f0e7224 */ /* 0x002fe200078e02ff */
[----:B------:R-:W-:-:S04]  /*9a10*/  @UP0 USHF.R.U32.HI UR12, URZ, UR6, UR5 ;  /* 0x000000063f0c0299 */ /* 0x000fc80008011605 */
[----:B------:R-:W-:Y:S01]  /*9a20*/  IMAD R14, R13, UR21, R14 ;  /* 0x000000150d0e7c24 */ /* 0x000fe2000f8e020e */
[----:B------:R-:W-:Y:S07]  /*9a30*/  @!P0 BRA `(.L_x_277) ;  /* 0x0000001400b88947 */ /* 0x000fee0003800000 */
[----:B------:R-:W1:Y:S01]  /*9a40*/  S2R R5, SR_CgaCtaId ;  /* 0x0000000000057919 */ /* 0x000e620000008800 */
[----:B------:R-:W-:Y:S01]  /*9a50*/  MOV R0, 0x400 ;  /* 0x0000040000007802 */ /* 0x000fe20000000f00 */
[----:B------:R-:W2:Y:S03]  /*9a60*/  S2R R4, SR_CTAID.Y ;  /* 0x0000000000047919 */ /* 0x000ea60000002600 */
[----:B-1----:R-:W-:Y:S01]  /*9a70*/  LEA R0, R5, R0, 0x18 ;  /* 0x0000000005007211 */ /* 0x002fe200078ec0ff */
[----:B------:R-:W-:-:S05]  /*9a80*/  IMAD.MOV.U32 R5, RZ, RZ, 0x1 ;  /* 0x00000001ff057424 */ /* 0x000fca00078e00ff */
[----:B------:R-:W-:-:S04]  /*9a90*/  SHF.L.U32 R5, R5, 0x1f, RZ ;  /* 0x0000001f05057819 */ /* 0x000fc800000006ff */
[----:B------:R-:W1:Y:S02]  /*9aa0*/  SYNCS.PHASECHK.TRANS64.TRYWAIT P0, [R0+URZ+0x31820], R5 ;  /* 0x03182005000075a7 */ /* 0x000e64000800017f */
[----:B-12---:R-:W-:Y:S05]  /*9ab0*/  @!P0 BRA `(.L_x_279) ;  /* 0x0000001800588947 */ /* 0x006fea0003800000 */
.L_x_294:
[----:B------:R-:W2:Y:S01]  /*9ac0*/  S2R R6, SR_TID.X ;  /* 0x0000000000067919 */ /* 0x000ea20000002100 */
[----:B------:R-:W-:Y:S01]  /*9ad0*/  IMAD.WIDE.U32 R18, R12, UR21, RZ ;  /* 0x000000150c127c25 */ /* 0x000fe2000f8e00ff */
[----:B------:R-:W-:-:S03]  /*9ae0*/  SHF.R.S32.HI R4, RZ, 0x1f, R4 ;  /* 0x0000001fff047819 */ /* 0x000fc60000011404 */
[----:B------:R-:W-:Y:S01]  /*9af0*/  IMAD.IADD R7, R19, 0x1, R14 ;  /* 0x0000000113077824 */ /* 0x000fe200078e020e */
[----:B--2---:R-:W-:-:S04]  /*9b00*/  LOP3.LUT R6, R6, 0x7f, RZ, 0xc0, !PT ;  /* 0x0000007f06067812 */ /* 0x004fc800078ec0ff */
[----:B------:R-:W-:Y:S01]  /*9b10*/  ISETP.NE.AND P0, PT, R6, RZ, PT ;  /* 0x000000ff0600720c */ /* 0x000fe20003f05270 */
[----:B------:R-:W-:-:S12]  /*9b20*/  IMAD.MOV.U32 R6, RZ, RZ, 0x1 ;  /* 0x00000001ff067424 */ /* 0x000fd800078e00ff */
[----:B------:R-:W-:Y:S05]  /*9b30*/  @P0 BRA `(.L_x_280) ;  /* 0x0000000000180947 */ /* 0x000fea0003800000 */
[----:B------:R-:W2:Y:S01]  /*9b40*/  S2R R9, SR_TID.X ;  /* 0x0000000000097919 */ /* 0x000ea20000002100 */
[----:B-1----:R-:W-:-:S04]  /*9b50*/  IMAD.MOV.U32 R5, RZ, RZ, 0x8100 ;  /* 0x00008100ff057424 */ /* 0x002fc800078e00ff */
[----:B------:R3:W-:Y:S01]  /*9b60*/  SYNCS.ARRIVE.TRANS64 RZ, [R0+URZ+0x31810], R5 ;  /* 0x0318100500ff79a7 */ /* 0x0007e2000800003f */
[----:B--2---:R-:W-:-:S13]  /*9b70*/  LOP3.LUT P1, RZ, R9, 0x1f, RZ, 0xc0, !PT ;  /* 0x0000001f09ff7812 */ /* 0x004fda000782c0ff */
[----:B---3--:R-:W-:Y:S05]  /*9b80*/  @!P1 BRA `(.L_x_280) ;  /* 0x0000000000049947 */ /* 0x008fea0003800000 */
[----:B------:R-:W-:Y:S01]  /*9b90*/  BPT.TRAP 0x1 ;  /* 0x000000040000795c */ /* 0x000fe20000300000 */
.L_x_280:
[----:B------:R-:W2:Y:S01]  /*9ba0*/  LDC.64 R16, c[0x0][0x198] ;  /* 0x00006600ff107b82 */ /* 0x000ea20000000a00 */
[----:B------:R-:W-:Y:S01]  /*9bb0*/  R2UR UR8, R0 ;  /* 0x00000000000872ca */ /* 0x000fe200000e0000 */
[----:B------:R-:W-:Y:S01]  /*9bc0*/  UMOV UR6, 0x0 ;  /* 0x0000000000067882 */ /* 0x000fe20000000000 */
[----:B------:R-:W-:Y:S01]  /*9bd0*/  UMOV UR7, 0x14f00000 ;  /* 0x14f0000000077882 */ /* 0x000fe20000000000 */
[----:B------:R-:W-:Y:S01]  /*9be0*/  UMOV UR50, URZ ;  /* 0x0000003f00327c82 */ /* 0x000fe20008000000 */
[----:B------:R-:W-:Y:S01]  /*9bf0*/  UMOV UR52, UR20 ;  /* 0x0000001400347c82 */ /* 0x000fe20008000000 */
[----:B------:R-:W-:Y:S01]  /*9c00*/  UMOV UR53, UR21 ;  /* 0x0000001500357c82 */ /* 0x000fe20008000000 */
[----:B------:R-:W-:Y:S01]  /*9c10*/  UMOV UR34, 0x40 ;  /* 0x0000004000227882 */ /* 0x000fe20000000000 */
[----:B------:R-:W3:Y:S01]  /*9c20*/  LDC.64 R10, c[0x0][0x718] ;  /* 0x0001c600ff0a7b82 */ /* 0x000ee20000000a00 */
        /* <DEDUP_REMOVED lines=10> */
[----:B--2---:R-:W-:Y:S01]  /*9cd0*/  IMAD.MOV.U32 R9, RZ, RZ, R16 ;  /* 0x000000ffff097224 */ /* 0x004fe200078e0010 */
[----:B------:R-:W-:Y:S01]  /*9ce0*/  UIADD3 UR30, UR8, 0x2c100, URZ ;  /* 0x0002c100081e7890 */ /* 0x000fe2000fffe03f */
[----:B------:R-:W-:Y:S01]  /*9cf0*/  UMOV UR33, UR49 ;  /* 0x0000003100217c82 */ /* 0x000fe20008000000 */
[----:B------:R-:W-:Y:S01]  /*9d00*/  UMOV UR28, UR20 ;  /* 0x00000014001c7c82 */ /* 0x000fe20008000000 */
[----:B------:R-:W-:Y:S01]  /*9d10*/  UMOV UR29, UR21 ;  /* 0x00000015001d7c82 */ /* 0x000fe20008000000 */
[----:B------:R-:W-:Y:S01]  /*9d20*/  UMOV UR25, UR49 ;  /* 0x0000003100197c82 */ /* 0x000fe20008000000 */
[----:B------:R-:W-:Y:S01]  /*9d30*/  UMOV UR18, 0xc0 ;  /* 0x000000c000127882 */ /* 0x000fe20000000000 */
[----:B---3--:R-:W-:Y:S01]  /*9d40*/  IMAD R20, R4, R10, RZ ;  /* 0x0000000a04147224 */ /* 0x008fe200078e02ff */
        /* <DEDUP_REMOVED lines=15> */
[----:B-1----:R-:W-:Y:S01]  /*9e40*/  IMAD.WIDE.U32 R4, R10, UR20, R2 ;  /* 0x000000140a047c25 */ /* 0x002fe2000f8e0002 */
        /* <DEDUP_REMOVED lines=8> */
[----:B------:R-:W1:Y:S02]  /*9ed0*/  LDC.64 R12, c[0x0][0x700] ;  /* 0x0001c000ff0c7b82 */ /* 0x000e640000000a00 */
[----:B------:R-:W-:Y:S01]  /*9ee0*/  IMAD.IADD R14, R14, 0x1, R5 ;  /* 0x000000010e0e7824 */ /* 0x000fe200078e0205 */
[----:B------:R-:W-:Y:S01]  /*9ef0*/  UTMALDG.4D [UR48], [UR4], desc[UR6] ;  /* 0x00000630040075b4 */ /* 0x000fe20008019000 */
[----:B------:R2:W-:Y:S01]  /*9f00*/  UTMALDG.4D [UR32], [UR4], desc[UR6] ;  /* 0x00000620040075b4 */ /* 0x0005e20008019000 */
[----:B------:R3:W-:Y:S01]  /*9f10*/  UTMALDG.4D [UR24], [UR4], desc[UR6] ;  /* 0x00000618040075b4 */ /* 0x0007e20008019000 */
[C---:B-1----:R-:W-:Y:S01]  /*9f20*/  LEA R5, P1, R4.reuse, R12, 0x2 ;  /* 0x0000000c04057211 */ /* 0x042fe200078210ff */
[----:B------:R1:W-:Y:S03]  /*9f30*/  UTMALDG.4D [UR16], [UR4], desc[UR6] ;  /* 0x00000610040075b4 */ /* 0x0003e60008019000 */
[----:B------:R-:W-:-:S02]  /*9f40*/  LEA.HI.X R14, R4, R13, R14, 0x2, P1 ;  /* 0x0000000d040e7211 */ /* 0x000fc400008f140e */
[----:B------:R-:W-:Y:S01]  /*9f50*/  R2UR UR14, R5 ;  /* 0x00000000050e72ca */ /* 0x000fe200000e0000 */
[----:B------:R-:W-:Y:S01]  /*9f60*/  IMAD.MOV.U32 R5, RZ, RZ, 0x14000 ;  /* 0x00014000ff057424 */ /* 0x000fe200078e00ff */
[----:B------:R-:W-:Y:S02]  /*9f70*/  R2UR UR15, R14 ;  /* 0x000000000e0f72ca */ /* 0x000fe400000e0000 */
[----:B------:R-:W-:Y:S02]  /*9f80*/  IADD3 R4, P1, R9, 0x2f0, RZ ;  /* 0x000002f009047810 */ /* 0x000fe40007f3e0ff */
[----:B------:R-:W-:Y:S01]  /*9f90*/  MOV R14, UR45 ;  /* 0x0000002d000e7c02 */ /* 0x000fe20008000f00 */
[----:B--2---:R-:W-:Y:S01]  /*9fa0*/  UIADD3 UR32, UR8, 0xc800, URZ ;  /* 0x0000c80008207890 */ /* 0x004fe2000fffe03f */
        /* <DEDUP_REMOVED lines=8> */
[----:B---3--:R-:W-:Y:S01]  /*a030*/  UIADD3 UR24, UR8, 0x2800, URZ ;  /* 0x0000280008187890 */ /* 0x008fe2000fffe03f */
[----:B------:R3:W-:Y:S01]  /*a040*/  SYNCS.ARRIVE.TRANS64 RZ, [R0+URZ+0x31800], R5 ;  /* 0x0318000500ff79a7 */ /* 0x0007e2000800003f */
[----:B------:R-:W-:Y:S01]  /*a050*/  UMOV UR26, 0x40 ;  /* 0x00000040001a7882 */ /* 0x000fe20000000000 */
[----:B------:R-:W-:Y:S01]  /*a060*/  UMOV UR27, UR11 ;  /* 0x0000000b001b7c82 */ /* 0x000fe20008000000 */
[----:B------:R-:W-:Y:S01]  /*a070*/  UMOV UR28, UR12 ;  /* 0x0000000c001c7c82 */ /* 0x000fe20008000000 */
[----:B------:R-:W-:Y:S01]  /*a080*/  UMOV UR29, UR13 ;  /* 0x0000000d001d7c82 */ /* 0x000fe20008000000 */
[----:B-1----:R-:W-:Y:S01]  /*a090*/  R2UR UR4, R4 ;  /* 0x00000000040472ca */ /* 0x002fe200000e0000 */
[----:B------:R-:W-:Y:S01]  /*a0a0*/  IMAD.X R4, RZ, RZ, R11, P1 ;  /* 0x000000ffff047224 */ /* 0x000fe200008e060b */
[----:B------:R-:W-:Y:S01]  /*a0b0*/  UMOV UR7, 0x10000000 ;  /* 0x1000000000077882 */ /* 0x000fe20000000000 */
[----:B------:R-:W-:-:S02]  /*a0c0*/  ISETP.GE.AND P1, PT, R8, 0x41, PT ;  /* 0x000000410800780c */ /* 0x000fc40003f26270 */
[----:B---3--:R-:W-:Y:S02]  /*a0d0*/  MOV R5, UR43 ;  /* 0x0000002b00057c02 */ /* 0x008fe40008000f00 */
[----:B------:R-:W-:Y:S01]  /*a0e0*/  R2UR UR5, R4 ;  /* 0x00000000040572ca */ /* 0x000fe200000e0000 */
[----:B--2---:R-:W-:Y:S01]  /*a0f0*/  UIADD3 UR9, UR8, 0x31800, URZ ;  /* 0x0003180008097890 */ /* 0x004fe2000fffe03f */
        /* <DEDUP_REMOVED lines=9> */
[----:B-1----:R-:W-:Y:S01]  /*a190*/  UMOV UR10, 0xc0 ;  /* 0x000000c0000a7882 */ /* 0x002fe20000000000 */
[----:B--2---:R-:W-:Y:S01]  /*a1a0*/  UIADD3 UR24, UR8, 0xf000, URZ ;  /* 0x0000f00008187890 */ /* 0x004fe2000fffe03f */
[----:B------:R-:W-:Y:S01]  /*a1b0*/  UMOV UR26, 0x80 ;  /* 0x00000080001a7882 */ /* 0x000fe20000000000 */
[----:B---3--:R-:W-:Y:S01]  /*a1c0*/  R2UR UR45, R14 ;  /* 0x000000000e2d72ca */ /* 0x008fe200000e0000 */
        /* <DEDUP_REMOVED lines=12> */
[----:B----4-:R-:W-:Y:S05]  /*a290*/  @!P1 BRA `(.L_x_281) ;  /* 0x00000008007c9947 */ /* 0x010fea0003800000 */
[----:B------:R-:W1:Y:S01]  /*a2a0*/  LDC.64 R16, c[0x0][0x738] ;  /* 0x0001ce00ff107b82 */ /* 0x000e620000000a00 */
[----:B------:R-:W2:Y:S01]  /*a2b0*/  S2R R14, SR_CTAID.Y ;  /* 0x00000000000e7919 */ /* 0x000ea20000002600 */
[----:B------:R-:W-:Y:S02]  /*a2c0*/  VIADD R8, R8, 0x3f ;  /* 0x0000003f08087836 */ /* 0x000fe40000000000 */
[----:B-1----:R-:W-:-:S04]  /*a2d0*/  IMAD.WIDE.U32 R4, R16, UR21, R2 ;  /* 0x0000001510047c25 */ /* 0x002fc8000f8e0002 */
[----:B------:R-:W-:-:S04]  /*a2e0*/  IMAD R16, R15, R16, RZ ;  /* 0x000000100f107224 */ /* 0x000fc800078e02ff */
[----:B------:R-:W-:Y:S01]  /*a2f0*/  IMAD R16, R17, UR21, R16 ;  /* 0x0000001511107c24 */ /* 0x000fe2000f8e0210 */
[----:B--2---:R-:W-:-:S03]  /*a300*/  SHF.R.S32.HI R14, RZ, 0x1f, R14 ;  /* 0x0000001fff0e7819 */ /* 0x004fc6000001140e */
[----:B------:R-:W-:Y:S02]  /*a310*/  IMAD.IADD R5, R5, 0x1, R16 ;  /* 0x0000000105057824 */ /* 0x000fe400078e0210 */
[----:B------:R-:W1:Y:S02]  /*a320*/  LDC.64 R16, c[0x0][0x730] ;  /* 0x0001cc00ff107b82 */ /* 0x000e640000000a00 */
[----:B-1----:R-:W-:Y:S02]  /*a330*/  IMAD R6, R14, R16, RZ ;  /* 0x000000100e067224 */ /* 0x002fe400078e02ff */
[----:B------:R-:W-:Y:S01]  /*a340*/  IMAD.WIDE.U32 R4, R16, UR20, R4 ;  /* 0x0000001410047c25 */ /* 0x000fe2000f8e0004 */
[----:B------:R-:W1:Y:S03]  /*a350*/  S2R R14, SR_TID.X ;  /* 0x00000000000e7919 */ /* 0x000e660000002100 */
[----:B------:R-:W-:-:S02]  /*a360*/  IMAD R6, R17, UR20, R6 ;  /* 0x0000001411067c24 */ /* 0x000fc4000f8e0206 */
[----:B------:R-:W2:Y:S02]  /*a370*/  LDC.64 R16, c[0x0][0x728] ;  /* 0x0001ca00ff107b82 */ /* 0x000ea40000000a00 */
[----:B------:R-:W-:Y:S01]  /*a380*/  IMAD.IADD R6, R5, 0x1, R6 ;  /* 0x0000000105067824 */ /* 0x000fe200078e0206 */
[----:B--2---:R-:W-:Y:S01]  /*a390*/  LEA R5, P1, R4, R16, 0x2 ;  /* 0x0000001004057211 */ /* 0x004fe200078210ff */
        /* <DEDUP_REMOVED lines=15> */
[----:B-1----:R-:W-:Y:S01]  /*a490*/  LOP3.LUT R12, R14, 0x1f, RZ, 0xc0, !PT ;  /* 0x0000001f0e0c7812 */ /* 0x002fe200078ec0ff */
[----:B------:R-:W-:Y:S01]  /*a4a0*/  IMAD.MOV.U32 R14, RZ, RZ, 0x1 ;  /* 0x00000001ff0e7424 */ /* 0x000fe200078e00ff */
[----:B------:R-:W-:Y:S01]  /*a4b0*/  LEA.HI.SX32 R8, R8, 0xffffffff, 0x1a ;  /* 0xffffffff08087811 */ /* 0x000fe200078fd2ff */
[----:B------:R-:W-:-:S08]  /*a4c0*/  IMAD.X R10, RZ, RZ, R10, P1 ;  /* 0x000000ffff0a7224 */ /* 0x000fd000008e060a */
.L_x_286:
[----:B------:R-:W-:-:S04]  /*a4d0*/  SHF.L.U32 R9, R14, 0x1f, RZ ;  /* 0x0000001f0e097819 */ /* 0x000fc800000006ff */
[----:B-1----:R-:W1:Y:S02]  /*a4e0*/  SYNCS.PHASECHK.TRANS64.TRYWAIT P1, [R0+URZ+0x31838], R9 ;  /* 0x03183809000075a7 */ /* 0x002e64000802017f */
[----:B-12--5:R-:W-:Y:S05]  /*a4f0*/  @!P1 BRA `(.L_x_282) ;  /* 0x0000000c00dc9947 */ /* 0x026fea0003800000 */
.L_x_295:
[----:B------:R-:W-:Y:S05]  /*a500*/  @P0 BRA `(.L_x_283) ;  /* 0x0000000000140947 */ /* 0x000fea0003800000 */
[----:B------:R-:W-:Y:S01]  /*a510*/  ISETP.NE.AND P1, PT, R12, RZ, PT ;  /* 0x000000ff0c00720c */ /* 0x000fe20003f25270 */
[----:B-1----:R-:W-:-:S04]  /*a520*/  IMAD.MOV.U32 R9, RZ, RZ, 0x8100 ;  /* 0x00008100ff097424 */ /* 0x002fc800078e00ff */
[----:B------:R2:W-:Y:S08]  /*a530*/  SYNCS.ARRIVE.TRANS64 RZ, [R0+URZ+0x31830], R9 ;  /* 0x0318300900ff79a7 */ /* 0x0005f0000800003f */
[----:B------:R-:W-:Y:S05]  /*a540*/  @!P1 BRA `(.L_x_283) ;  /* 0x0000000000049947 */ /* 0x000fea0003800000 */
[----:B------:R-:W-:Y:S01]  /*a550*/  BPT.TRAP 0x1 ;  /* 0x000000040000795c */ /* 0x000fe20000300000 */
.L_x_283:
        /* <DEDUP_REMOVED lines=10> */
[----:B------:R-:W2:Y:S01]  /*a600*/  S2R R12, SR_TID.X ;  /* 0x00000000000c7919 */ /* 0x000ea20000002100 */
        /* <DEDUP_REMOVED lines=31> */
[----:B--2---:R-:W-:-:S04]  /*a800*/  LOP3.LUT R12, R12, 0x7f, RZ, 0xc0, !PT ;  /* 0x0000007f0c0c7812 */ /* 0x004fc800078ec0ff */
[----:B------:R-:W-:Y:S01]  /*a810*/  ISETP.NE.AND P2, PT, R12, RZ, PT ;  /* 0x000000ff0c00720c */ /* 0x000fe20003f45270 */
[----:B------:R1:W-:Y:S01]  /*a820*/  UTMALDG.4D [UR24], [UR6], desc[UR8] ;  /* 0x00000818060075b4 */ /* 0x0003e20008019000 */
[----:B------:R-:W2:Y:S01]  /*a830*/  S2R R12, SR_TID.X ;  /* 0x00000000000c7919 */ /* 0x000ea20000002100 */
[----:B---3--:R-:W-:Y:S02]  /*a840*/  UIADD3 UR16, UR14, 0x2a100, URZ ;  /* 0x0002a1000e107890 */ /* 0x008fe4000fffe03f */
[----:B------:R-:W-:Y:S01]  /*a850*/  UIADD3 UR14, UR14, 0x2c300, URZ ;  /* 0x0002c3000e0e7890 */ /* 0x000fe2000fffe03f */
[----:B------:R-:W-:-:S06]  /*a860*/  UMOV UR18, 0xc0 ;  /* 0x000000c000127882 */ /* 0x000fcc0000000000 */
[----:B------:R1:W-:Y:S02]  /*a870*/  UTMALDG.4D [UR16], [UR6], desc[UR8] ;  /* 0x00000810060075b4 */ /* 0x0003e40008019000 */
[----:B------:R1:W-:Y:S01]  /*a880*/  UBLKCP.S.G [UR14], [UR4], UR10 ;  /* 0x0000000e040073ba */ /* 0x0003e2000800020a */
[----:B------:R-:W3:Y:S01]  /*a890*/  SYNCS.PHASECHK.TRANS64.TRYWAIT P1, [R19+URZ+0x31820], R20 ;  /* 0x03182014130075a7 */ /* 0x000ee2000802017f */
[----:B--2---:R-:W-:Y:S01]  /*a8a0*/  LOP3.LUT R12, R12, 0x1f, RZ, 0xc0, !PT ;  /* 0x0000001f0c0c7812 */ /* 0x004fe200078ec0ff */
[----:B-1-3--:R-:W-:Y:S06]  /*a8b0*/  @!P1 BRA `(.L_x_284) ;  /* 0x0000000c00009947 */ /* 0x00afec0003800000 */
.L_x_297:
[----:B------:R-:W-:Y:S01]  /*a8c0*/  LOP3.LUT R14, R14, 0x1, RZ, 0x3c, !PT ;  /* 0x000000010e0e7812 */ /* 0x000fe200078e3cff */
[----:B------:R-:W-:Y:S06]  /*a8d0*/  @P2 BRA `(.L_x_285) ;  /* 0x0000000000142947 */ /* 0x000fec0003800000 */
[----:B------:R-:W-:Y:S01]  /*a8e0*/  ISETP.NE.AND P1, PT, R12, RZ, PT ;  /* 0x000000ff0c00720c */ /* 0x000fe20003f25270 */
[----:B-1----:R-:W-:-:S04]  /*a8f0*/  IMAD.MOV.U32 R20, RZ, RZ, 0x8100 ;  /* 0x00008100ff147424 */ /* 0x002fc800078e00ff */
[----:B------:R2:W-:Y:S08]  /*a900*/  SYNCS.ARRIVE.TRANS64 RZ, [R19+URZ+0x31810], R20 ;  /* 0x0318101413ff79a7 */ /* 0x0005f0000800003f */
[----:B------:R-:W-:Y:S05]  /*a910*/  @!P1 BRA `(.L_x_285) ;  /* 0x0000000000049947 */ /* 0x000fea0003800000 */
[----:B------:R-:W-:Y:S01]  /*a920*/  BPT.TRAP 0x1 ;  /* 0x000000040000795c */ /* 0x000fe20000300000 */
.L_x_285:
        /* <DEDUP_REMOVED lines=52> */
[----:B---3--:R-:W-:Y:S05]  /*ac70*/  @!P1 BRA `(.L_x_286) ;  /* 0xfffffff800149947 */ /* 0x008fea000383ffff */
[----:B------:R-:W-:-:S07]  /*ac80*/  VIADD R5, R16, 0x1 ;  /* 0x0000000110057836 */ /* 0x000fce0000000000 */
.L_x_281:
[----:B------:R-:W3:Y:S01]  /*ac90*/  S2R R8, SR_CTAID.Y ;  /* 0x0000000000087919 */ /* 0x000ee20000002600 */
[----:B------:R-:W-:Y:S01]  /*aca0*/  SHF.L.U32 R7, R14, 0x1f, RZ ;  /* 0x0000001f0e077819 */ /* 0x000fe200000006ff */
[----:B------:R-:W4:Y:S03]  /*acb0*/  LDC.64 R16, c[0x0][0x730] ;  /* 0x0001cc00ff107b82 */ /* 0x000f260000000a00 */
[----:B------:R-:W1:Y:S05]  /*acc0*/  SYNCS.PHASECHK.TRANS64.TRYWAIT P1, [R0+URZ+0x31838], R7 ;  /* 0x03183807000075a7 */ /* 0x000e6a000802017f */
[----:B------:R-:W2:Y:S01]  /*acd0*/  LDC.64 R12, c[0x0][0x738] ;  /* 0x0001ce00ff0c7b82 */ /* 0x000ea20000000a00 */
[----:B----45:R-:W-:Y:S01]  /*ace0*/  IMAD.WIDE.U32 R2, R16, UR20, R2 ;  /* 0x0000001410027c25 */ /* 0x030fe2000f8e0002 */
[----:B---3--:R-:W-:-:S05]  /*acf0*/  SHF.R.S32.HI R8, RZ, 0x1f, R8 ;  /* 0x0000001fff087819 */ /* 0x008fca0000011408 */
[----:B------:R-:W-:-:S04]  /*ad00*/  IMAD R8, R8, R16, RZ ;  /* 0x0000001008087224 */ /* 0x000fc800078e02ff */
[----:B------:R-:W-:-:S04]  /*ad10*/  IMAD R17, R17, UR20, R8 ;  /* 0x0000001411117c24 */ /* 0x000fc8000f8e0208 */
[----:B------:R-:W-:Y:S02]  /*ad20*/  IMAD.IADD R3, R17, 0x1, R3 ;  /* 0x0000000111037824 */ /* 0x000fe400078e0203 */
[----:B--2---:R-:W-:Y:S02]  /*ad30*/  IMAD R8, R15, R12, RZ ;  /* 0x0000000c0f087224 */ /* 0x004fe400078e02ff */
[----:B------:R-:W-:-:S04]  /*ad40*/  IMAD.WIDE.U32 R2, R12, UR21, R2 ;  /* 0x000000150c027c25 */ /* 0x000fc8000f8e0002 */
[----:B------:R-:W-:Y:S01]  /*ad50*/  IMAD R13, R13, UR21, R8 ;  /* 0x000000150d0d7c24 */ /* 0x000fe2000f8e0208 */
[----:B-1----:R-:W-:Y:S06]  /*ad60*/  @!P1 BRA `(.L_x_287) ;  /* 0x0000000400ec9947 */ /* 0x002fec0003800000 */
.L_x_298:
[----:B-1----:R-:W-:Y:S01]  /*ad70*/  IMAD.IADD R7, R13, 0x1, R3 ;  /* 0x000000010d077824 */ /* 0x002fe200078e0203 */
[----:B------:R-:W-:Y:S06]  /*ad80*/  @P0 BRA `(.L_x_288) ;  /* 0x0000000000180947 */ /* 0x000fec0003800000 */
[----:B------:R-:W1:Y:S01]  /*ad90*/  S2R R8, SR_TID.X ;  /* 0x0000000000087919 */ /* 0x000e620000002100 */
[----:B------:R-:W-:-:S04]  /*ada0*/  IMAD.MOV.U32 R13, RZ, RZ, 0x8100 ;  /* 0x00008100ff0d7424 */ /* 0x000fc800078e00ff */
[----:B------:R2:W-:Y:S01]  /*adb0*/  SYNCS.ARRIVE.TRANS64 RZ, [R0+URZ+0x31830], R13 ;  /* 0x0318300d00ff79a7 */ /* 0x0005e2000800003f */
[----:B-1----:R-:W-:-:S13]  /*adc0*/  LOP3.LUT P0, RZ, R8, 0x1f, RZ, 0xc0, !PT ;  /* 0x0000001f08ff7812 */ /* 0x002fda000780c0ff */
[----:B--2---:R-:W-:Y:S05]  /*add0*/  @!P0 BRA `(.L_x_288) ;  /* 0x0000000000048947 */ /* 0x004fea0003800000 */
[----:B------:R-:W-:Y:S01]  /*ade0*/  BPT.TRAP 0x1 ;  /* 0x000000040000795c */ /* 0x000fe20000300000 */
.L_x_288:
[----:B------:R-:W1:Y:S01]  /*adf0*/  LDC.64 R12, c[0x0][0x728] ;  /* 0x0001ca00ff0c7b82 */ /* 0x000e620000000a00 */
        /* <DEDUP_REMOVED lines=21> */
[C---:B-1----:R-:W-:Y:S01]  /*af50*/  LEA R12, P0, R2.reuse, R12, 0x2 ;  /* 0x0000000c020c7211 */ /* 0x042fe200078010ff */
        /* <DEDUP_REMOVED lines=27> */
[----:B-1----:R-:W-:Y:S01]  /*b110*/  NOP ;  /* 0x0000000000007918 */ /* 0x002fe20000000000 */
.L_x_277:
[----:B------:R-:W-:Y:S05]  /*b120*/  WARPSYNC.ALL ;  /* 0x0000000000007948 */ /* 0x000fea0003800000 */
[----:B------:R-:W-:-:S13]  /*b130*/  ELECT P0, URZ, PT ;  /* 0x00000000003f782f */ /* 0x000fda0003800000 */
[----:B------:R-:W-:Y:S05]  /*b140*/  @!P0 BRA `(.L_x_252) ;  /* 0x0000000000708947 */ /* 0x000fea0003800000 */
[----:B------:R-:W-:-:S04]  /*b150*/  LOP3.LUT R21, R21, 0x2, RZ, 0xfc, !PT ;  /* 0x0000000215157812 */ /* 0x000fc800078efcff */
[----:B------:R-:W-:-:S13]  /*b160*/  ISETP.NE.AND P1, PT, R21, 0x3, PT ;  /* 0x000000031500780c */ /* 0x000fda0003f25270 */
[----:B------:R-:W-:Y:S05]  /*b170*/  @!P1 BRA `(.L_x_289) ;  /* 0x0000000000049947 */ /* 0x000fea0003800000 */
[----:B--2---:R-:W-:Y:S01]  /*b180*/  BPT.TRAP 0x1 ;  /* 0x000000040000795c */ /* 0x004fe20000300000 */
.L_x_289:
[----:B------:R-:W1:Y:S01]  /*b190*/  S2R R3, SR_CgaCtaId ;  /* 0x0000000000037919 */ /* 0x000e620000008800 */
[----:B------:R-:W-:-:S04]  /*b1a0*/  MOV R2, 0x400 ;  /* 0x0000040000027802 */ /* 0x000fc80000000f00 */
[----:B-1----:R-:W-:Y:S02]  /*b1b0*/  LEA R7, R3, R2, 0x18 ;  /* 0x0000000203077211 */ /* 0x002fe400078ec0ff */
[----:B------:R-:W-:-:S03]  /*b1c0*/  SHF.L.U32 R3, R0, 0x1f, RZ ;  /* 0x0000001f00037819 */ /* 0x000fc600000006ff */
[----:B------:R-:W-:-:S04]  /*b1d0*/  VIADD R2, R7, 0x31820 ;  /* 0x0003182007027836 */ /* 0x000fc80000000000 */
[----:B------:R-:W-:-:S04]  /*b1e0*/  IMAD R6, R5, 0x8, R2 ;  /* 0x0000000805067824 */ /* 0x000fc800078e0202 */
[----:B------:R-:W1:Y:S02]  /*b1f0*/  SYNCS.PHASECHK.TRANS64.TRYWAIT P0, [R6+URZ], R3 ;  /* 0x00000003060075a7 */ /* 0x000e64000800017f */
[----:B-1----:R-:W-:Y:S05]  /*b200*/  @!P0 BRA `(.L_x_290) ;  /* 0x0000000000d88947 */ /* 0x002fea0003800000 */
.L_x_299:
[----:B------:R-:W-:-:S05]  /*b210*/  VIADD R5, R5, 0x1 ;  /* 0x0000000105057836 */ /* 0x000fca0000000000 */
[----:B------:R-:W-:-:S04]  /*b220*/  ISETP.NE.AND P0, PT, R5, 0x2, PT ;  /* 0x000000020500780c */ /* 0x000fc80003f05270 */
[----:B-1----:R-:W-:Y:S02]  /*b230*/  SEL R3, RZ, 0x1, P0 ;  /* 0x00000001ff037807 */ /* 0x002fe40000000000 */
[----:B------:R-:W-:Y:S02]  /*b240*/  SEL R5, R5, RZ, P0 ;  /* 0x000000ff05057207 */ /* 0x000fe40000000000 */
[----:B------:R-:W-:-:S03]  /*b250*/  LOP3.LUT R0, R0, R3, RZ, 0x3c, !PT ;  /* 0x0000000300007212 */ /* 0x000fc600078e3cff */
[----:B------:R-:W-:Y:S01]  /*b260*/  IMAD R5, R5, 0x8, R2 ;  /* 0x0000000805057824 */ /* 0x000fe200078e0202 */
[----:B------:R-:W-:-:S04]  /*b270*/  SHF.L.U32 R0, R0, 0x1f, RZ ;  /* 0x0000001f00007819 */ /* 0x000fc800000006ff */
[----:B------:R-:W1:Y:S02]  /*b280*/  SYNCS.PHASECHK.TRANS64.TRYWAIT P0, [R5+URZ], R0 ;  /* 0x00000000050075a7 */ /* 0x000e64000800017f */
[----:B-1----:R-:W-:Y:S05]  /*b290*/  @!P0 BRA `(.L_x_291) ;  /* 0x0000000000c88947 */ /* 0x002fea0003800000 */
.L_x_300:
[----:B------:R-:W-:Y:S05]  /*b2a0*/  @!P1 BRA `(.L_x_292) ;  /* 0x0000000000049947 */ /* 0x000fea0003800000 */
[----:B--2---:R-:W-:Y:S01]  /*b2b0*/  BPT.TRAP 0x1 ;  /* 0x000000040000795c */ /* 0x004fe20000300000 */
.L_x_292:
[----:B------:R-:W-:-:S07]  /*b2c0*/  SHF.L.U32 R4, R4, 0x1f, RZ ;  /* 0x0000001f04047819 */ /* 0x000fce00000006ff */
.L_x_293:
[----:B---3--:R3:W4:Y:S02]  /*b2d0*/  SYNCS.PHASECHK.TRANS64.TRYWAIT P0, [R7+URZ+0x31838], R4 ;  /* 0x03183804070075a7 */ /* 0x008724000800017f */
[----:B----4-:R-:W-:Y:S05]  /*b2e0*/  @!P0 NANOSLEEP.SYNCS 0x989680 ;  /* 0x009896800000895d */ /* 0x010fea0003900000 */
[----:B------:R-:W4:Y:S02]  /*b2f0*/  @!P0 SYNCS.PHASECHK.TRANS64 P0, [R7+URZ+0x31838], R4 ;  /* 0x03183804070085a7 */ /* 0x000f24000800007f */
[----:B----4-:R-:W-:Y:S05]  /*b300*/  @!P0 BRA `(.L_x_293) ;  /* 0xfffffffc00f08947 */ /* 0x010fea000383ffff */
.L_x_252:
[----:B--2---:R-:W-:Y:S05]  /*b310*/  BSYNC B0 ;  /* 0x0000000000007941 */ /* 0x004fea0003800000 */
.L_x_246:
[----:B------:R-:W-:Y:S05]  /*b320*/  EXIT ;  /* 0x000000000000794d */ /* 0x000fea0003800000 */
.L_x_258:
[----:B-1----:R1:W2:Y:S02]  /*b330*/  SYNCS.PHASECHK.TRANS64.TRYWAIT P0, [R18+URZ+0x31800], R13 ;  /* 0x0318000d120075a7 */ /* 0x0022a4000800017f */
[----:B--2---:R-:W-:Y:S05]  /*b340*/  @!P0 NANOSLEEP.SYNCS 0x989680 ;  /* 0x009896800000895d */ /* 0x004fea0003900000 */
[----:B------:R-:W2:Y:S02]  /*b350*/  @!P0 SYNCS.PHASECHK.TRANS64 P0, [R18+URZ+0x31800], R13 ;  /* 0x0318000d120085a7 */ /* 0x000ea4000800007f */
[----:B--2---:R-:W-:Y:S05]  /*b360*/  @!P0 BRA `(.L_x_258) ;  /* 0xfffffffc00f08947 */ /* 0x004fea000383ffff */
[----:B------:R-:W-:Y:S05]  /*b370*/  BRA `(.L_x_257) ;  /* 0xffffff5c00587947 */ /* 0x000fea000383ffff */
.L_x_262:
[----:B--2---:R2:W3:Y:S02]  /*b380*/  SYNCS.PHASECHK.TRANS64.TRYWAIT P1, [R17+URZ+0x31810], R8 ;  /* 0x03181008110075a7 */ /* 0x0044e4000802017f */
[----:B---3--:R-:W-:Y:S05]  /*b390*/  @!P1 NANOSLEEP.SYNCS 0x989680 ;  /* 0x009896800000995d */ /* 0x008fea0003900000 */
[----:B------:R-:W3:Y:S02]  /*b3a0*/  @!P1 SYNCS.PHASECHK.TRANS64 P1, [R17+URZ+0x31810], R8 ;  /* 0x03181008110095a7 */ /* 0x000ee4000802007f */
[----:B---3--:R-:W-:Y:S05]  /*b3b0*/  @!P1 BRA `(.L_x_262) ;  /* 0xfffffffc00f09947 */ /* 0x008fea000383ffff */
[----:B------:R-:W-:Y:S05]  /*b3c0*/  BRA `(.L_x_261) ;  /* 0xffffff6400c07947 */ /* 0x000fea000383ffff */
.L_x_266:
[----:B----4-:R4:W1:Y:S02]  /*b3d0*/  SYNCS.PHASECHK.TRANS64.TRYWAIT P1, [R18+URZ+0x31830], R11 ;  /* 0x0318300b120075a7 */ /* 0x010864000802017f */
[----:B-1----:R-:W-:Y:S05]  /*b3e0*/  @!P1 NANOSLEEP.SYNCS 0x989680 ;  /* 0x009896800000995d */ /* 0x002fea0003900000 */
[----:B------:R-:W1:Y:S02]  /*b3f0*/  @!P1 SYNCS.PHASECHK.TRANS64 P1, [R18+URZ+0x31830], R11 ;  /* 0x0318300b120095a7 */ /* 0x000e64000802007f */
[----:B-1----:R-:W-:Y:S05]  /*b400*/  @!P1 BRA `(.L_x_266) ;  /* 0xfffffffc00f09947 */ /* 0x002fea000383ffff */
[----:B------:R-:W-:Y:S05]  /*b410*/  BRA `(.L_x_265) ;  /* 0xffffff8000c07947 */ /* 0x000fea000383ffff */
.L_x_279:
[----:B-1----:R1:W2:Y:S02]  /*b420*/  SYNCS.PHASECHK.TRANS64.TRYWAIT P0, [R0+URZ+0x31820], R5 ;  /* 0x03182005000075a7 */ /* 0x0022a4000800017f */
[----:B--2---:R-:W-:Y:S05]  /*b430*/  @!P0 NANOSLEEP.SYNCS 0x989680 ;  /* 0x009896800000895d */ /* 0x004fea0003900000 */
[----:B------:R-:W2:Y:S02]  /*b440*/  @!P0 SYNCS.PHASECHK.TRANS64 P0, [R0+URZ+0x31820], R5 ;  /* 0x03182005000085a7 */ /* 0x000ea4000800007f */
[----:B--2---:R-:W-:Y:S05]  /*b450*/  @!P0 BRA `(.L_x_279) ;  /* 0xfffffffc00f08947 */ /* 0x004fea000383ffff */
[----:B------:R-:W-:Y:S05]  /*b460*/  BRA `(.L_x_294) ;  /* 0xffffffe400947947 */ /* 0x000fea000383ffff */
.L_x_282:
[----:B-1----:R1:W2:Y:S02]  /*b470*/  SYNCS.PHASECHK.TRANS64.TRYWAIT P1, [R0+URZ+0x31838], R9 ;  /* 0x03183809000075a7 */ /* 0x0022a4000802017f */
[----:B--2---:R-:W-:Y:S05]  /*b480*/  @!P1 NANOSLEEP.SYNCS 0x989680 ;  /* 0x009896800000995d */ /* 0x004fea0003900000 */
[----:B------:R-:W2:Y:S02]  /*b490*/  @!P1 SYNCS.PHASECHK.TRANS64 P1, [R0+URZ+0x31838], R9 ;  /* 0x03183809000095a7 */ /* 0x000ea4000802007f */
[----:B--2---:R-:W-:Y:S05]  /*b4a0*/  @!P1 BRA `(.L_x_282) ;  /* 0xfffffffc00f09947 */ /* 0x004fea000383ffff */
[----:B------:R-:W-:Y:S05]  /*b4b0*/  BRA `(.L_x_295) ;  /* 0xfffffff000107947 */ /* 0x000fea000383ffff */
.L_x_284:
[----:B------:R-:W-:-:S07]  /*b4c0*/  SHF.L.U32 R20, R6, 0x1f, RZ ;  /* 0x0000001f06147819 */ /* 0x000fce00000006ff */
.L_x_296:
[----:B-1----:R1:W2:Y:S02]  /*b4d0*/  SYNCS.PHASECHK.TRANS64.TRYWAIT P1, [R19+URZ+0x31820], R20 ;  /* 0x03182014130075a7 */ /* 0x0022a4000802017f */
[----:B--2---:R-:W-:Y:S05]  /*b4e0*/  @!P1 NANOSLEEP.SYNCS 0x989680 ;  /* 0x009896800000995d */ /* 0x004fea0003900000 */
[----:B------:R-:W2:Y:S02]  /*b4f0*/  @!P1 SYNCS.PHASECHK.TRANS64 P1, [R19+URZ+0x31820], R20 ;  /* 0x03182014130095a7 */ /* 0x000ea4000802007f */
[----:B--2---:R-:W-:Y:S05]  /*b500*/  @!P1 BRA `(.L_x_296) ;  /* 0xfffffffc00f09947 */ /* 0x004fea000383ffff */
[----:B------:R-:W-:Y:S05]  /*b510*/  BRA `(.L_x_297) ;  /* 0xfffffff000e87947 */ /* 0x000fea000383ffff */
.L_x_287:
[----:B-1----:R1:W2:Y:S02]  /*b520*/  SYNCS.PHASECHK.TRANS64.TRYWAIT P1, [R0+URZ+0x31838], R7 ;  /* 0x03183807000075a7 */ /* 0x0022a4000802017f */
[----:B--2---:R-:W-:Y:S05]  /*b530*/  @!P1 NANOSLEEP.SYNCS 0x989680 ;  /* 0x009896800000995d */ /* 0x004fea0003900000 */
[----:B------:R-:W2:Y:S02]  /*b540*/  @!P1 SYNCS.PHASECHK.TRANS64 P1, [R0+URZ+0x31838], R7 ;  /* 0x03183807000095a7 */ /* 0x000ea4000802007f */
[----:B--2---:R-:W-:Y:S05]  /*b550*/  @!P1 BRA `(.L_x_287) ;  /* 0xfffffffc00f09947 */ /* 0x004fea000383ffff */
[----:B------:R-:W-:Y:S05]  /*b560*/  BRA `(.L_x_298) ;  /* 0xfffffff800007947 */ /* 0x000fea000383ffff */
.L_x_290:
[----:B-1----:R1:W3:Y:S02]  /*b570*/  SYNCS.PHASECHK.TRANS64.TRYWAIT P0, [R6+URZ], R3 ;  /* 0x00000003060075a7 */ /* 0x0022e4000800017f */
[----:B---3--:R-:W-:Y:S05]  /*b580*/  @!P0 NANOSLEEP.SYNCS 0x989680 ;  /* 0x009896800000895d */ /* 0x008fea0003900000 */
[----:B------:R-:W3:Y:S02]  /*b590*/  @!P0 SYNCS.PHASECHK.TRANS64 P0, [R6+URZ], R3 ;  /* 0x00000003060085a7 */ /* 0x000ee4000800007f */
[----:B---3--:R-:W-:Y:S05]  /*b5a0*/  @!P0 BRA `(.L_x_290) ;  /* 0xfffffffc00f08947 */ /* 0x008fea000383ffff */
[----:B------:R-:W-:Y:S05]  /*b5b0*/  BRA `(.L_x_299) ;  /* 0xfffffffc00147947 */ /* 0x000fea000383ffff */
.L_x_291:
[----:B-1----:R1:W3:Y:S02]  /*b5c0*/  SYNCS.PHASECHK.TRANS64.TRYWAIT P0, [R5+URZ], R0 ;  /* 0x00000000050075a7 */ /* 0x0022e4000800017f */
[----:B---3--:R-:W-:Y:S05]  /*b5d0*/  @!P0 NANOSLEEP.SYNCS 0x989680 ;  /* 0x009896800000895d */ /* 0x008fea0003900000 */
[----:B------:R-:W3:Y:S02]  /*b5e0*/  @!P0 SYNCS.PHASECHK.TRANS64 P0, [R5+URZ], R0 ;  /* 0x00000000050085a7 */ /* 0x000ee4000800007f */
[----:B---3--:R-:W-:Y:S05]  /*b5f0*/  @!P0 BRA `(.L_x_291) ;  /* 0xfffffffc00f08947 */ /* 0x008fea000383ffff */
[----:B------:R-:W-:Y:S05]  /*b600*/  BRA `(.L_x_300) ;  /* 0xfffffffc00247947 */ /* 0x000fea000383ffff */
.L_x_301:
        /* <DEDUP_REMOVED lines=15> */
.L_x_1148:


//--------------------- .text._ZN7cutlass13device_kernelIN5flash11enable_sm90INS1_16FlashAttnBwdSm90INS1_25CollectiveMainloopBwdSm90ILi2ELi1ELi1EN4cute5tupleIJNS5_1CILi1EEES8_S8_EEENS6_IJNS7_ILi64EEENS7_ILi80EEENS7_ILi256EEEEEENS_6half_tEfNS_4arch4Sm90ELb0ELb1ELb1ELb0ELb0ELb0ELb1ELb1ELi2ELi1ELi1ELi1ELb0EEENS1_21CollectiveEpilogueBwdISD_SE_SG_Li256ELb0ELb1ELi2EEENS1_19SingleTileSchedulerILb0ELb0ELb0ELi80EEEEEEEEEvNT_6ParamsE --------------------------
	.section	.text._ZN7cutlass13device_kernelIN5flash11enable_sm90INS1_16FlashAttnBwdSm90INS1_25CollectiveMainloopBwdSm90ILi2ELi1ELi1EN4cute5tupleIJNS5_1CILi1EEES8_S8_EEENS6_IJNS7_ILi64EEENS7_ILi80EEENS7_ILi256EEEEEENS_6half_tEfNS_4arch4Sm90ELb0ELb1ELb1ELb0ELb0ELb0ELb1ELb1ELi2ELi1ELi1ELi1ELb0EEENS1_21CollectiveEpilogueBwdISD_SE_SG_Li256ELb0ELb1ELi2EEENS1_19SingleTileSchedulerILb0ELb0ELb0ELi80EEEEEEEEEvNT_6ParamsE,"ax",@progbits
	.align	128
.text._ZN7cutlass13device_kernelIN5flash11enable_sm90INS1_16FlashAttnBwdSm90INS1_25CollectiveMainloopBwdSm90ILi2ELi1ELi1EN4cute5tupleIJNS5_1CILi1EEES8_S8_EEENS6_IJNS7_ILi64EEENS7_ILi80EEENS7_ILi256EEEEEENS_6half_tEfNS_4arch4Sm90ELb0ELb1ELb1ELb0ELb0ELb0ELb1ELb1ELi2ELi1ELi1ELi1ELb0EEENS1_21CollectiveEpilogueBwdISD_SE_SG_Li256ELb0ELb1ELi2EEENS1_19SingleTileSchedulerILb0ELb0ELb0ELi80EEEEEEEEEvNT_6ParamsE:
        .type           _ZN7cutlass13device_kernelIN5flash11enable_sm90INS1_16FlashAttnBwdSm90INS1_25CollectiveMainloopBwdSm90ILi2ELi1ELi1EN4cute5tupleIJNS5_1CILi1EEES8_S8_EEENS6_IJNS7_ILi64EEENS7_ILi80EEENS7_ILi256EEEEEENS_6half_tEfNS_4arch4Sm90ELb0ELb1ELb1ELb0ELb0ELb0ELb1ELb1ELi2ELi1ELi1ELi1ELb0EEENS1_21CollectiveEpilogueBwdISD_SE_SG_Li256ELb0ELb1ELi2EEENS1_19SingleTileSchedulerILb0ELb0ELb0ELi80EEEEEEEEEvNT_6ParamsE,@function
        .size           _ZN7cutlass13device_kernelIN5flash11enable_sm90INS1_16FlashAttnBwdSm90INS1_25CollectiveMainloopBwdSm90ILi2ELi1ELi1EN4cute5tupleIJNS5_1CILi1EEES8_S8_EEENS6_IJNS7_ILi64EEENS7_ILi80EEENS7_ILi256EEEEEENS_6half_tEfNS_4arch4Sm90ELb0ELb1ELb1ELb0ELb0ELb0ELb1ELb1ELi2ELi1ELi1ELi1ELb0EEENS1_21CollectiveEpilogueBwdISD_SE_SG_Li256ELb0ELb1ELi2EEENS1_19SingleTileSchedulerILb0ELb0ELb0ELi80EEEEEEEEEvNT_6ParamsE,(.L_x_1149 - _ZN7cutlass13device_kernelIN5flash11enable_sm90INS1_16FlashAttnBwdSm90INS1_25CollectiveMainloopBwdSm90ILi2ELi1ELi1EN4cute5tupleIJNS5_1CILi1EEES8_S8_EEENS6_IJNS7_ILi64EEENS7_ILi80EEENS7_ILi256EEEEEENS_6half_tEfNS_4arch4Sm90ELb0ELb1ELb1ELb0ELb0ELb0ELb1ELb1ELi2ELi1ELi1ELi1ELb0EEENS1_21CollectiveEpilogueBwdISD_SE_SG_Li256ELb0ELb1ELi2EEENS1_19SingleTileSchedulerILb0ELb0ELb0ELi80EEEEEEEEEvNT_6ParamsE)
        .other          _ZN7cutlass13device_kernelIN5flash11enable_sm90INS1_16FlashAttnBwdSm90INS1_25CollectiveMainloopBwdSm90ILi2ELi1ELi1EN4cute5tupleIJNS5_1CILi1EEES8_S8_EEENS6_IJNS7_ILi64EEENS7_ILi80EEENS7_ILi256EEEEEENS_6half_tEfNS_4arch4Sm90ELb0ELb1ELb1ELb0ELb0ELb0ELb1ELb1ELi2ELi1ELi1ELi1ELb0EEENS1_21CollectiveEpilogueBwdISD_SE_SG_Li256ELb0ELb1ELi2EEENS1_19SingleTileSchedulerILb0ELb0ELb0ELi80EEEEEEEEEvNT_6ParamsE,@"STO_CUDA_ENTRY STV_DEFAULT"
_ZN7cutlass13device_kernelIN5flash11enable_sm90INS1_16FlashAttnBwdSm90INS1_25CollectiveMainloopBwdSm90ILi2ELi1ELi1EN4cute5tupleIJNS5_1CILi1EEES8_S8_EEENS6_IJNS7_ILi64EEENS7_ILi80EEENS7_ILi256EEEEEENS_6half_tEfNS_4arch4Sm90ELb0ELb1ELb1ELb0ELb0ELb0ELb1ELb1ELi2ELi1ELi1ELi1ELb0EEENS1_21CollectiveEpilogueBwdISD_SE_SG_Li256ELb0ELb1ELi2EEENS1_19SingleTileSchedulerILb0ELb0ELb0ELi80EEEEEEEEEvNT_6ParamsE:
[----:B------:R-:W1:Y:S02]  /*0000*/  LDC R1, c[0x0][0x28] ;  /* 0x00000a00ff017b82 */ /* 0x000e640000000800 */
[----:B-1----:R-:W-:Y:S01]  /*0010*/  VIADD R1, R1, 0xfffffff8 ;  /* 0xfffffff801017836 */ /* 0x002fe20000000000 */
[----:B------:R-:W1:Y:S01]  /*0020*/  S2R R21, SR_TID.X ;  /* 0x0000000000157919 */ /* 0x000e620000002100 */
[----:B------:R-:W-:Y:S01]  /*0030*/  ELECT P0, URZ, PT ;  /* 0x00000000003f782f */ /* 0x000fe20003800000 */
[----:B------:R-:W-:Y:S01]  /*0040*/  BSSY B0, `(.L_x_302) ;  /* 0x000001a000007945 */ /* 0x000fe20003800000 */
[----:B-1----:R-:W-:-:S05]  /*0050*/  SHF.R.U32.HI R2, RZ, 0x5, R21 ;  /* 0x00000005ff027819 */ /* 0x002fca0000011615 */
[----:B------:R-:W1:Y:S02]  /*0060*/  SHFL.IDX PT, R0, R2, RZ, 0x1f ;  /* 0x00001fff02007589 */ /* 0x000e6400000e0000 */
[----:B-1----:R-:W-:Y:S02]  /*0070*/  ISETP.EQ.AND P0, PT, R0, RZ, P0 ;  /* 0x000000ff0000720c */ /* 0x002fe40000702270 */
[----:B------:R-:W-:-:S11]  /*0080*/  SHF.R.U32.HI R0, RZ, 0x7, R21 ;  /* 0x00000007ff007819 */ /* 0x000fd60000011615 */
        /* <DEDUP_REMOVED lines=21> */
.L_x_303:
[----:B------:R-:W-:Y:S05]  /*01e0*/  BSYNC B0 ;  /* 0x0000000000007941 */ /* 0x000fea0003800000 */
.L_x_302:
[----:B------:R-:W-:Y:S01]  /*01f0*/  VOTEU.ANY UP0, P0 ;  /* 0x00000000003f7886 */ /* 0x000fe20000000100 */
[----:B------:R-:W1:Y:S01]  /*0200*/  SHFL.IDX PT, R0, R0, RZ, 0x1f ;  /* 0x00001fff00007589 */ /* 0x000e6200000e0000 */
[----:B------:R-:W-:Y:S01]  /*0210*/  UMOV UR4, 0x1 ;  /* 0x0000000100047882 */ /* 0x000fe20000000000 */
[----:B------:R-:W-:Y:S02]  /*0220*/  VOTEU.ANY UP1, P0 ;  /* 0x00000000003f7886 */ /* 0x000fe40000020100 */
[----:B------:R-:W2:Y:S01]  /*0230*/  @UP0 S2UR UR7, SR_CgaCtaId ;  /* 0x00000000000709c3 */ /* 0x000ea20000008800 */
[----:B------:R-:W-:Y:S01]  /*0240*/  @UP0 UMOV UR6, 0x400 ;  /* 0x0000040000060882 */ /* 0x000fe20000000000 */
[----:B------:R-:W-:-:S04]  /*0250*/  @UP0 UIADD3 UR4, -UR4, 0x100000, URZ ;  /* 0x0010000004040890 */ /* 0x000fc8000fffe13f */
[----:B------:R-:W-:Y:S02]  /*0260*/  @UP0 USHF.L.U32 UR5, UR4, 0xb, URZ ;  /* 0x0000000b04050899 */ /* 0x000fe4000800063f */
[----:B------:R-:W-:Y:S01]  /*0270*/  @UP0 USHF.L.U32 UR4, UR4, 0x1, URZ ;  /* 0x0000000104040899 */ /* 0x000fe2000800063f */
[----:B------:R-:W3:Y:S01]  /*0280*/  SHFL.IDX PT, R3, R2, RZ, 0x1f ;  /* 0x00001fff02037589 */ /* 0x000ee200000e0000 */
[----:B-1----:R-:W-:Y:S01]  /*0290*/  R2UR UR8, R0 ;  /* 0x00000000000872ca */ /* 0x002fe200000e0000 */
[----:B--2---:R-:W-:-:S03]  /*02a0*/  @UP0 ULEA UR6, UR7, UR6, 0x18 ;  /* 0x0000000607060291 */ /* 0x004fc6000f8ec03f */
[----:B------:R-:W-:Y:S01]  /*02b0*/  UMOV UR7, 0x1 ;  /* 0x0000000100077882 */ /* 0x000fe20000000000 */
[----:B---3--:R-:W-:-:S08]  /*02c0*/  ISETP.NE.AND P1, PT, R3, RZ, PT ;  /* 0x000000ff0300720c */ /* 0x008fd00003f25270 */
[----:B------:R-:W-:Y:S01]  /*02d0*/  UISETP.NE.AND UP0, UPT, UR8, URZ, UPT ;  /* 0x0000003f0800728c */ /* 0x000fe2000bf05270 */
[----:B------:R-:W1:Y:S02]  /*02e0*/  FENCE.VIEW.ASYNC.S ;  /* 0x00000000000073c6 */ /* 0x000e640000000000 */
[----:B-1----:R1:W2:Y:S02]  /*02f0*/  @UP1 SYNCS.EXCH.64 URZ, [UR6+0x31800], UR4 ;  /* 0x03180004063f15b2 */ /* 0x0022a40008000100 */
[----:B-1----:R-:W-:-:S06]  /*0300*/  USEL UR4, UR7, 0x2, !UP0 ;  /* 0x0000000207047887 */ /* 0x002fcc000c000000 */
[----:B------:R-:W-:-:S05]  /*0310*/  IMAD.U32 R0, RZ, RZ, UR4 ;  /* 0x00000004ff007e24 */ /* 0x000fca000f8e00ff */
[----:B------:R1:W-:Y:S01]  /*0320*/  STL [R1], R0 ;  /* 0x0000000001007387 */ /* 0x0003e20000100800 */
[----:B------:R-:W-:Y:S05]  /*0330*/  @P1 BRA `(.L_x_304) ;  /* 0x0000000000481947 */ /* 0x000fea0003800000 */
[----:B------:R-:W3:Y:S01]  /*0340*/  S2UR UR5, SR_CgaCtaId ;  /* 0x00000000000579c3 */ /* 0x000ee20000008800 */
[----:B------:R-:W-:Y:S01]  /*0350*/  UMOV UR4, 0x400 ;  /* 0x0000040000047882 */ /* 0x000fe20000000000 */
[----:B------:R-:W-:Y:S01]  /*0360*/  UMOV UR6, 0x1 ;  /* 0x0000000100067882 */ /* 0x000fe20000000000 */
[----:B------:R-:W-:Y:S01]  /*0370*/  UMOV UR9, 0x100 ;  /* 0x0000010000097882 */ /* 0x000fe20000000000 */
[----:B------:R-:W-:-:S04]  /*0380*/  UIADD3 UR6, -UR6, 0x100000, URZ ;  /* 0x0010000006067890 */ /* 0x000fc8000fffe13f */
[----:B------:R-:W-:Y:S02]  /*0390*/  USHF.L.U32 UR7, UR6, 0xb, URZ ;  /* 0x0000000b06077899 */ /* 0x000fe4000800063f */
[----:B------:R-:W-:Y:S01]  /*03a0*/  USHF.L.U32 UR6, UR6, 0x1, URZ ;  /* 0x0000000106067899 */ /* 0x000fe2000800063f */
[----:B------:R-:W-:Y:S01]  /*03b0*/  ELECT P0, URZ, PT ;  /* 0x00000000003f782f */ /* 0x000fe20003800000 */
[----:B---3--:R-:W-:Y:S02]  /*03c0*/  ULEA UR8, UR5, UR4, 0x18 ;  /* 0x0000000405087291 */ /* 0x008fe4000f8ec03f */
[----:B------:R-:W-:-:S04]  /*03d0*/  UIADD3 UR4, -UR9, 0x100000, URZ ;  /* 0x0010000009047890 */ /* 0x000fc8000fffe13f */
[----:B------:R-:W-:Y:S02]  /*03e0*/  USHF.L.U32 UR5, UR4, 0xb, URZ ;  /* 0x0000000b04057899 */ /* 0x000fe4000800063f */
[----:B------:R-:W-:Y:S01]  /*03f0*/  USHF.L.U32 UR4, UR4, 0x1, URZ ;  /* 0x0000000104047899 */ /* 0x000fe2000800063f */
[----:B------:R-:W3:Y:S03]  /*0400*/  FENCE.VIEW.ASYNC.S ;  /* 0x00000000000073c6 */ /* 0x000ee60000000000 */
[----:B---3--:R3:W4:Y:S08]  /*0410*/  SYNCS.EXCH.64 URZ, [UR8+0x31810], UR6 ;  /* 0x03181006083f75b2 */ /* 0x0087300008000100 */
[----:B------:R3:W1:Y:S01]  /*0420*/  SYNCS.EXCH.64 URZ, [UR8+0x31820], UR4 ;  /* 0x03182004083f75b2 */ /* 0x0006620008000100 */
[----:B------:R3:W1:Y:S01]  /*0430*/  SYNCS.EXCH.64 URZ, [UR8+0x31818], UR6 ;  /* 0x03181806083f75b2 */ /* 0x0006620008000100 */
[----:B------:R3:W1:Y:S01]  /*0440*/  SYNCS.EXCH.64 URZ, [UR8+0x31828], UR4 ;  /* 0x03182804083f75b2 */ /* 0x0006620008000100 */
[----:B------:R-:W-:Y:S01]  /*0450*/  NOP ;  /* 0x0000000000007918 */ /* 0x000fe20000000000 */
.L_x_304:
[----:B-1----:R-:W1:Y:S01]  /*0460*/  SHFL.IDX PT, R0, R2, RZ, 0x1f ;  /* 0x00001fff02007589 */ /* 0x002e6200000e0000 */
[----:B------:R-:W-:Y:S01]  /*0470*/  NOP ;  /* 0x0000000000007918 */ /* 0x000fe20000000000 */
[----:B-1----:R-:W-:-:S13]  /*0480*/  ISETP.NE.AND P0, PT, R0, RZ, PT ;  /* 0x000000ff0000720c */ /* 0x002fda0003f05270 */
[----:B------:R-:W-:Y:S05]  /*0490*/  @P0 BRA `(.L_x_305) ;  /* 0x0000000000400947 */ /* 0x000fea0003800000 */
[----:B---3--:R-:W1:Y:S01]  /*04a0*/  S2UR UR5, SR_CgaCtaId ;  /* 0x00000000000579c3 */ /* 0x008e620000008800 */
        /* <DEDUP_REMOVED lines=12> */
[----:B-1----:R1:W3:Y:S08]  /*0570*/  SYNCS.EXCH.64 URZ, [UR8+0x31830], UR4 ;  /* 0x03183004083f75b2 */ /* 0x0022f00008000100 */
[----:B------:R1:W1:Y:S01]  /*0580*/  SYNCS.EXCH.64 URZ, [UR8+0x31838], UR6 ;  /* 0x03183806083f75b2 */ /* 0x0002620008000100 */
[----:B------:R-:W-:Y:S01]  /*0590*/  NOP ;  /* 0x0000000000007918 */ /* 0x000fe20000000000 */
.L_x_305:
[----:B------:R-:W-:Y:S01]  /*05a0*/  PLOP3.LUT P0, PT, PT, PT, UP0, 0x80, 0x0 ;  /* 0x000000000000781c */ /* 0x000fe20003f0f008 */
[----:B------:R-:W-:Y:S01]  /*05b0*/  NOP ;  /* 0x0000000000007918 */ /* 0x000fe20000000000 */
[----:B------:R-:W-:Y:S01]  /*05c0*/  LOP3.LUT R0, R21, 0x7f, RZ, 0xc0, !PT ;  /* 0x0000007f15007812 */ /* 0x000fe200078ec0ff */
[----:B-1234-:R-:W-:Y:S10]  /*05d0*/  BAR.SYNC.DEFER_BLOCKING 0x0 ;  /* 0x0000000000007b1d */ /* 0x01eff40000010000 */
[----:B------:R-:W-:Y:S05]  /*05e0*/  @!P0 BRA `(.L_x_306) ;  /* 0x000000d4004c8947 */ /* 0x000fea0003800000 */
.L_x_307:
[----:B------:R-:W-:-:S08]  /*05f0*/  NOP ;  /* 0x0000000000007918 */ /* 0x000fd00000000000 */
[----:B------:R-:W1:Y:S02]  /*0600*/  USETMAXREG.TRY_ALLOC.CTAPOOL UP0, 0xf0 ;  /* 0x000000f0000079c8 */ /* 0x000e640008000600 */
[----:B-1----:R-:W-:-:S13]  /*0610*/  PLOP3.LUT P0, PT, PT, PT, UP0, 0x80, 0x0 ;  /* 0x000000000000781c */ /* 0x002fda0003f0f008 */
[----:B------:R-:W-:Y:S05]  /*0620*/  @!P0 BRA `(.L_x_307) ;  /* 0xfffffffc00f08947 */ /* 0x000fea000383ffff */
[----:B------:R-:W1:Y:S02]  /*0630*/  S2UR UR4, SR_CTAID.Z ;  /* 0x00000000000479c3 */ /* 0x000e640000002700 */
[----:B-1----:R-:W-:-:S13]  /*0640*/  ISETP.LE.AND P0, PT, RZ, UR4, PT ;  /* 0x00000004ff007c0c */ /* 0x002fda000bf03270 */
[----:B------:R-:W-:Y:S05]  /*0650*/  @!P0 EXIT ;  /* 0x000000000000894d */ /* 0x000fea0003800000 */
[----:B------:R-:W1:Y:S01]  /*0660*/  S2R R13, SR_CTAID.X ;  /* 0x00000000000d7919 */ /* 0x000e620000002500 */
[----:B------:R-:W2:Y:S01]  /*0670*/  LDC R232, c[0x0][0x280] ;  /* 0x0000a000ffe87b82 */ /* 0x000ea20000000800 */
[----:B------:R-:W-:Y:S01]  /*0680*/  ULDC UR7, c[0x0][0x290] ;  /* 0x0000a40000077ab9 */ /* 0x000fe20000000800 */
[----:B------:R-:W-:Y:S02]  /*0690*/  PLOP3.LUT P0, PT, PT, PT, PT, 0x80, 0x0 ;  /* 0x000000000000781c */ /* 0x000fe40003f0f070 */
[----:B------:R-:W-:Y:S02]  /*06a0*/  CS2R R134, SRZ ;  /* 0x0000000000867805 */ /* 0x000fe4000001ff00 */
[----:B------:R-:W-:Y:S02]  /*06b0*/  CS2R R132, SRZ ;  /* 0x0000000000847805 */ /* 0x000fe4000001ff00 */
[----:B------:R-:W-:Y:S02]  /*06c0*/  CS2R R130, SRZ ;  /* 0x0000000000827805 */ /* 0x000fe4000001ff00 */
[----:B------:R-:W-:-:S02]  /*06d0*/  CS2R R128, SRZ ;  /* 0x0000000000807805 */ /* 0x000fc4000001ff00 */
[----:B------:R-:W-:Y:S01]  /*06e0*/  CS2R R94, SRZ ;  /* 0x00000000005e7805 */ /* 0x000fe2000001ff00 */
[----:B------:R-:W3:Y:S01]  /*06f0*/  LDC R2, c[0x0][0x74c] ;  /* 0x0001d300ff027b82 */ /* 0x000ee20000000800 */
        /* <DEDUP_REMOVED lines=15> */
[----:B--2---:R-:W-:Y:S01]  /*07f0*/  VIADD R0, R232, 0x3f ;  /* 0x0000003fe8007836 */ /* 0x004fe20000000000 */
[----:B------:R-:W-:Y:S02]  /*0800*/  CS2R R78, SRZ ;  /* 0x00000000004e7805 */ /* 0x000fe4000001ff00 */
[----:B------:R-:W-:-:S02]  /*0810*/  CS2R R76, SRZ ;  /* 0x00000000004c7805 */ /* 0x000fc4000001ff00 */
[----:B------:R-:W-:Y:S02]  /*0820*/  CS2R R74, SRZ ;  /* 0x00000000004a7805 */ /* 0x000fe4000001ff00 */
[----:B------:R-:W-:Y:S02]  /*0830*/  CS2R R72, SRZ ;  /* 0x0000000000487805 */ /* 0x000fe4000001ff00 */
[----:B------:R-:W-:Y:S02]  /*0840*/  CS2R R110, SRZ ;  /* 0x00000000006e7805 */ /* 0x000fe4000001ff00 */
[----:B------:R-:W-:Y:S01]  /*0850*/  CS2R R108, SRZ ;  /* 0x00000000006c7805 */ /* 0x000fe2000001ff00 */
[C---:B-1----:R-:W-:Y:S01]  /*0860*/  IMAD R3, R13.reuse, 0x50, R232 ;  /* 0x000000500d037824 */ /* 0x042fe200078e02e8 */
[----:B------:R-:W-:Y:S02]  /*0870*/  ISETP.GE.AND P1, PT, R13, RZ, PT ;  /* 0x000000ff0d00720c */ /* 0x000fe40003f26270 */
[----:B------:R-:W-:-:S02]  /*0880*/  CS2R R106, SRZ ;  /* 0x00000000006a7805 */ /* 0x000fc4000001ff00 */
[----:B------:R-:W-:Y:S02]  /*0890*/  CS2R R104, SRZ ;  /* 0x0000000000687805 */ /* 0x000fe4000001ff00 */
[----:B------:R-:W-:Y:S02]  /*08a0*/  CS2R R70, SRZ ;  /* 0x0000000000467805 */ /* 0x000fe4000001ff00 */
[----:B---3--:R-:W-:Y:S02]  /*08b0*/  IADD3 R2, R3, -UR7, -R2 ;  /* 0x8000000703027c10 */ /* 0x008fe4000fffe802 */
[----:B------:R-:W-:Y:S02]  /*08c0*/  CS2R R68, SRZ ;  /* 0x0000000000447805 */ /* 0x000fe4000001ff00 */
[----:B------:R-:W-:Y:S02]  /*08d0*/  SHF.R.S32.HI R3, RZ, 0x1f, R0 ;  /* 0x0000001fff037819 */ /* 0x000fe40000011400 */
[----:B------:R-:W-:-:S02]  /*08e0*/  CS2R R66, SRZ ;  /* 0x0000000000427805 */ /* 0x000fc4000001ff00 */
[----:B------:R-:W-:Y:S02]  /*08f0*/  SHF.R.S32.HI R5, RZ, 0x1f, R2 ;  /* 0x0000001fff057819 */ /* 0x000fe40000011402 */
[----:B------:R-:W-:Y:S02]  /*0900*/  CS2R R64, SRZ ;  /* 0x0000000000407805 */ /* 0x000fe4000001ff00 */
[----:B------:R-:W-:Y:S02]  /*0910*/  LEA.HI R3, R3, R0, RZ, 0x6 ;  /* 0x0000000003037211 */ /* 0x000fe400078f30ff */
[----:B------:R-:W-:Y:S02]  /*0920*/  CS2R R102, SRZ ;  /* 0x0000000000667805 */ /* 0x000fe4000001ff00 */
[----:B------:R-:W-:Y:S02]  /*0930*/  LEA.HI R5, R5, R2, RZ, 0x6 ;  /* 0x0000000205057211 */ /* 0x000fe400078f30ff */
[----:B------:R-:W-:-:S02]  /*0940*/  CS2R R100, SRZ ;  /* 0x0000000000647805 */ /* 0x000fc4000001ff00 */
[----:B------:R-:W-:Y:S02]  /*0950*/  CS2R R98, SRZ ;  /* 0x0000000000627805 */ /* 0x000fe4000001ff00 */
[----:B------:R-:W-:Y:S02]  /*0960*/  CS2R R96, SRZ ;  /* 0x0000000000607805 */ /* 0x000fe4000001ff00 */
[----:B------:R-:W-:Y:S02]  /*0970*/  SHF.R.S32.HI R5, RZ, 0x6, R5 ;  /* 0x00000006ff057819 */ /* 0x000fe40000011405 */
        /* <DEDUP_REMOVED lines=41> */
[----:B------:R-:W-:Y:S02]  /*0c10*/  VIMNMX R5, RZ, R5, !PT ;  /* 0x00000005ff057248 */ /* 0x000fe40007fe0100 */
[----:B------:R-:W-:Y:S01]  /*0c20*/  SHF.R.S32.HI R234, RZ, 0x6, R3 ;  /* 0x00000006ffea7819 */ /* 0x000fe20000011403 */
[----:B------:R-:W-:Y:S06]  /*0c30*/  @!P1 BRA `(.L_x_308) ;  /* 0x0000000000249947 */ /* 0x000fec0003800000 */
[----:B------:R-:W1:Y:S01]  /*0c40*/  LDC R3, c[0x0][0x290] ;  /* 0x0000a400ff037b82 */ /* 0x000e620000000800 */
[----:B------:R-:W-:-:S07]  /*0c50*/  IMAD R0, R13, 0x50, R232 ;  /* 0x000000500d007824 */ /* 0x000fce00078e02e8 */
[----:B------:R-:W2:Y:S01]  /*0c60*/  LDC R7, c[0x0][0x748] ;  /* 0x0001d200ff077b82 */ /* 0x000ea20000000800 */
[----:B-1----:R-:W-:-:S05]  /*0c70*/  IADD3 R0, -R3, 0x8f, R0 ;  /* 0x0000008f03007810 */ /* 0x002fca0007ffe100 */
[----:B--2---:R-:W-:-:S05]  /*0c80*/  IMAD.IADD R0, R0, 0x1, R7 ;  /* 0x0000000100007824 */ /* 0x004fca00078e0207 */
[----:B------:R-:W-:-:S04]  /*0c90*/  SHF.R.S32.HI R3, RZ, 0x1f, R0 ;  /* 0x0000001fff037819 */ /* 0x000fc80000011400 */
[----:B------:R-:W-:-:S04]  /*0ca0*/  LEA.HI R3, R3, R0, RZ, 0x6 ;  /* 0x0000000003037211 */ /* 0x000fc800078f30ff */
[----:B------:R-:W-:-:S04]  /*0cb0*/  SHF.R.S32.HI R3, RZ, 0x6, R3 ;  /* 0x00000006ff037819 */ /* 0x000fc80000011403 */
[----:B------:R-:W-:-:S07]  /*0cc0*/  VIMNMX R234, R234, R3, PT ;  /* 0x00000003eaea7248 */ /* 0x000fce0003fe0100 */
.L_x_308:
[----:B------:R-:W-:Y:S01]  /*0cd0*/  ISETP.GT.AND P1, PT, R234, R5, PT ;  /* 0x00000005ea00720c */ /* 0x000fe20003f24270 */
[----:B------:R-:W-:Y:S01]  /*0ce0*/  ULDC.64 UR60, c[0x0][0x208] ;  /* 0x00008200003c7ab9 */ /* 0x000fe20000000a00 */
[----:B------:R-:W-:Y:S02]  /*0cf0*/  CS2R R140, SRZ ;  /* 0x00000000008c7805 */ /* 0x000fe4000001ff00 */
[----:B------:R-:W-:Y:S02]  /*0d00*/  CS2R R138, SRZ ;  /* 0x00000000008a7805 */ /* 0x000fe4000001ff00 */
[----:B------:R-:W-:-:S07]  /*0d10*/  CS2R R136, SRZ ;  /* 0x0000000000887805 */ /* 0x000fce000001ff00 */
[----:B------:R-:W-:Y:S05]  /*0d20*/  @!P1 BRA `(.L_x_309) ;  /* 0x000000a400109947 */ /* 0x000fea0003800000 */
[----:B------:R-:W1:Y:S01]  /*0d30*/  S2R R0, SR_CgaCtaId ;  /* 0x0000000000007919 */ /* 0x000e620000008800 */
[----:B------:R-:W-:Y:S01]  /*0d40*/  MOV R17, 0x400 ;  /* 0x0000040000117802 */ /* 0x000fe20000000f00 */
[----:B------:R-:W-:Y:S01]  /*0d50*/  VIADD R21, R21, 0xffffff80 ;  /* 0xffffff8015157836 */ /* 0x000fe20000000000 */
[----:B------:R-:W-:Y:S02]  /*0d60*/  SHF.L.U32 R8, RZ, 0x1f, RZ ;  /* 0x0000001fff087819 */ /* 0x000fe400000006ff */
[----:B-1----:R-:W-:Y:S02]  /*0d70*/  LEA R17, R0, R17, 0x18 ;  /* 0x0000001100117211 */ /* 0x002fe400078ec0ff */
[----:B------:R-:W-:Y:S02]  /*0d80*/  SHF.R.S32.HI R0, RZ, 0x1f, R21 ;  /* 0x0000001fff007819 */ /* 0x000fe40000011415 */
[----:B------:R-:W1:Y:S02]  /*0d90*/  SYNCS.PHASECHK.TRANS64.TRYWAIT P0, [R17+URZ+0x31800], R8 ;  /* 0x03180008110075a7 */ /* 0x000e64000800017f */
[----:B------:R-:W-:-:S02]  /*0da0*/  LEA.HI R2, R0, R21, RZ, 0x7 ;  /* 0x0000001500027211 */ /* 0x000fc400078f38ff */
[CC--:B------:R-:W-:Y:S02]  /*0db0*/  LEA.HI R4, R0.reuse, R21.reuse, RZ, 0x5 ;  /* 0x0000001500047211 */ /* 0x0c0fe400078f28ff */
[----:B------:R-:W-:Y:S02]  /*0dc0*/  SHF.R.S32.HI R3, RZ, 0x7, R2 ;  /* 0x00000007ff037819 */ /* 0x000fe40000011402 */
[----:B------:R-:W-:Y:S02]  /*0dd0*/  LEA.HI R6, R0, R21, RZ, 0x4 ;  /* 0x0000001500067211 */ /* 0x000fe400078f20ff */
[--C-:B------:R-:W-:Y:S02]  /*0de0*/  SHF.R.S32.HI R0, RZ, 0x5, R4.reuse ;  /* 0x00000005ff007819 */ /* 0x100fe40000011404 */
[----:B------:R-:W-:Y:S02]  /*0df0*/  SHF.R.S32.HI R7, RZ, 0x1f, R4 ;  /* 0x0000001fff077819 */ /* 0x000fe40000011404 */
[----:B------:R2:W3:Y:S02]  /*0e00*/  SHFL.IDX PT, R4, R3, RZ, 0x1f ;  /* 0x00001fff03047589 */ /* 0x0004e400000e0000 */
[----:B-123--:R-:W-:Y:S05]  /*0e10*/  @P0 BRA `(.L_x_310) ;  /* 0x0000000000080947 */ /* 0x00efea0003800000 */
[----:B------:R-:W1:Y:S02]  /*0e20*/  SYNCS.PHASECHK.TRANS64.TRYWAIT P0, [R17+URZ+0x31800], R8 ;  /* 0x03180008110075a7 */ /* 0x000e64000800017f */
[----:B-1----:R-:W-:Y:S05]  /*0e30*/  @!P0 BRA `(.L_x_311) ;  /* 0x000000e800088947 */ /* 0x002fea0003800000 */
.L_x_310:
[----:B------:R-:W2:Y:S01]  /*0e40*/  LDL R9, [R1] ;  /* 0x0000000001097983 */ /* 0x000ea20000100800 */
[----:B------:R-:W-:Y:S01]  /*0e50*/  LOP3.LUT R2, R2, 0xffffff80, RZ, 0xc0, !PT ;  /* 0xffffff8002027812 */ /* 0x000fe200078ec0ff */
[----:B------:R-:W3:Y:S01]  /*0e60*/  S2UR UR5, SR_CTAID.Y ;  /* 0x00000000000579c3 */ /* 0x000ee20000002600 */
[----:B------:R-:W-:Y:S01]  /*0e70*/  LOP3.LUT R6, R6, 0xffffff0, RZ, 0xc0, !PT ;  /* 0x0ffffff006067812 */ /* 0x000fe200078ec0ff */
[----:B------:R-:W-:Y:S01]  /*0e80*/  IMAD R13, R13, -0x50, RZ ;  /* 0xffffffb00d0d7824 */ /* 0x000fe200078e02ff */
[----:B------:R-:W-:Y:S01]  /*0e90*/  LEA.HI R7, R7, R0, RZ, 0x2 ;  /* 0x0000000007077211 */ /* 0x000fe200078f10ff */
[----:B------:R-:W-:Y:S01]  /*0ea0*/  IMAD.IADD R2, R21, 0x1, -R2 ;  /* 0x0000000115027824 */ /* 0x000fe200078e0a02 */
[----:B-1----:R-:W-:Y:S01]  /*0eb0*/  LEA.HI R8, R3, R3, RZ, 0x1 ;  /* 0x0000000303087211 */ /* 0x002fe200078f08ff */
[----:B------:R-:W-:Y:S01]  /*0ec0*/  IMAD.IADD R6, R21, 0x1, -R6 ;  /* 0x0000000115067824 */ /* 0x000fe200078e0a06 */
[----:B------:R-:W-:Y:S01]  /*0ed0*/  CS2R R134, SRZ ;  /* 0x0000000000867805 */ /* 0x000fe2000001ff00 */
[----:B------:R-:W1:Y:S01]  /*0ee0*/  LDC.64 R20, c[0x0][0x2d8] ;  /* 0x0000b600ff147b82 */ /* 0x000e620000000a00 */
[----:B------:R-:W-:Y:S01]  /*0ef0*/  LOP3.LUT R8, R8, 0x1ffffffe, RZ, 0xc0, !PT ;  /* 0x1ffffffe08087812 */ /* 0x000fe200078ec0ff */
[C---:B------:R-:W-:Y:S01]  /*0f00*/  IMAD R15, R3.reuse, 0x40, R6 ;  /* 0x00000040030f7824 */ /* 0x040fe200078e0206 */
[----:B------:R-:W-:Y:S01]  /*0f10*/  CS2R R132, SRZ ;  /* 0x0000000000847805 */ /* 0x000fe2000001ff00 */
[C---:B------:R-:W-:Y:S01]  /*0f20*/  IMAD R14, R3.reuse, 0x800, R2 ;  /* 0x00000800030e7824 */ /* 0x040fe200078e0202 */
[----:B------:R-:W-:Y:S01]  /*0f30*/  CS2R R130, SRZ ;  /* 0x0000000000827805 */ /* 0x000fe2000001ff00 */
[----:B------:R-:W-:Y:S01]  /*0f40*/  IMAD.IADD R12, R3, 0x1, -R8 ;  /* 0x00000001030c7824 */ /* 0x000fe200078e0a08 */
[----:B------:R-:W-:Y:S01]  /*0f50*/  CS2R R128, SRZ ;  /* 0x0000000000807805 */ /* 0x000fe2000001ff00 */
[----:B------:R-:W4:Y:S01]  /*0f60*/  LDC.64 R230, c[0x0][0x2e0] ;  /* 0x0000b800ffe67b82 */ /* 0x000f220000000a00 */
[----:B------:R-:W-:Y:S01]  /*0f70*/  IMAD.MOV.U32 R19, RZ, RZ, RZ ;  /* 0x000000ffff137224 */ /* 0x000fe200078e00ff */
[----:B------:R-:W-:-:S02]  /*0f80*/  CS2R R126, SRZ ;  /* 0x00000000007e7805 */ /* 0x000fc4000001ff00 */
[----:B------:R-:W-:Y:S02]  /*0f90*/  CS2R R124, SRZ ;  /* 0x00000000007c7805 */ /* 0x000fe4000001ff00 */
[----:B------:R-:W-:Y:S02]  /*0fa0*/  CS2R R122, SRZ ;  /* 0x00000000007a7805 */ /* 0x000fe4000001ff00 */
[----:B------:R-:W-:Y:S02]  /*0fb0*/  CS2R R120, SRZ ;  /* 0x0000000000787805 */ /* 0x000fe4000001ff00 */
[----:B------:R-:W-:Y:S02]  /*0fc0*/  CS2R R118, SRZ ;  /* 0x0000000000767805 */ /* 0x000fe4000001ff00 */
[----:B------:R-:W-:Y:S01]  /*0fd0*/  CS2R R116, SRZ ;  /* 0x0000000000747805 */ /* 0x000fe2000001ff00 */
[----:B---3--:R-:W-:Y:S01]  /*0fe0*/  USHF.R.S32.HI UR6, URZ, 0x1f, UR5 ;  /* 0x0000001f3f067899 */ /* 0x008fe20008011405 */
        /* <DEDUP_REMOVED lines=70> */
[----:B--2---:R-:W-:Y:S02]  /*1450*/  R2UR UR8, R9 ;  /* 0x00000000090872ca */ /* 0x004fe400000e0000 */
[----:B------:R-:W-:Y:S02]  /*1460*/  LOP3.LUT R9, R7, 0xfffffc, RZ, 0xc0, !PT ;  /* 0x00fffffc07097812 */ /* 0x000fe400078ec0ff */
[----:B------:R-:W-:-:S03]  /*1470*/  SHF.R.S32.HI R7, RZ, 0x1f, R2 ;  /* 0x0000001fff077819 */ /* 0x000fc60000011402 */
[----:B------:R-:W-:Y:S01]  /*1480*/  IMAD.IADD R10, R0, 0x1, -R9 ;  /* 0x00000001000a7824 */ /* 0x000fe200078e0a09 */
[CC--:B------:R-:W-:Y:S02]  /*1490*/  LEA.HI R0, R7.reuse, R2.reuse, RZ, 0x2 ;  /* 0x0000000207007211 */ /* 0x0c0fe400078f10ff */
[----:B------:R-:W-:Y:S01]  /*14a0*/  LEA.HI R7, R7, R2, RZ, 0x5 ;  /* 0x0000000207077211 */ /* 0x000fe200078f28ff */
[----:B------:R-:W-:Y:S01]  /*14b0*/  IMAD R10, R10, 0x10, R15 ;  /* 0x000000100a0a7824 */ /* 0x000fe200078e020f */
[--C-:B------:R-:W-:Y:S02]  /*14c0*/  SHF.R.S32.HI R6, RZ, 0x2, R0.reuse ;  /* 0x00000002ff067819 */ /* 0x100fe40000011400 */
[----:B------:R-:W-:Y:S02]  /*14d0*/  LOP3.LUT R9, R0, 0x7ffffffc, RZ, 0xc0, !PT ;  /* 0x7ffffffc00097812 */ /* 0x000fe400078ec0ff */
[----:B------:R-:W-:Y:S02]  /*14e0*/  SHF.R.S32.HI R3, RZ, 0x1f, R0 ;  /* 0x0000001fff037819 */ /* 0x000fe40000011400 */
[----:B------:R-:W-:Y:S01]  /*14f0*/  LEA.HI R0, R4, R4, RZ, 0x1 ;  /* 0x0000000404007211 */ /* 0x000fe200078f08ff */
[----:B------:R-:W-:Y:S01]  /*1500*/  IMAD.IADD R11, R2, 0x1, -R9 ;  /* 0x00000001020b7824 */ /* 0x000fe200078e0a09 */
[----:B------:R-:W-:Y:S01]  /*1510*/  LEA.HI R8, R3, R6, RZ, 0x3 ;  /* 0x0000000603087211 */ /* 0x000fe200078f18ff */
[----:B------:R-:W-:Y:S01]  /*1520*/  IMAD.SHL.U32 R2, R14, 0x4, RZ ;  /* 0x000000040e027824 */ /* 0x000fe200078e00ff */
[----:B------:R-:W-:Y:S01]  /*1530*/  LOP3.LUT R3, R0, 0xfffffffe, RZ, 0xc0, !PT ;  /* 0xfffffffe00037812 */ /* 0x000fe200078ec0ff */
[----:B-1----:R-:W-:Y:S01]  /*1540*/  IMAD R0, R20, UR6, RZ ;  /* 0x0000000614007c24 */ /* 0x002fe2000f8e02ff */
[----:B------:R-:W-:Y:S01]  /*1550*/  LOP3.LUT R9, R8, 0xfffffff8, RZ, 0xc0, !PT ;  /* 0xfffffff808097812 */ /* 0x000fe200078ec0ff */
[----:B------:R-:W-:Y:S01]  /*1560*/  IMAD R11, R12, 0x4, R11 ;  /* 0x000000040c0b7824 */ /* 0x000fe200078e020b */
[----:B------:R-:W-:Y:S01]  /*1570*/  SHF.R.S32.HI R7, RZ, 0x5, R7 ;  /* 0x00000005ff077819 */ /* 0x000fe20000011407 */
[----:B------:R-:W-:Y:S01]  /*1580*/  IMAD.IADD R4, R4, 0x1, -R3 ;  /* 0x0000000104047824 */ /* 0x000fe200078e0a03 */
[----:B------:R-:W-:Y:S01]  /*1590*/  SHF.R.S32.HI R3, RZ, 0x1f, R2 ;  /* 0x0000001fff037819 */ /* 0x000fe20000011402 */
[----:B------:R-:W-:-:S02]  /*15a0*/  IMAD.IADD R18, R6, 0x1, -R9 ;  /* 0x0000000106127824 */ /* 0x000fc400078e0a09 */
[----:B------:R-:W-:Y:S01]  /*15b0*/  IMAD R9, R21, UR5, R0 ;  /* 0x0000000515097c24 */ /* 0x000fe2000f8e0200 */
[----:B------:R-:W-:Y:S01]  /*15c0*/  IADD3.X R0, R13, UR7, RZ, PT, !PT ;  /* 0x000000070d007c10 */ /* 0x000fe2000bffe4ff */
[----:B------:R-:W-:Y:S01]  /*15d0*/  IMAD.WIDE.U32 R2, R20, UR5, R2 ;  /* 0x0000000514027c25 */ /* 0x000fe2000f8e0002 */
[----:B------:R-:W-:-:S03]  /*15e0*/  USHF.R.S32.HI UR5, URZ, 0x1f, UR4 ;  /* 0x0000001f3f057899 */ /* 0x000fc60008011404 */
[----:B------:R-:W-:Y:S02]  /*15f0*/  IMAD.IADD R3, R3, 0x1, R9 ;  /* 0x0000000103037824 */ /* 0x000fe400078e0209 */
[----:B------:R-:W-:Y:S02]  /*1600*/  IMAD.SHL.U32 R229, R11, 0x2, RZ ;  /* 0x000000020be57824 */ /* 0x000fe400078e00ff */
[----:B----4-:R-:W-:Y:S02]  /*1610*/  IMAD R6, R230, UR5, RZ ;  /* 0x00000005e6067c24 */ /* 0x010fe4000f8e02ff */
[----:B------:R-:W-:Y:S01]  /*1620*/  IMAD R18, R7, 0x10, R18 ;  /* 0x0000001007127824 */ /* 0x000fe200078e0212 */
[----:B------:R-:W-:Y:S01]  /*1630*/  IADD3 R232, R0, -R232, -R229 ;  /* 0x800000e800e87210 */ /* 0x000fe20007ffe8e5 */
[----:B------:R-:W-:Y:S01]  /*1640*/  IMAD R235, R231, UR4, R6 ;  /* 0x00000004e7eb7c24 */ /* 0x000fe2000f8e0206 */
[----:B------:R-:W-:Y:S01]  /*1650*/  IADD3 R233, -R229, UR7, R13 ;  /* 0x00000007e5e97c10 */ /* 0x000fe2000fffe10d */
[----:B------:R-:W-:Y:S01]  /*1660*/  IMAD.WIDE.U32 R230, R230, UR4, R2 ;  /* 0x00000004e6e67c25 */ /* 0x000fe2000f8e0002 */
[----:B------:R-:W-:-:S03]  /*1670*/  ULOP3.LUT UR4, UR8, 0x1, URZ, 0xfc, !UPT ;  /* 0x0000000108047892 */ /* 0x000fc6000f8efc3f */
[----:B------:R-:W-:Y:S02]  /*1680*/  IMAD.SHL.U32 R0, R10, 0x8, RZ ;  /* 0x000000080a007824 */ /* 0x000fe400078e00ff */
[----:B------:R-:W-:Y:S02]  /*1690*/  IMAD.MOV.U32 R3, RZ, RZ, R5 ;  /* 0x000000ffff037224 */ /* 0x000fe400078e0005 */
[----:B------:R-:W-:Y:S01]  /*16a0*/  IMAD.U32 R236, RZ, RZ, UR4 ;  /* 0x00000004ffec7e24 */ /* 0x000fe2000f8e00ff */
[----:B------:R-:W-:Y:S01]  /*16b0*/  UMOV UR4, URZ ;  /* 0x0000003f00047c82 */ /* 0x000fe20008000000 */
[----:B------:R-:W-:Y:S02]  /*16c0*/  IMAD.MOV.U32 R2, RZ, RZ, RZ ;  /* 0x000000ffff027224 */ /* 0x000fe400078e00ff */
[----:B------:R-:W-:Y:S02]  /*16d0*/  IMAD R0, R0, 0x2, R17 ;  /* 0x0000000200007824 */ /* 0x000fe400078e0211 */
[----:B------:R-:W-:-:S02]  /*16e0*/  IMAD.IADD R229, R13, 0x1, -R229 ;  /* 0x000000010de57824 */ /* 0x000fc400078e0ae5 */
[----:B------:R-:W-:Y:S02]  /*16f0*/  IMAD.IADD R235, R231, 0x1, R235 ;  /* 0x00000001e7eb7824 */ /* 0x000fe400078e02eb */
[----:B------:R-:W-:-:S07]  /*1700*/  IMAD.U32 R228, RZ, RZ, UR4 ;  /* 0x00000004ffe47e24 */ /* 0x000fce000f8e00ff */
.L_x_330:
[----:B------:R-:W-:-:S13]  /*1710*/  R2UR UR4, R236 ;  /* 0x00000000ec0472ca */ /* 0x000fda00000e0000 */
[----:B------:R-:W-:-:S06]  /*1720*/  UISETP.NE.AND UP1, UPT, UR4, 0x3, UPT ;  /* 0x000000030400788c */ /* 0x000fcc000bf25270 */
[----:B------:R-:W-:-:S13]  /*1730*/  PLOP3.LUT P0, PT, PT, PT, UP1, 0x40, 0x0 ;  /* 0x000000000000781c */ /* 0x000fda0003f0e818 */
[----:B-1----:R-:W-:Y:S05]  /*1740*/  @P0 BRA `(.L_x_312) ;  /* 0x0000000000040947 */ /* 0x002fea0003800000 */
[----:B------:R-:W-:Y:S01]  /*1750*/  BPT.TRAP 0x1 ;  /* 0x000000040000795c */ /* 0x000fe20000300000 */
.L_x_312:
[----:B------:R-:W-:Y:S01]  /*1760*/  PLOP3.LUT P1, PT, PT, PT, UP1, 0x40, 0x0 ;  /* 0x000000000000781c */ /* 0x000fe20003f2e818 */
[----:B------:R-:W-:Y:S01]  /*1770*/  IMAD R16, R2, 0x8, R17 ;  /* 0x0000000802107824 */ /* 0x000fe200078e0211 */
[----:B------:R-:W-:-:S04]  /*1780*/  SHF.L.U32 R9, R19, 0x1f, RZ ;  /* 0x0000001f13097819 */ /* 0x000fc800000006ff */
[----:B------:R1:W2:Y:S07]  /*1790*/  SYNCS.PHASECHK.TRANS64.TRYWAIT P0, [R16+URZ+0x31810], R9 ;  /* 0x03181009100075a7 */ /* 0x0002ae000800017f */
[----:B------:R-:W-:Y:S05]  /*17a0*/  @P1 BRA `(.L_x_313) ;  /* 0x0000000000041947 */ /* 0x000fea0003800000 */
[----:B------:R-:W-:Y:S01]  /*17b0*/  BPT.TRAP 0x1 ;  /* 0x000000040000795c */ /* 0x000fe20000300000 */
.L_x_313:
[----:B------:R-:W-:Y:S02]  /*17c0*/  VIADD R5, R17, 0x14100 ;  /* 0x0001410011057836 */ /* 0x000fe40000000000 */
[----:B------:R-:W-:-:S03]  /*17d0*/  IMAD R7, R4, 0x400, R17 ;  /* 0x0000040004077824 */ /* 0x000fc600078e0211 */
[----:B------:R-:W-:Y:S02]  /*17e0*/  SHF.R.U32.HI R5, RZ, 0x4, R5 ;  /* 0x00000004ff057819 */ /* 0x000fe40000011605 */
[----:B------:R-:W-:Y:S02]  /*17f0*/  SHF.R.U32.HI R6, RZ, 0x4, R7 ;  /* 0x00000004ff067819 */ /* 0x000fe40000011607 */
[----:B------:R-:W-:Y:S02]  /*1800*/  LOP3.LUT R5, R5, 0x3fff, RZ, 0xc0, !PT ;  /* 0x00003fff05057812 */ /* 0x000fe400078ec0ff */
[----:B------:R-:W-:Y:S02]  /*1810*/  LOP3.LUT R6, R6, 0x3fff, RZ, 0xc0, !PT ;  /* 0x00003fff06067812 */ /* 0x000fe400078ec0ff */
[----:B------:R-:W-:Y:S02]  /*1820*/  LOP3.LUT R11, R5, 0x10000, RZ, 0xfc, !PT ;  /* 0x00010000050b7812 */ /* 0x000fe400078efcff */
[----:B------:R-:W-:-:S03]  /*1830*/  LOP3.LUT R5, R6, 0x10000, RZ, 0xfc, !PT ;  /* 0x0001000006057812 */ /* 0x000fc600078efcff */
[----:B------:R-:W-:Y:S01]  /*1840*/  IMAD R6, R2, 0x800, R11 ;  /* 0x0000080002067824 */ /* 0x000fe200078e020b */
[----:B--2---:R-:W-:Y:S06]  /*1850*/  @P0 BRA `(.L_x_314) ;  /* 0x0000000000080947 */ /* 0x004fec0003800000 */
[----:B------:R-:W2:Y:S02]  /*1860*/  SYNCS.PHASECHK.TRANS64.TRYWAIT P0, [R16+URZ+0x31810], R9 ;  /* 0x03181009100075a7 */ /* 0x000ea4000800017f */
[----:B--2---:R-:W-:Y:S05]  /*1870*/  @!P0 BRA `(.L_x_315) ;  /* 0x000000dc008c8947 */ /* 0x004fea0003800000 */
.L_x_314:
[C---:B------:R-:W-:Y:S01]  /*1880*/  R2UR UR6, R5.reuse ;  /* 0x00000000050672ca */ /* 0x040fe200000e0000 */
[----:B------:R-:W-:Y:S01]  /*1890*/  WARPGROUP.ARRIVE ;  /* 0x00000000000079c5 */ /* 0x000fe20000000000 */
[----:B------:R-:W-:Y:S01]  /*18a0*/  R2UR UR4, R6 ;  /* 0x00000000060472ca */ /* 0x000fe200000e0000 */
[----:B------:R-:W-:Y:S01]  /*18b0*/  UMOV UR7, 0x40000000 ;  /* 0x4000000000077882 */ /* 0x000fe20000000000 */
[----:B------:R-:W-:Y:S01]  /*18c0*/  UMOV UR5, 0x40000040 ;  /* 0x4000004000057882 */ /* 0x000fe20000000000 */
[C---:B------:R-:W-:Y:S01]  /*18d0*/  VIADD R8, R5.reuse, 0x80 ;  /* 0x0000008005087836 */ /* 0x040fe20000000000 */
[----:B------:R-:W-:Y:S01]  /*18e0*/  PLOP3.LUT P0, PT, PT, PT, UP1, 0x40, 0x0 ;  /* 0x000000000000781c */ /* 0x000fe20003f0e818 */
[----:B-12---:R-:W-:-:S03]  /*18f0*/  VIADD R9, R5, 0x100 ;  /* 0x0000010005097836 */ /* 0x006fc60000000000 */
[----:B------:R-:W-:Y:S01]  /*1900*/  R2UR UR8, R8 ;  /* 0x00000000080872ca */ /* 0x000fe200000e0000 */
[----:B------:R-:W-:Y:S01]  /*1910*/  VIADD R8, R5, 0x180 ;  /* 0x0000018005087836 */ /* 0x000fe20000000000 */
        /* <DEDUP_REMOVED lines=554> */
[----:B------:R-:W-:Y:S02]  /*3bc0*/  VIADD R5, R5, 0x986 ;  /* 0x0000098605057836 */ /* 0x000fe40000000000 */
[----:B------:R-:W-:Y:S01]  /*3bd0*/  IMAD R6, R2, 0x40, R18 ;  /* 0x0000004002067824 */ /* 0x000fe200078e0212 */
[----:B------:R-:W-:Y:S02]  /*3be0*/  R2UR UR10, R8 ;  /* 0x00000000080a72ca */ /* 0x000fe400000e0000 */
[----:B------:R-:W-:Y:S01]  /*3bf0*/  R2UR UR11, R5 ;  /* 0x00000000050b72ca */ /* 0x000fe200000e0000 */
[----:B------:R-:W-:Y:S01]  /*3c00*/  IMAD R8, R6, 0x4, R17 ;  /* 0x0000000406087824 */ /* 0x000fe200078e0211 */
[----:B------:R-:W-:-:S02]  /*3c10*/  WARPGROUP.DEPBAR.LE gsb0, 0x0 ;  /* 0x00008000000079c5 */ /* 0x000fc40000010000 */
        /* <DEDUP_REMOVED lines=25> */
[----:B------:R-:W-:Y:S05]  /*3db0*/  @P0 BRA `(.L_x_316) ;  /* 0x0000000000040947 */ /* 0x000fea0003800000 */
[----:B------:R-:W-:Y:S01]  /*3dc0*/  BPT.TRAP 0x1 ;  /* 0x000000040000795c */ /* 0x000fe20000300000 */
.L_x_316:
[----:B------:R-:W-:Y:S02]  /*3dd0*/  R2UR UR4, R228 ;  /* 0x00000000e40472ca */ /* 0x000fe400000e0000 */
[----:B------:R-:W-:-:S11]  /*3de0*/  PLOP3.LUT P1, PT, PT, PT, UP1, 0x40, 0x0 ;  /* 0x000000000000781c */ /* 0x000fd60003f2e818 */
[----:B------:R-:W-:-:S05]  /*3df0*/  IMAD.U32 R10, RZ, RZ, UR4 ;  /* 0x00000004ff0a7e24 */ /* 0x000fca000f8e00ff */
[----:B------:R-:W-:-:S04]  /*3e00*/  SHF.L.U32 R10, R10, 0x1f, RZ ;  /* 0x0000001f0a0a7819 */ /* 0x000fc800000006ff */
[----:B------:R4:W1:Y:S01]  /*3e10*/  SYNCS.PHASECHK.TRANS64.TRYWAIT P0, [R17+URZ+0x31830], R10 ;  /* 0x0318300a110075a7 */ /* 0x000862000800017f */
[----:B------:R-:W-:Y:S05]  /*3e20*/  @P1 BRA `(.L_x_317) ;  /* 0x0000000000041947 */ /* 0x000fea0003800000 */
[----:B------:R-:W-:Y:S01]  /*3e30*/  BPT.TRAP 0x1 ;  /* 0x000000040000795c */ /* 0x000fe20000300000 */
.L_x_317:
[----:B------:R-:W-:Y:S02]  /*3e40*/  VIADD R7, R7, 0xa000 ;  /* 0x0000a00007077836 */ /* 0x000fe40000000000 */
[----:B-1----:R-:W-:-:S03]  /*3e50*/  VIADD R8, R17, 0x24100 ;  /* 0x0002410011087836 */ /* 0x002fc60000000000 */
[----:B------:R-:W-:Y:S02]  /*3e60*/  SHF.R.U32.HI R7, RZ, 0x4, R7 ;  /* 0x00000004ff077819 */ /* 0x000fe40000011607 */
[----:B------:R-:W-:Y:S02]  /*3e70*/  SHF.R.U32.HI R8, RZ, 0x4, R8 ;  /* 0x00000004ff087819 */ /* 0x000fe40000011608 */
[----:B------:R-:W-:Y:S02]  /*3e80*/  LOP3.LUT R7, R7, 0x3fff, RZ, 0xc0, !PT ;  /* 0x00003fff07077812 */ /* 0x000fe400078ec0ff */
[----:B------:R-:W-:Y:S02]  /*3e90*/  LOP3.LUT R8, R8, 0x3fff, RZ, 0xc0, !PT ;  /* 0x00003fff08087812 */ /* 0x000fe400078ec0ff */
[----:B------:R-:W-:Y:S02]  /*3ea0*/  LOP3.LUT R22, R7, 0x10000, RZ, 0xfc, !PT ;  /* 0x0001000007167812 */ /* 0x000fe400078efcff */
[----:B------:R-:W-:Y:S01]  /*3eb0*/  LOP3.LUT R20, R8, 0x10000, RZ, 0xfc, !PT ;  /* 0x0001000008147812 */ /* 0x000fe200078efcff */
[----:B------:R-:W-:Y:S06]  /*3ec0*/  @P0 BRA `(.L_x_318) ;  /* 0x0000000000080947 */ /* 0x000fec0003800000 */
[----:B------:R-:W1:Y:S02]  /*3ed0*/  SYNCS.PHASECHK.TRANS64.TRYWAIT P0, [R17+URZ+0x31830], R10 ;  /* 0x0318300a110075a7 */ /* 0x000e64000800017f */
[----:B-1----:R-:W-:Y:S05]  /*3ee0*/  @!P0 BRA `(.L_x_319) ;  /* 0x000000b800048947 */ /* 0x002fea0003800000 */
.L_x_318:
[----:B------:R-:W-:Y:S01]  /*3ef0*/  R2UR UR4, R20 ;  /* 0x00000000140472ca */ /* 0x000fe200000e0000 */
[----:B------:R-:W-:Y:S01]  /*3f00*/  WARPGROUP.ARRIVE ;  /* 0x00000000000079c5 */ /* 0x000fe20000000000 */
[C---:B------:R-:W-:Y:S01]  /*3f10*/  R2UR UR6, R22.reuse ;  /* 0x00000000160672ca */ /* 0x040fe200000e0000 */
[----:B------:R-:W-:Y:S01]  /*3f20*/  UMOV UR5, 0x40000040 ;  /* 0x4000004000057882 */ /* 0x000fe20000000000 */
[----:B------:R-:W-:Y:S01]  /*3f30*/  UMOV UR7, 0x40000000 ;  /* 0x4000000000077882 */ /* 0x000fe20000000000 */
[C---:B------:R-:W-:Y:S02]  /*3f40*/  VIADD R7, R22.reuse, 0x80 ;  /* 0x0000008016077836 */ /* 0x040fe40000000000 */
[C---:B------:R-:W-:Y:S02]  /*3f50*/  VIADD R8, R22.reuse, 0x180 ;  /* 0x0000018016087836 */ /* 0x040fe40000000000 */
[C---:B------:R-:W-:Y:S01]  /*3f60*/  VIADD R9, R22.reuse, 0x200 ;  /* 0x0000020016097836 */ /* 0x040fe20000000000 */
[----:B------:R-:W-:Y:S01]  /*3f70*/  R2UR UR8, R7 ;  /* 0x00000000070872ca */ /* 0x000fe200000e0000 */
[----:B------:R-:W-:Y:S01]  /*3f80*/  VIADD R7, R22, 0x100 ;  /* 0x0000010016077836 */ /* 0x000fe20000000000 */
[----:B------:R-:W-:Y:S01]  /*3f90*/  R2UR UR10, R8 ;  /* 0x00000000080a72ca */ /* 0x000fe200000e0000 */
[----:B----4-:R-:W-:Y:S01]  /*3fa0*/  VIADD R10, R22, 0x2 ;  /* 0x00000002160a7836 */ /* 0x010fe20000000000 */
[----:B------:R-:W-:Y:S01]  /*3fb0*/  R2UR UR11, R9 ;  /* 0x00000000090b72ca */ /* 0x000fe200000e0000 */
[----:B------:R-:W-:Y:S01]  /*3fc0*/  HGMMA.64x8x16.F32 R44, gdesc[UR4], RZ, !UPT, gsb0 ;  /* 0x00000000042c79f0 */ /* 0x000fe2000c0008ff */
[----:B------:R-:W-:Y:S01]  /*3fd0*/  UMOV UR7, 0x40000000 ;  /* 0x4000000000077882 */ /* 0x000fe20000000000 */
[----:B------:R-:W-:Y:S01]  /*3fe0*/  R2UR UR9, R7 ;  /* 0x00000000070972ca */ /* 0x000fe200000e0000 */
[----:B------:R-:W-:Y:S01]  /*3ff0*/  VIADD R7, R20, 0x2 ;  /* 0x0000000214077836 */ /* 0x000fe20000000000 */
[----:B------:R-:W-:Y:S01]  /*4000*/  R2UR UR12, R10 ;  /* 0x000000000a0c72ca */ /* 0x000fe200000e0000 */
[----:B------:R-:W-:-:S02]  /*4010*/  VIADD R8, R20, 0x604 ;  /* 0x0000060414087836 */ /* 0x000fc40000000000 */
[C---:B------:R-:W-:Y:S01]  /*4020*/  VIADD R10, R22.reuse, 0x804 ;  /* 0x00000804160a7836 */ /* 0x040fe20000000000 */
[----:B------:R-:W-:Y:S01]  /*4030*/  UMOV UR6, UR8 ;  /* 0x0000000800067c82 */ /* 0x000fe20008000000 */
[----:B------:R-:W-:Y:S01]  /*4040*/  R2UR UR8, R7 ;  /* 0x00000000070872ca */ /* 0x000fe200000e0000 */
[C---:B------:R-:W-:Y:S02]  /*4050*/  VIADD R7, R22.reuse, 0x82 ;  /* 0x0000008216077836 */ /* 0x040fe40000000000 */
[C---:B------:R-:W-:Y:S02]  /*4060*/  VIADD R11, R22.reuse, 0x884 ;  /* 0x00000884160b7836 */ /* 0x040fe40000000000 */
[C---:B------:R-:W-:Y:S02]  /*4070*/  VIADD R12, R22.reuse, 0x904 ;  /* 0x00000904160c7836 */ /* 0x040fe40000000000 */
[----:B------:R-:W-:Y:S02]  /*4080*/  VIADD R13, R22, 0x984 ;  /* 0x00000984160d7836 */ /* 0x000fe40000000000 */
[----:B------:R-:W-:-:S02]  /*4090*/  VIADD R21, R20, 0x606 ;  /* 0x0000060614157836 */ /* 0x000fc40000000000 */
[----:B------:R-:W-:Y:S01]  /*40a0*/  VIADD R23, R22, 0x806 ;  /* 0x0000080616177836 */ /* 0x000fe20000000000 */
        /* <DEDUP_REMOVED lines=471> */
[----:B------:R-:W-:Y:S02]  /*5e20*/  WARPGROUP.DEPBAR.LE gsb0, 0x0 ;  /* 0x00008000000079c5 */ /* 0x000fe40000010000 */
[----:B------:R-:W-:-:S06]  /*5e30*/  WARPGROUP.ARRIVE ;  /* 0x00000000000079c5 */ /* 0x000fcc0000000000 */
[----:B------:R-:W-:Y:S01]  /*5e40*/  HGMMA.64x8x16.F32 R48, gdesc[UR4], R48, gsb0 ;  /* 0x00000000043079f0 */ /* 0x000fe20008000830 */
[----:B------:R-:W-:Y:S01]  /*5e50*/  UMOV UR6, UR8 ;  /* 0x0000000800067c82 */ /* 0x000fe20008000000 */
[----:B------:R-:W-:Y:S01]  /*5e60*/  UMOV UR7, 0x40000000 ;  /* 0x4000000000077882 */ /* 0x000fe20000000000 */
[----:B------:R-:W-:Y:S02]  /*5e70*/  ULDC UR8, c[0x0][0x75c] ;  /* 0x0001d70000087ab9 */ /* 0x000fe40000000800 */
        /* <DEDUP_REMOVED lines=8> */
[----:B------:R1:W4:Y:S01]  /*5f00*/  MUFU.TANH R20, R33 ;  /* 0x0000002100147308 */ /* 0x0003220000002400 */
[----:B------:R-:W-:Y:S01]  /*5f10*/  FMUL.FTZ R15, R32, UR8 ;  /* 0x00000008200f7c20 */ /* 0x000fe20008410000 */
[----:B------:R-:W-:Y:S01]  /*5f20*/  FMUL.FTZ R26, R37, UR8 ;  /* 0x00000008251a7c20 */ /* 0x000fe20008410000 */
[----:B------:R-:W-:Y:S01]  /*5f30*/  FMUL.FTZ R31, R42, UR8 ;  /* 0x000000082a1f7c20 */ /* 0x000fe20008410000 */
[----:B------:R-:W-:Y:S01]  /*5f40*/  FMUL.FTZ R34, R34, UR8 ;  /* 0x0000000822227c20 */ /* 0x000fe20008410000 */
[----:B------:R-:W-:Y:S01]  /*5f50*/  FMUL.FTZ R35, R35, UR8 ;  /* 0x0000000823237c20 */ /* 0x000fe20008410000 */
[----:B------:R-:W-:-:S02]  /*5f60*/  IMAD R25, R3, 0x40, R18 ;  /* 0x0000004003197824 */ /* 0x000fc400078e0212 */
[----:B------:R-:W2:Y:S01]  /*5f70*/  MUFU.TANH R8, R8 ;  /* 0x0000000800087308 */ /* 0x000ea20000002400 */
[----:B-1----:R-:W-:-:S07]  /*5f80*/  FMUL.FTZ R33, R43, UR8 ;  /* 0x000000082b217c20 */ /* 0x002fce0008410000 */
[----:B------:R-:W1:Y:S08]  /*5f90*/  MUFU.TANH R9, R9 ;  /* 0x0000000900097308 */ /* 0x000e700000002400 */
[----:B------:R-:W1:Y:S08]  /*5fa0*/  MUFU.TANH R14, R14 ;  /* 0x0000000e000e7308 */ /* 0x000e700000002400 */
[----:B------:R-:W1:Y:S01]  /*5fb0*/  MUFU.TANH R15, R15 ;  /* 0x0000000f000f7308 */ /* 0x000e620000002400 */
[----:B------:R-:W-:-:S02]  /*5fc0*/  WARPGROUP.DEPBAR.LE gsb0, 0x0 ;  /* 0x00008000000079c5 */ /* 0x000fc40000010000 */
[----:B------:R-:W-:-:S05]  /*5fd0*/  WARPGROUP.ARRIVE ;  /* 0x00000000000079c5 */ /* 0x000fca0000000000 */
[----:B------:R-:W1:Y:S01]  /*5fe0*/  MUFU.TANH R26, R26 ;  /* 0x0000001a001a7308 */ /* 0x000e620000002400 */
[----:B------:R-:W-:Y:S01]  /*5ff0*/  HGMMA.64x8x16.F32 R52, gdesc[UR4], R52, gsb0 ;  /* 0x00000000043479f0 */ /* 0x000fe20008000834 */
[----:B------:R-:W-:Y:S01]  /*6000*/  UMOV UR6, UR9 ;  /* 0x0000000900067c82 */ /* 0x000fe20008000000 */
[----:B------:R-:W-:Y:S01]  /*6010*/  UMOV UR7, 0x40000000 ;  /* 0x4000000000077882 */ /* 0x000fe20000000000 */
[----:B------:R-:W-:Y:S01]  /*6020*/  R2UR UR9, R7 ;  /* 0x00000000070972ca */ /* 0x000fe200000e0000 */
[----:B------:R-:W-:-:S03]  /*6030*/  VIADD R7, R22, 0x902 ;  /* 0x0000090216077836 */ /* 0x000fc60000000000 */
[----:B------:R-:W1:Y:S08]  /*6040*/  MUFU.TANH R31, R31 ;  /* 0x0000001f001f7308 */ /* 0x000e700000002400 */
[----:B------:R-:W1:Y:S01]  /*6050*/  MUFU.TANH R33, R33 ;  /* 0x0000002100217308 */ /* 0x000e620000002400 */
        /* <DEDUP_REMOVED lines=10> */
[----:B------:R-:W-:Y:S01]  /*6100*/  FMUL.FTZ R7, R24, UR8 ;  /* 0x0000000818077c20 */ /* 0x000fe20008410000 */
[----:B------:R-:W-:-:S05]  /*6110*/  VIADD R24, R22, 0x886 ;  /* 0x0000088616187836 */ /* 0x000fca0000000000 */
[----:B------:R-:W1:Y:S01]  /*6120*/  MUFU.TANH R7, R7 ;  /* 0x0000000700077308 */ /* 0x000e620000002400 */
[----:B------:R-:W-:Y:S02]  /*6130*/  WARPGROUP.DEPBAR.LE gsb0, 0x0 ;  /* 0x00008000000079c5 */ /* 0x000fe40000010000 */
[----:B------:R-:W-:-:S06]  /*6140*/  WARPGROUP.ARRIVE ;  /* 0x00000000000079c5 */ /* 0x000fcc0000000000 */
[----:B------:R-:W-:Y:S01]  /*6150*/  HGMMA.64x8x16.F32 R220, gdesc[UR4], R220, gsb0 ;  /* 0x0000000004dc79f0 */ /* 0x000fe200080008dc */
[----:B------:R-:W-:Y:S01]  /*6160*/  UMOV UR6, UR11 ;  /* 0x0000000b00067c82 */ /* 0x000fe20008000000 */
[----:B------:R-:W-:Y:S01]  /*6170*/  UMOV UR7, 0x40000000 ;  /* 0x4000000000077882 */ /* 0x000fe20000000000 */
[----:B------:R-:W-:Y:S01]  /*6180*/  UMOV UR4, UR12 ;  /* 0x0000000c00047c82 */ /* 0x000fe20008000000 */
[----:B------:R-:W-:Y:S01]  /*6190*/  UMOV UR5, 0x40000040 ;  /* 0x4000004000057882 */ /* 0x000fe20000000000 */
[----:B------:R-:W-:Y:S02]  /*61a0*/  R2UR UR11, R12 ;  /* 0x000000000c0b72ca */ /* 0x000fe400000e0000 */
[----:B------:R-:W-:Y:S01]  /*61b0*/  R2UR UR12, R13 ;  /* 0x000000000d0c72ca */ /* 0x000fe200000e0000 */
[----:B------:R5:W1:Y:S08]  /*61c0*/  MUFU.TANH R12, R29 ;  /* 0x0000001d000c7308 */ /* 0x000a700000002400 */
[----:B------:R3:W1:Y:S01]  /*61d0*/  MUFU.TANH R13, R30 ;  /* 0x0000001e000d7308 */ /* 0x0006620000002400 */
[----:B-----5:R-:W-:-:S07]  /*61e0*/  FMUL.FTZ R29, R40, UR8 ;  /* 0x00000008281d7c20 */ /* 0x020fce0008410000 */
[----:B------:R-:W1:Y:S01]  /*61f0*/  MUFU.TANH R29, R29 ;  /* 0x0000001d001d7308 */ /* 0x000e620000002400 */
[----:B---3--:R-:W-:-:S07]  /*6200*/  FMUL.FTZ R30, R41, UR8 ;  /* 0x00000008291e7c20 */ /* 0x008fce0008410000 */
[----:B------:R-:W3:Y:S01]  /*6210*/  MUFU.TANH R30, R30 ;  /* 0x0000001e001e7308 */ /* 0x000ee20000002400 */
        /* <DEDUP_REMOVED lines=10> */
[----:B------:R-:W-:Y:S02]  /*62c0*/  R2UR UR9, R10 ;  /* 0x000000000a0972ca */ /* 0x000fe400000e0000 */
[----:B------:R5:W1:Y:S02]  /*62d0*/  MUFU.TANH R10, R27 ;  /* 0x0000001b000a7308 */ /* 0x000a640000002400 */
[----:B-----5:R-:W-:-:S06]  /*62e0*/  FMUL.FTZ R27, R38, UR8 ;  /* 0x00000008261b7c20 */ /* 0x020fcc0008410000 */
[----:B------:R-:W1:Y:S01]  /*62f0*/  MUFU.TANH R27, R27 ;  /* 0x0000001b001b7308 */ /* 0x000e620000002400 */
        /* <DEDUP_REMOVED lines=41> */
[----:B------:R-:W-:-:S06]  /*6590*/  FMUL.FTZ R23, R36, UR8 ;  /* 0x0000000824177c20 */ /* 0x000fcc0008410000 */
[----:B------:R-:W1:Y:S01]  /*65a0*/  MUFU.TANH R23, R23 ;  /* 0x0000001700177308 */ /* 0x000e620000002400 */
        /* <DEDUP_REMOVED lines=9> */
[----:B------:R-:W-:Y:S01]  /*6640*/  R2UR UR4, R21 ;  /* 0x00000000150472ca */ /* 0x000fe200000e0000 */
[----:B------:R-:W-:Y:S01]  /*6650*/  VIADD R21, R22, 0x786 ;  /* 0x0000078616157836 */ /* 0x000fe20000000000 */
[----:B------:R-:W-:Y:S01]  /*6660*/  UMOV UR5, 0x40000040 ;  /* 0x4000004000057882 */ /* 0x000fe20000000000 */
[----:B------:R-:W-:Y:S01]  /*6670*/  UMOV UR7, 0x40000000 ;  /* 0x4000000000077882 */ /* 0x000fe20000000000 */
[----:B------:R1:W1:Y:S02]  /*6680*/  MUFU.TANH R22, R35 ;  /* 0x0000002300167308 */ /* 0x0002640000002400 */
[----:B------:R-:W-:-:S06]  /*6690*/  R2UR UR6, R21 ;  /* 0x00000000150672ca */ /* 0x000fcc00000e0000 */
[----:B------:R1:W1:Y:S01]  /*66a0*/  MUFU.TANH R21, R34 ;  /* 0x0000002200157308 */ /* 0x0002620000002400 */
        /* <DEDUP_REMOVED lines=23> */
[----:B------:R-:W-:Y:S01]  /*6820*/  ULDC UR6, c[0x0][0x750] ;  /* 0x0001d40000067ab9 */ /* 0x000fe20000000800 */
[----:B------:R-:W-:Y:S01]  /*6830*/  ULDC.64 UR4, c[0x0][0x748] ;  /* 0x0001d20000047ab9 */ /* 0x000fe20000000a00 */
[----:B------:R-:W-:Y:S01]  /*6840*/  UISETP.GE.AND UP0, UPT, UR6, 0x1, UPT ;  /* 0x000000010600788c */ /* 0x000fe2000bf06270 */
[----:B------:R-:W-:Y:S01]  /*6850*/  VIADD R24, R232, UR5 ;  /* 0x00000005e8187c36 */ /* 0x000fe20008000000 */
[----:B------:R-:W-:-:S04]  /*6860*/  ULOP3.LUT UR4, URZ, UR4, URZ, 0x33, !UPT ;  /* 0x000000043f047292 */ /* 0x000fc8000f8e333f */
[----:B------:R-:W-:Y:S02]  /*6870*/  PLOP3.LUT P1, PT, PT, PT, UP0, 0x80, 0x0 ;  /* 0x000000000000781c */ /* 0x000fe40003f2f008 */
[----:B------:R-:W-:Y:S01]  /*6880*/  VIADD R32, R232, UR4 ;  /* 0x00000004e8207c36 */ /* 0x000fe20008000000 */
[----:B------:R-:W-:-:S03]  /*6890*/  VIADDMNMX R39, R25, R24, R233, PT ;  /* 0x0000001819277246 */ /* 0x000fc600038001e9 */
[----:B------:R-:W-:Y:S01]  /*68a0*/  IMAD.IADD R42, R25, 0x1, R32 ;  /* 0x00000001192a7824 */ /* 0x000fe200078e0220 */
[----:B------:R-:W-:-:S06]  /*68b0*/  WARPGROUP.DEPBAR.LE gsb0, 0x0 ;  /* 0x00008000000079c5 */ /* 0x000fcc0000010000 */
[----:B-1234-:R-:W-:Y:S05]  /*68c0*/  @!P1 BRA `(.L_x_320) ;  /* 0x0000000000649947 */ /* 0x01efea0003800000 */
[----:B------:R-:W1:Y:S01]  /*68d0*/  LDC R34, c[0x0][0x280] ;  /* 0x0000a000ff227b82 */ /* 0x000e620000000800 */
[----:B------:R-:W-:Y:S01]  /*68e0*/  ULDC UR4, c[0x0][0x290] ;  /* 0x0000a40000047ab9 */ /* 0x000fe20000000800 */
[----:B------:R-:W-:Y:S01]  /*68f0*/  BSSY B0, `(.L_x_321) ;  /* 0x0000013000007945 */ /* 0x000fe20003800000 */
[----:B-1----:R-:W-:-:S04]  /*6900*/  IADD3 R34, R25, UR4, -R34 ;  /* 0x0000000419227c10 */ /* 0x002fc8000fffe822 */
[----:B------:R-:W-:-:S13]  /*6910*/  ISETP.GT.AND P0, PT, R34, -0x1, PT ;  /* 0xffffffff2200780c */ /* 0x000fda0003f04270 */
[----:B------:R-:W-:Y:S05]  /*6920*/  @P0 BRA `(.L_x_322) ;  /* 0x0000000000240947 */ /* 0x000fea0003800000 */
[----:B------:R-:W-:Y:S01]  /*6930*/  UISETP.NE.AND UP0, UPT, UR6, 0x1, UPT ;  /* 0x000000010600788c */ /* 0x000fe2000bf05270 */
[----:B------:R-:W-:-:S05]  /*6940*/  LOP3.LUT R34, RZ, R34, RZ, 0x33, !PT ;  /* 0x00000022ff227212 */ /* 0x000fca00078e33ff */
[----:B------:R-:W-:-:S05]  /*6950*/  PLOP3.LUT P0, PT, PT, PT, UP0, 0x80, 0x0 ;  /* 0x000000000000781c */ /* 0x000fca0003f0f008 */
[----:B------:R-:W-:-:S08]  /*6960*/  @UP0 ULDC UR4, c[0x0][0x754] ;  /* 0x0001d50000040ab9 */ /* 0x000fd00000000800 */
[----:B------:R-:W-:Y:S01]  /*6970*/  @P0 IMAD.HI.U32 R35, R34, UR4, RZ ;  /* 0x0000000422230c27 */ /* 0x000fe2000f8e00ff */
[----:B------:R-:W-:-:S04]  /*6980*/  @UP0 ULDC UR4, c[0x0][0x758] ;  /* 0x0001d60000040ab9 */ /* 0x000fc80000000800 */
[----:B------:R-:W-:-:S04]  /*6990*/  @P0 SHF.R.U32.HI R34, RZ, UR4, R35 ;  /* 0x00000004ff220c19 */ /* 0x000fc80008011623 */
[----:B------:R-:W-:Y:S01]  /*69a0*/  LOP3.LUT R34, RZ, R34, RZ, 0x33, !PT ;  /* 0x00000022ff227212 */ /* 0x000fe200078e33ff */
[----:B------:R-:W-:Y:S06]  /*69b0*/  BRA `(.L_x_323) ;  /* 0x0000000000187947 */ /* 0x000fec0003800000 */
.L_x_322:
[----:B------:R-:W-:-:S06]  /*69c0*/  UISETP.NE.AND UP0, UPT, UR6, 0x1, UPT ;  /* 0x000000010600788c */ /* 0x000fcc000bf05270 */
[----:B------:R-:W-:-:S05]  /*69d0*/  PLOP3.LUT P0, PT, PT, PT, UP0, 0x80, 0x0 ;  /* 0x000000000000781c */ /* 0x000fca0003f0f008 */
[----:B------:R-:W-:-:S08]  /*69e0*/  @UP0 ULDC UR4, c[0x0][0x754] ;  /* 0x0001d50000040ab9 */ /* 0x000fd00000000800 */
[----:B------:R-:W-:Y:S01]  /*69f0*/  @P0 IMAD.HI.U32 R35, R34, UR4, RZ ;  /* 0x0000000422230c27 */ /* 0x000fe2000f8e00ff */
[----:B------:R-:W-:-:S04]  /*6a00*/  @UP0 ULDC UR4, c[0x0][0x758] ;  /* 0x0001d60000040ab9 */ /* 0x000fc80000000800 */
[----:B------:R-:W-:-:S07]  /*6a10*/  @P0 SHF.R.U32.HI R34, RZ, UR4, R35 ;  /* 0x00000004ff220c19 */ /* 0x000fce0008011623 */
.L_x_323:
[----:B------:R-:W-:Y:S05]  /*6a20*/  BSYNC B0 ;  /* 0x0000000000007941 */ /* 0x000fea0003800000 */
.L_x_321:
[----:B------:R-:W-:-:S05]  /*6a30*/  IMAD R34, R34, UR6, R229 ;  /* 0x0000000622227c24 */ /* 0x000fca000f8e02e5 */
[----:B------:R-:W-:Y:S02]  /*6a40*/  VIMNMX R42, R42, R34, !PT ;  /* 0x000000222a2a7248 */ /* 0x000fe40007fe0100 */
[----:B------:R-:W-:-:S07]  /*6a50*/  VIADDMNMX R39, R34, UR6, R39, PT ;  /* 0x0000000622277c46 */ /* 0x000fce000b800127 */
.L_x_320:
[----:B------:R-:W-:-:S05]  /*6a60*/  VIADD R35, R25, 0x8 ;  /* 0x0000000819237836 */ /* 0x000fca0000000000 */
[----:B------:R-:W-:Y:S01]  /*6a70*/  VIADDMNMX R25, R35, R24, R233, PT ;  /* 0x0000001823197246 */ /* 0x000fe200038001e9 */
[----:B------:R-:W-:Y:S01]  /*6a80*/  IMAD.IADD R24, R32, 0x1, R35 ;  /* 0x0000000120187824 */ /* 0x000fe200078e0223 */
[----:B------:R-:W-:Y:S06]  /*6a90*/  @!P1 BRA `(.L_x_324) ;  /* 0x0000000000649947 */ /* 0x000fec0003800000 */
        /* <DEDUP_REMOVED lines=15> */
.L_x_326:
[----:B------:R-:W-:-:S06]  /*6b90*/  UISETP.NE.AND UP0, UPT, UR6, 0x1, UPT ;  /* 0x000000010600788c */ /* 0x000fcc000bf05270 */
[----:B------:R-:W-:-:S05]  /*6ba0*/  PLOP3.LUT P0, PT, PT, PT, UP0, 0x80, 0x0 ;  /* 0x000000000000781c */ /* 0x000fca0003f0f008 */
[----:B------:R-:W-:-:S08]  /*6bb0*/  @UP0 ULDC UR4, c[0x0][0x754] ;  /* 0x0001d50000040ab9 */ /* 0x000fd00000000800 */
[----:B------:R-:W-:Y:S01]  /*6bc0*/  @P0 IMAD.HI.U32 R34, R32, UR4, RZ ;  /* 0x0000000420220c27 */ /* 0x000fe2000f8e00ff */
[----:B------:R-:W-:-:S04]  /*6bd0*/  @UP0 ULDC UR4, c[0x0][0x758] ;  /* 0x0001d60000040ab9 */ /* 0x000fc80000000800 */
[----:B------:R-:W-:-:S07]  /*6be0*/  @P0 SHF.R.U32.HI R32, RZ, UR4, R34 ;  /* 0x00000004ff200c19 */ /* 0x000fce0008011622 */
.L_x_327:
[----:B------:R-:W-:Y:S05]  /*6bf0*/  BSYNC B0 ;  /* 0x0000000000007941 */ /* 0x000fea0003800000 */
.L_x_325:
[----:B------:R-:W-:-:S05]  /*6c00*/  IMAD R32, R32, UR6, R229 ;  /* 0x0000000620207c24 */ /* 0x000fca000f8e02e5 */
[----:B------:R-:W-:Y:S02]  /*6c10*/  VIMNMX R24, R24, R32, !PT ;  /* 0x0000002018187248 */ /* 0x000fe40007fe0100 */
[----:B------:R-:W-:-:S07]  /*6c20*/  VIADDMNMX R25, R32, UR6, R25, PT ;  /* 0x0000000620197c46 */ /* 0x000fce000b800119 */
.L_x_324:
[----:B------:R-:W1:Y:S01]  /*6c30*/  S2R R226, SR_CTAID.X ;  /* 0x0000000000e27919 */ /* 0x000e620000002500 */
[----:B------:R-:W-:Y:S01]  /*6c40*/  LOP3.LUT R40, R40, 0xffffffef, RZ, 0xc0, !PT ;  /* 0xffffffef28287812 */ /* 0x000fe200078ec0ff */
[----:B------:R-:W-:Y:S01]  /*6c50*/  ULDC UR4, c[0x0][0x744] ;  /* 0x0001d10000047ab9 */ /* 0x000fe20000000800 */
[----:B------:R-:W-:Y:S01]  /*6c60*/  UMOV UR57, 0x40000040 ;  /* 0x4000004000397882 */ /* 0x000fe20000000000 */
[----:B------:R-:W-:Y:S01]  /*6c70*/  UMOV UR59, 0x40 ;  /* 0x00000040003b7882 */ /* 0x000fe20000000000 */
[----:B------:R-:W-:Y:S01]  /*6c80*/  UMOV UR9, UR57 ;  /* 0x0000003900097c82 */ /* 0x000fe20008000000 */
        /* <DEDUP_REMOVED lines=23> */
[----:B-1----:R-:W-:-:S05]  /*6e00*/  IMAD R226, R226, -0x50, RZ ;  /* 0xffffffb0e2e27824 */ /* 0x002fca00078e02ff */
[C---:B------:R-:W-:Y:S02]  /*6e10*/  ISETP.GE.AND P4, PT, R226.reuse, 0x2, PT ;  /* 0x00000002e200780c */ /* 0x040fe40003f86270 */
[----:B------:R-:W-:Y:S02]  /*6e20*/  ISETP.GE.AND P2, PT, R226, 0x11, PT ;  /* 0x00000011e200780c */ /* 0x000fe40003f46270 */
[----:B------:R-:W-:Y:S02]  /*6e30*/  ISETP.GT.AND P5, PT, R24, 0x1, !P4 ;  /* 0x000000011800780c */ /* 0x000fe400067a4270 */
[C---:B------:R-:W-:Y:S02]  /*6e40*/  ISETP.GT.AND P4, PT, R42.reuse, 0x1, !P4 ;  /* 0x000000012a00780c */ /* 0x040fe40006784270 */
[----:B------:R-:W-:Y:S02]  /*6e50*/  ISETP.GT.AND P3, PT, R42, 0x10, !P2 ;  /* 0x000000102a00780c */ /* 0x000fe40005764270 */
[----:B------:R-:W-:-:S02]  /*6e60*/  ISETP.LT.OR P4, PT, R39, 0x2, P4 ;  /* 0x000000022700780c */ /* 0x000fc40002781670 */
[----:B------:R-:W-:Y:S02]  /*6e70*/  ISETP.GT.AND P2, PT, R24, 0x10, !P2 ;  /* 0x000000101800780c */ /* 0x000fe40005744270 */
[----:B------:R-:W-:Y:S02]  /*6e80*/  ISETP.LT.OR P3, PT, R39, 0x11, P3 ;  /* 0x000000112700780c */ /* 0x000fe40001f61670 */
[C---:B------:R-:W-:Y:S02]  /*6e90*/  ISETP.GE.AND P6, PT, R226.reuse, 0x12, PT ;  /* 0x00000012e200780c */ /* 0x040fe40003fc6270 */
[----:B------:R-:W-:Y:S02]  /*6ea0*/  ISETP.GE.AND P1, PT, R226, 0x21, PT ;  /* 0x00000021e200780c */ /* 0x000fe40003f26270 */
[----:B------:R-:W-:Y:S02]  /*6eb0*/  FSEL R227, R8, -INF , !P4 ;  /* 0xff80000008e37808 */ /* 0x000fe40006000000 */
[----:B------:R-:W-:-:S02]  /*6ec0*/  ISETP.LT.OR P2, PT, R25, 0x11, P2 ;  /* 0x000000111900780c */ /* 0x000fc40001741670 */
[----:B------:R-:W-:Y:S02]  /*6ed0*/  FSEL R35, R11, -INF , !P3 ;  /* 0xff8000000b237808 */ /* 0x000fe40005800000 */
[----:B------:R-:W-:Y:S02]  /*6ee0*/  ISETP.LT.OR P5, PT, R25, 0x2, P5 ;  /* 0x000000021900780c */ /* 0x000fe40002fa1670 */
[----:B------:R-:W-:Y:S01]  /*6ef0*/  ISETP.GE.AND P0, PT, R226, 0x22, PT ;  /* 0x00000022e200780c */ /* 0x000fe20003f06270 */
[----:B------:R-:W-:Y:S01]  /*6f00*/  FFMA.FTZ R35, R35, UR4, -R6 ;  /* 0x0000000423237c23 */ /* 0x000fe20008010806 */
[C---:B------:R-:W-:Y:S02]  /*6f10*/  ISETP.GT.AND P4, PT, R42.reuse, 0x11, !P6 ;  /* 0x000000112a00780c */ /* 0x040fe40007784270 */
[----:B------:R-:W-:Y:S02]  /*6f20*/  ISETP.GT.AND P3, PT, R42, 0x20, !P1 ;  /* 0x000000202a00780c */ /* 0x000fe40004f64270 */
[----:B------:R-:W-:Y:S01]  /*6f30*/  FSEL R37, R13, -INF , !P2 ;  /* 0xff8000000d257808 */ /* 0x000fe20005000000 */
[----:B------:R-:W-:Y:S01]  /*6f40*/  MUFU.EX2 R35, R35 ;  /* 0x0000002300237308 */ /* 0x000fe20000000800 */
[C---:B------:R-:W-:Y:S01]  /*6f50*/  FSEL R41, R10.reuse, -INF , !P5 ;  /* 0xff8000000a297808 */ /* 0x040fe20006800000 */
[----:B------:R-:W-:Y:S01]  /*6f60*/  FFMA.FTZ R10, -R10, R10, 1 ;  /* 0x3f8000000a0a7423 */ /* 0x000fe2000001010a */
[----:B------:R-:W-:-:S02]  /*6f70*/  ISETP.LT.OR P4, PT, R39, 0x12, P4 ;  /* 0x000000122700780c */ /* 0x000fc40002781670 */
[----:B------:R-:W-:Y:S01]  /*6f80*/  ISETP.GT.AND P2, PT, R42, 0x21, !P0 ;  /* 0x000000212a00780c */ /* 0x000fe20004744270 */
[----:B------:R-:W-:Y:S01]  /*6f90*/  FFMA.FTZ R41, R41, UR4, -R5 ;  /* 0x0000000429297c23 */ /* 0x000fe20008010805 */
[C---:B------:R-:W-:Y:S02]  /*6fa0*/  ISETP.LT.OR P3, PT, R39.reuse, 0x21, P3 ;  /* 0x000000212700780c */ /* 0x040fe40001f61670 */
[----:B------:R-:W-:Y:S02]  /*6fb0*/  ISETP.GE.AND P5, PT, R226, 0x31, PT ;  /* 0x00000031e200780c */ /* 0x000fe40003fa6270 */
[----:B------:R-:W-:Y:S01]  /*6fc0*/  FSEL R38, R12, -INF , !P4 ;  /* 0xff8000000c267808 */ /* 0x000fe20006000000 */
[----:B------:R-:W-:Y:S01]  /*6fd0*/  MUFU.EX2 R41, R41 ;  /* 0x0000002900297308 */ /* 0x000fe20000000800 */
[----:B------:R-:W-:Y:S02]  /*6fe0*/  ISETP.LT.OR P2, PT, R39, 0x22, P2 ;  /* 0x000000222700780c */ /* 0x000fe40001741670 */
[----:B------:R-:W-:Y:S01]  /*6ff0*/  FSEL R224, R15, -INF , !P3 ;  /* 0xff8000000fe07808 */ /* 0x000fe20005800000 */
[----:B------:R-:W-:Y:S01]  /*7000*/  FFMA.FTZ R38, R38, UR4, -R6 ;  /* 0x0000000426267c23 */ /* 0x000fe20008010806 */
[----:B------:R-:W-:-:S02]  /*7010*/  ISETP.GE.AND P4, PT, R226, 0x32, PT ;  /* 0x00000032e200780c */ /* 0x000fc40003f86270 */
[----:B------:R-:W-:Y:S02]  /*7020*/  ISETP.GT.AND P3, PT, R42, 0x30, !P5 ;  /* 0x000000302a00780c */ /* 0x000fe40006f64270 */
[----:B------:R-:W-:Y:S01]  /*7030*/  FSEL R32, R20, -INF , !P2 ;  /* 0xff80000014207808 */ /* 0x000fe20005000000 */
[----:B------:R-:W-:Y:S01]  /*7040*/  MUFU.EX2 R38, R38 ;  /* 0x0000002600267308 */ /* 0x000fe20000000800 */
[----:B------:R-:W-:Y:S02]  /*7050*/  ISETP.GT.AND P2, PT, R42, 0x31, !P4 ;  /* 0x000000312a00780c */ /* 0x000fe40006744270 */
[C---:B------:R-:W-:Y:S02]  /*7060*/  ISETP.LT.OR P3, PT, R39.reuse, 0x31, P3 ;  /* 0x000000312700780c */ /* 0x040fe40001f61670 */
[----:B------:R-:W-:Y:S02]  /*7070*/  ISETP.LT.OR P2, PT, R39, 0x32, P2 ;  /* 0x000000322700780c */ /* 0x000fe40001741670 */
[----:B------:R-:W-:-:S02]  /*7080*/  FSEL R43, R23, -INF , !P3 ;  /* 0xff800000172b7808 */ /* 0x000fc40005800000 */
[----:B------:R-:W-:Y:S02]  /*7090*/  ISETP.GE.AND P3, PT, R226, 0x41, PT ;  /* 0x00000041e200780c */ /* 0x000fe40003f66270 */
[C---:B------:R-:W-:Y:S01]  /*70a0*/  FSEL R36, R26.reuse, -INF , !P2 ;  /* 0xff8000001a247808 */ /* 0x040fe20005000000 */
[----:B------:R-:W-:Y:S01]  /*70b0*/  FFMA.FTZ R26, -R26, R26, 1 ;  /* 0x3f8000001a1a7423 */ /* 0x000fe2000001011a */
[----:B------:R-:W-:Y:S02]  /*70c0*/  ISETP.GT.AND P2, PT, R42, 0x40, !P3 ;  /* 0x000000402a00780c */ /* 0x000fe40005f44270 */
[----:B------:R-:W-:Y:S02]  /*70d0*/  ISETP.GE.AND P6, PT, R226, 0x1, PT ;  /* 0x00000001e200780c */ /* 0x000fe40003fc6270 */
[----:B------:R-:W-:Y:S02]  /*70e0*/  ISETP.LT.OR P2, PT, R39, 0x41, P2 ;  /* 0x000000412700780c */ /* 0x000fe40001741670 */
[----:B------:R-:W-:-:S02]  /*70f0*/  @P1 LOP3.LUT R40, R40, 0x10, RZ, 0xfc, !PT ;  /* 0x0000001028281812 */ /* 0x000fc400078efcff */
[----:B------:R-:W-:Y:S02]  /*7100*/  FSEL R34, R29, -INF , !P2 ;  /* 0xff8000001d227808 */ /* 0x000fe40005000000 */
[----:B------:R-:W-:Y:S02]  /*7110*/  ISETP.GT.AND P2, PT, R42, RZ, !P6 ;  /* 0x000000ff2a00720c */ /* 0x000fe40007744270 */
[----:B------:R-:W-:Y:S02]  /*7120*/  ISETP.GT.AND P6, PT, R24, RZ, !P6 ;  /* 0x000000ff1800720c */ /* 0x000fe400077c4270 */
[----:B------:R-:W-:Y:S02]  /*7130*/  ISETP.LT.OR P2, PT, R39, 0x1, P2 ;  /* 0x000000012700780c */ /* 0x000fe40001741670 */
[----:B------:R-:W-:Y:S02]  /*7140*/  ISETP.LT.OR P6, PT, R25, 0x1, P6 ;  /* 0x000000011900780c */ /* 0x000fe400037c1670 */
[----:B------:R-:W-:-:S02]  /*7150*/  FSEL R225, R7, -INF , !P2 ;  /* 0xff80000007e17808 */ /* 0x000fc40005000000 */
[----:B------:R-:W-:Y:S02]  /*7160*/  ISETP.GE.AND P2, PT, R226, 0x42, PT ;  /* 0x00000042e200780c */ /* 0x000fe40003f46270 */
[----:B------:R-:W-:Y:S01]  /*7170*/  ISETP.GT.AND P0, PT, R24, 0x21, !P0 ;  /* 0x000000211800780c */ /* 0x000fe20004704270 */
[----:B------:R-:W-:Y:S01]  /*7180*/  FFMA.FTZ R225, R225, UR4, -R6 ;  /* 0x00000004e1e17c23 */ /* 0x000fe20008010806 */
[----:B------:R-:W-:Y:S02]  /*7190*/  ISETP.GT.AND P1, PT, R42, 0x41, !P2 ;  /* 0x000000412a00780c */ /* 0x000fe40005724270 */
[----:B------:R-:W-:Y:S02]  /*71a0*/  ISETP.GT.AND P5, PT, R24, 0x30, !P5 ;  /* 0x000000301800780c */ /* 0x000fe40006fa4270 */
[----:B------:R-:W-:Y:S01]  /*71b0*/  ISETP.LT.OR P1, PT, R39, 0x42, P1 ;  /* 0x000000422700780c */ /* 0x000fe20000f21670 */
[----:B------:R-:W-:Y:S01]  /*71c0*/  IMAD R39, R18, 0x4, R17 ;  /* 0x0000000412277824 */ /* 0x000fe200078e0211 */
[----:B------:R-:W-:Y:S01]  /*71d0*/  ISETP.GT.AND P4, PT, R24, 0x31, !P4 ;  /* 0x000000311800780c */ /* 0x000fe20006784270 */
[----:B------:R-:W-:Y:S01]  /*71e0*/  MUFU.EX2 R225, R225 ;  /* 0x000000e100e17308 */ /* 0x000fe20000000800 */
[C---:B------:R-:W-:Y:S01]  /*71f0*/  FSEL R42, R30.reuse, -INF , !P1 ;  /* 0xff8000001e2a7808 */ /* 0x040fe20004800000 */
[----:B------:R-:W-:Y:S01]  /*7200*/  FFMA.FTZ R30, -R30, R30, 1 ;  /* 0x3f8000001e1e7423 */ /* 0x000fe2000001011e */
[----:B------:R-:W-:-:S02]  /*7210*/  LOP3.LUT P1, RZ, R40, 0x10, RZ, 0xc0, !PT ;  /* 0x0000001028ff7812 */ /* 0x000fc4000782c0ff */
[----:B------:R-:W-:Y:S01]  /*7220*/  FSEL R40, R9, -INF , !P6 ;  /* 0xff80000009287808 */ /* 0x000fe20007000000 */
[--C-:B------:R-:W-:Y:S01]  /*7230*/  FFMA.FTZ R42, R42, UR4, -R6.reuse ;  /* 0x000000042a2a7c23 */ /* 0x100fe20008010806 */
[----:B------:R-:W-:Y:S01]  /*7240*/  ISETP.GE.AND P6, PT, R226, 0x12, PT ;  /* 0x00000012e200780c */ /* 0x000fe20003fc6270 */
[----:B------:R-:W-:Y:S01]  /*7250*/  FFMA.FTZ R226, R227, UR4, -R6 ;  /* 0x00000004e3e27c23 */ /* 0x000fe20008010806 */
[----:B------:R-:W-:Y:S01]  /*7260*/  ISETP.GT.AND P1, PT, R24, 0x20, !P1 ;  /* 0x000000201800780c */ /* 0x000fe20004f24270 */
[----:B------:R-:W-:Y:S01]  /*7270*/  FFMA.FTZ R40, R40, UR4, -R5 ;  /* 0x0000000428287c23 */ /* 0x000fe20008010805 */
[C---:B------:R-:W-:Y:S02]  /*7280*/  ISETP.GT.AND P6, PT, R24.reuse, 0x11, !P6 ;  /* 0x000000111800780c */ /* 0x040fe400077c4270 */
[C---:B------:R-:W-:Y:S01]  /*7290*/  ISETP.GT.AND P3, PT, R24.reuse, 0x40, !P3 ;  /* 0x000000401800780c */ /* 0x040fe20005f64270 */
[----:B------:R-:W-:Y:S01]  /*72a0*/  MUFU.EX2 R226, R226 ;  /* 0x000000e200e27308 */ /* 0x000fe20000000800 */
[----:B------:R-:W-:-:S02]  /*72b0*/  ISETP.GT.AND P2, PT, R24, 0x41, !P2 ;  /* 0x000000411800780c */ /* 0x000fc40005744270 */
[----:B------:R-:W1:Y:S01]  /*72c0*/  LDS R24, [R39+0x2c300] ;  /* 0x02c3000027187984 */ /* 0x000e620000000800 */
[C---:B------:R-:W-:Y:S02]  /*72d0*/  ISETP.LT.OR P6, PT, R25.reuse, 0x12, P6 ;  /* 0x000000121900780c */ /* 0x040fe400037c1670 */
[C---:B------:R-:W-:Y:S01]  /*72e0*/  ISETP.LT.OR P1, PT, R25.reuse, 0x21, P1 ;  /* 0x000000211900780c */ /* 0x040fe20000f21670 */
[----:B------:R-:W2:Y:S01]  /*72f0*/  LDS R39, [R39+0x2c320] ;  /* 0x02c3200027277984 */ /* 0x000ea20000000800 */
[----:B------:R-:W3:Y:S01]  /*7300*/  MUFU.EX2 R40, R40 ;  /* 0x0000002800287308 */ /* 0x000ee20000000800 */
[C---:B------:R-:W-:Y:S02]  /*7310*/  ISETP.LT.OR P0, PT, R25.reuse, 0x22, P0 ;  /* 0x000000221900780c */ /* 0x040fe40000701670 */
[C---:B------:R-:W-:Y:S02]  /*7320*/  ISETP.LT.OR P5, PT, R25.reuse, 0x31, P5 ;  /* 0x000000311900780c */ /* 0x040fe40002fa1670 */
[----:B------:R-:W-:-:S02]  /*7330*/  ISETP.LT.OR P4, PT, R25, 0x32, P4 ;  /* 0x000000321900780c */ /* 0x000fc40002781670 */
[C---:B------:R-:W-:Y:S02]  /*7340*/  ISETP.LT.OR P3, PT, R25.reuse, 0x41, P3 ;  /* 0x000000411900780c */ /* 0x040fe40001f61670 */
[----:B------:R-:W-:Y:S02]  /*7350*/  ISETP.LT.OR P2, PT, R25, 0x42, P2 ;  /* 0x000000421900780c */ /* 0x000fe40001741670 */
[----:B---3--:R-:W-:Y:S01]  /*7360*/  F2FP.F16.F32.PACK_AB R25, R41, R40 ;  /* 0x000000282919723e */ /* 0x008fe200000000ff */
[--C-:B-1----:R-:W-:Y:S01]  /*7370*/  FADD.FTZ R45, R45, -R24.reuse ;  /* 0x800000182d2d7221 */ /* 0x102fe20000010000 */
[--C-:B------:R-:W-:Y:S01]  /*7380*/  FADD.FTZ R44, R44, -R24.reuse ;  /* 0x800000182c2c7221 */ /* 0x100fe20000010000 */
[--C-:B------:R-:W-:Y:S01]  /*7390*/  FADD.FTZ R48, R48, -R24.reuse ;  /* 0x8000001830307221 */ /* 0x100fe20000010000 */
[--C-:B------:R-:W-:Y:S01]  /*73a0*/  FADD.FTZ R49, R49, -R24.reuse ;  /* 0x8000001831317221 */ /* 0x100fe20000010000 */
[--C-:B------:R-:W-:Y:S01]  /*73b0*/  FADD.FTZ R52, R52, -R24.reuse ;  /* 0x8000001834347221 */ /* 0x100fe20000010000 */
[--C-:B------:R-:W-:Y:S01]  /*73c0*/  FADD.FTZ R53, R53, -R24.reuse ;  /* 0x8000001835357221 */ /* 0x100fe20000010000 */
[--C-:B------:R-:W-:Y:S01]  /*73d0*/  FADD.FTZ R216, R216, -R24.reuse ;  /* 0x80000018d8d87221 */ /* 0x100fe20000010000 */
[--C-:B------:R-:W-:Y:S01]  /*73e0*/  FADD.FTZ R217, R217, -R24.reuse ;  /* 0x80000018d9d97221 */ /* 0x100fe20000010000 */
[--C-:B------:R-:W-:Y:S01]  /*73f0*/  FADD.FTZ R220, R220, -R24.reuse ;  /* 0x80000018dcdc7221 */ /* 0x100fe20000010000 */
[----:B------:R-:W-:Y:S01]  /*7400*/  FADD.FTZ R221, R221, -R24 ;  /* 0x80000018dddd7221 */ /* 0x000fe20000010000 */
[C---:B------:R-:W-:Y:S01]  /*7410*/  F2FP.F16.F32.PACK_AB R24, R226.reuse, R225 ;  /* 0x000000e1e218723e */ /* 0x040fe200000000ff */
[----:B------:R-:W-:Y:S01]  /*7420*/  BAR.SYNC.DEFER_BLOCKING 0x9, 0x100 ;  /* 0x0244000000007b1d */ /* 0x000fe20000010000 */
[----:B------:R-:W-:Y:S01]  /*7430*/  FMUL.FTZ R226, R226, R45 ;  /* 0x0000002de2e27220 */ /* 0x000fe20000410000 */
[--C-:B------:R-:W-:Y:S01]  /*7440*/  FFMA.FTZ R45, R224, UR4, -R6.reuse ;  /* 0x00000004e02d7c23 */ /* 0x100fe20008010806 */
[--C-:B------:R-:W-:Y:S01]  /*7450*/  FFMA.FTZ R224, R32, UR4, -R6.reuse ;  /* 0x0000000420e07c23 */ /* 0x100fe20008010806 */
[----:B------:R-:W-:Y:S01]  /*7460*/  FFMA.FTZ R32, -R11, R11, 1 ;  /* 0x3f8000000b207423 */ /* 0x000fe2000001010b */
[----:B------:R-:W-:Y:S01]  /*7470*/  FMUL.FTZ R11, R35, R48 ;  /* 0x00000030230b7220 */ /* 0x000fe20000410000 */
[----:B------:R-:W-:Y:S01]  /*7480*/  FMUL.FTZ R44, R225, R44 ;  /* 0x0000002ce12c7220 */ /* 0x000fe20000410000 */
[--C-:B--2---:R-:W-:Y:S01]  /*7490*/  FADD.FTZ R54, R54, -R39.reuse ;  /* 0x8000002736367221 */ /* 0x104fe20000010000 */
[----:B------:R-:W1:Y:S01]  /*74a0*/  MUFU.EX2 R45, R45 ;  /* 0x0000002d002d7308 */ /* 0x000e620000000800 */
[----:B------:R-:W-:Y:S01]  /*74b0*/  FMUL.FTZ R11, R11, R32 ;  /* 0x000000200b0b7220 */ /* 0x000fe20000410000 */
[--C-:B------:R-:W-:Y:S01]  /*74c0*/  FFMA.FTZ R32, R36, UR4, -R6.reuse ;  /* 0x0000000424207c23 */ /* 0x100fe20008010806 */
[----:B------:R-:W-:Y:S01]  /*74d0*/  FFMA.FTZ R36, R34, UR4, -R6 ;  /* 0x0000000422247c23 */ /* 0x000fe20008010806 */
[----:B------:R-:W-:Y:S01]  /*74e0*/  FFMA.FTZ R34, -R20, R20, 1 ;  /* 0x3f80000014227423 */ /* 0x000fe20000010114 */
[--C-:B------:R-:W-:Y:S01]  /*74f0*/  FADD.FTZ R55, R55, -R39.reuse ;  /* 0x8000002737377221 */ /* 0x100fe20000010000 */
[--C-:B------:R-:W-:Y:S01]  /*7500*/  FADD.FTZ R218, R218, -R39.reuse ;  /* 0x80000027dada7221 */ /* 0x100fe20000010000 */
[--C-:B------:R-:W-:Y:S01]  /*7510*/  FADD.FTZ R219, R219, -R39.reuse ;  /* 0x80000027dbdb7221 */ /* 0x100fe20000010000 */
[----:B------:R-:W-:Y:S01]  /*7520*/  MUFU.EX2 R32, R32 ;  /* 0x0000002000207308 */ /* 0x000fe20000000800 */
[--C-:B------:R-:W-:Y:S01]  /*7530*/  FADD.FTZ R222, R222, -R39.reuse ;  /* 0x80000027dede7221 */ /* 0x100fe20000010000 */
[----:B------:R-:W-:Y:S01]  /*7540*/  FADD.FTZ R223, R223, -R39 ;  /* 0x80000027dfdf7221 */ /* 0x000fe20000010000 */
[----:B------:R-:W-:Y:S01]  /*7550*/  FFMA.FTZ R48, -R33, R33, 1 ;  /* 0x3f80000021307423 */ /* 0x000fe20000010121 */
[----:B------:R-:W-:Y:S01]  /*7560*/  FFMA.FTZ R225, -R8, R8, 1 ;  /* 0x3f80000008e17423 */ /* 0x000fe20000010108 */
[----:B------:R2:W-:Y:S01]  /*7570*/  STSM.16.M88.2 [R0+0x2c500], R24 ;  /* 0x02c5001800007844 */ /* 0x0005e20000000100 */
[----:B-1----:R-:W-:-:S02]  /*7580*/  FMUL.FTZ R52, R45, R52 ;  /* 0x000000342d347220 */ /* 0x002fc40000410000 */
[----:B------:R1:W-:Y:S01]  /*7590*/  MUFU.EX2 R20, R42 ;  /* 0x0000002a00147308 */ /* 0x0003e20000000800 */
[----:B------:R-:W-:Y:S01]  /*75a0*/  FMUL.FTZ R8, R226, R225 ;  /* 0x000000e1e2087220 */ /* 0x000fe20000410000 */
[----:B-1----:R-:W-:Y:S01]  /*75b0*/  FADD.FTZ R42, R51, -R39 ;  /* 0x80000027332a7221 */ /* 0x002fe20000010000 */
[----:B--2---:R-:W-:-:S05]  /*75c0*/  FFMA.FTZ R25, R43, UR4, -R6 ;  /* 0x000000042b197c23 */ /* 0x004fca0008010806 */
[----:B------:R-:W1:Y:S01]  /*75d0*/  MUFU.EX2 R24, R224 ;  /* 0x000000e000187308 */ /* 0x000e620000000800 */
[----:B------:R-:W-:Y:S01]  /*75e0*/  FFMA.FTZ R43, -R12, R12, 1 ;  /* 0x3f8000000c2b7423 */ /* 0x000fe2000001010c */
[----:B------:R-:W-:Y:S01]  /*75f0*/  FMUL.FTZ R12, R38, R49 ;  /* 0x00000031260c7220 */ /* 0x000fe20000410000 */
[----:B------:R-:W-:Y:S01]  /*7600*/  FADD.FTZ R49, R46, -R39 ;  /* 0x800000272e317221 */ /* 0x000fe20000010000 */
[----:B------:R-:W-:Y:S01]  /*7610*/  FFMA.FTZ R46, -R13, R13, 1 ;  /* 0x3f8000000d2e7423 */ /* 0x000fe2000001010d */
[----:B------:R-:W-:Y:S02]  /*7620*/  VIADD R13, R17, 0x2c500 ;  /* 0x0002c500110d7836 */ /* 0x000fe40000000000 */
[----:B------:R-:W-:Y:S01]  /*7630*/  FMUL.FTZ R12, R12, R43 ;  /* 0x0000002b0c0c7220 */ /* 0x000fe20000410000 */
[----:B------:R-:W-:Y:S01]  /*7640*/  FFMA.FTZ R43, -R15, R15, 1 ;  /* 0x3f8000000f2b7423 */ /* 0x000fe2000001010f */
[----:B------:R-:W2:Y:S01]  /*7650*/  MUFU.EX2 R25, R25 ;  /* 0x0000001900197308 */ /* 0x000ea20000000800 */
[----:B------:R-:W-:Y:S01]  /*7660*/  FMUL.FTZ R49, R40, R49 ;  /* 0x0000003128317220 */ /* 0x000fe20000410000 */
[----:B------:R-:W-:Y:S01]  /*7670*/  FFMA.FTZ R40, -R9, R9, 1 ;  /* 0x3f80000009287423 */ /* 0x000fe20000010109 */
[----:B------:R-:W-:Y:S01]  /*7680*/  FMUL.FTZ R6, R52, R43 ;  /* 0x0000002b34067220 */ /* 0x000fe20000410000 */
[----:B------:R-:W-:Y:S01]  /*7690*/  FFMA.FTZ R43, -R23, R23, 1 ;  /* 0x3f800000172b7423 */ /* 0x000fe20000010117 */
[----:B------:R-:W-:Y:S01]  /*76a0*/  SHF.R.U32.HI R13, RZ, 0x4, R13 ;  /* 0x00000004ff0d7819 */ /* 0x000fe2000001160d */
[----:B------:R-:W-:Y:S01]  /*76b0*/  FMUL.FTZ R9, R49, R40 ;  /* 0x0000002831097220 */ /* 0x000fe20000410000 */
[----:B------:R-:W-:Y:S01]  /*76c0*/  F2FP.F16.F32.PACK_AB R38, R38, R35 ;  /* 0x000000232626723e */ /* 0x000fe200000000ff */
[----:B------:R3:W4:Y:S01]  /*76d0*/  MUFU.EX2 R15, R36 ;  /* 0x00000024000f7308 */ /* 0x0007220000000800 */
[----:B-1----:R-:W-:Y:S01]  /*76e0*/  FMUL.FTZ R23, R24, R53 ;  /* 0x0000003518177220 */ /* 0x002fe20000410000 */
[----:B------:R-:W-:-:S03]  /*76f0*/  LOP3.LUT R13, R13, 0x3fff, RZ, 0xc0, !PT ;  /* 0x00003fff0d0d7812 */ /* 0x000fc600078ec0ff */
[----:B------:R-:W-:Y:S01]  /*7700*/  FMUL.FTZ R23, R23, R34 ;  /* 0x0000002217177220 */ /* 0x000fe20000410000 */
[----:B------:R-:W-:Y:S01]  /*7710*/  LOP3.LUT R13, R13, 0x80000, RZ, 0xfc, !PT ;  /* 0x000800000d0d7812 */ /* 0x000fe200078efcff */
[----:B--2---:R-:W-:Y:S01]  /*7720*/  FMUL.FTZ R216, R25, R216 ;  /* 0x000000d819d87220 */ /* 0x004fe20000410000 */
[----:B---3--:R-:W-:Y:S02]  /*7730*/  FSEL R36, R14, -INF , !P6 ;  /* 0xff8000000e247808 */ /* 0x008fe40007000000 */
[----:B------:R-:W-:Y:S01]  /*7740*/  F2FP.F16.F32.PACK_AB R6, R23, R6 ;  /* 0x000000061706723e */ /* 0x000fe200000000ff */
[----:B------:R-:W-:Y:S01]  /*7750*/  FMUL.FTZ R34, R216, R43 ;  /* 0x0000002bd8227220 */ /* 0x000fe20000410000 */
[----:B------:R-:W-:Y:S01]  /*7760*/  FFMA.FTZ R43, -R29, R29, 1 ;  /* 0x3f8000001d2b7423 */ /* 0x000fe2000001011d */
[C---:B------:R-:W-:Y:S01]  /*7770*/  FMUL.FTZ R29, R32.reuse, R217 ;  /* 0x000000d9201d7220 */ /* 0x040fe20000410000 */
[----:B------:R-:W-:Y:S01]  /*7780*/  F2FP.F16.F32.PACK_AB R32, R32, R25 ;  /* 0x000000192020723e */ /* 0x000fe200000000ff */
[----:B----4-:R-:W-:Y:S01]  /*7790*/  FMUL.FTZ R220, R15, R220 ;  /* 0x000000dc0fdc7220 */ /* 0x010fe20000410000 */
[----:B------:R-:W-:Y:S01]  /*77a0*/  R2UR UR58, R13 ;  /* 0x000000000d3a72ca */ /* 0x000fe200000e0000 */
[----:B------:R-:W-:-:S02]  /*77b0*/  FMUL.FTZ R29, R29, R26 ;  /* 0x0000001a1d1d7220 */ /* 0x000fc40000410000 */
[----:B------:R-:W-:Y:S01]  /*77c0*/  FMUL.FTZ R26, R220, R43 ;  /* 0x0000002bdc1a7220 */ /* 0x000fe20000410000 */
[----:B------:R-:W-:Y:S01]  /*77d0*/  FFMA.FTZ R43, -R7, R7, 1 ;  /* 0x3f800000072b7423 */ /* 0x000fe20000010107 */
[C---:B------:R-:W-:Y:S01]  /*77e0*/  FMUL.FTZ R7, R20.reuse, R221 ;  /* 0x000000dd14077220 */ /* 0x040fe20000410000 */
[----:B------:R-:W-:Y:S02]  /*77f0*/  F2FP.F16.F32.PACK_AB R20, R20, R15 ;  /* 0x0000000f1414723e */ /* 0x000fe400000000ff */
[----:B------:R-:W-:Y:S01]  /*7800*/  FMUL.FTZ R43, R44, R43 ;  /* 0x0000002b2c2b7220 */ /* 0x000fe20000410000 */
[----:B------:R-:W-:Y:S01]  /*7810*/  FMUL.FTZ R7, R7, R30 ;  /* 0x0000001e07077220 */ /* 0x000fe20000410000 */
[----:B------:R-:W-:Y:S01]  /*7820*/  FFMA.FTZ R30, R37, UR4, -R5 ;  /* 0x00000004251e7c23 */ /* 0x000fe20008010805 */
[--C-:B------:R-:W-:Y:S01]  /*7830*/  FADD.FTZ R44, R47, -R39.reuse ;  /* 0x800000272f2c7221 */ /* 0x100fe20000010000 */
[----:B------:R-:W-:Y:S01]  /*7840*/  FADD.FTZ R47, R50, -R39 ;  /* 0x80000027322f7221 */ /* 0x000fe20000010000 */
[--C-:B------:R-:W-:Y:S01]  /*7850*/  FFMA.FTZ R39, R36, UR4, -R5.reuse ;  /* 0x0000000424277c23 */ /* 0x100fe20008010805 */
[----:B------:R-:W-:Y:S01]  /*7860*/  FSEL R36, R21, -INF , !P1 ;  /* 0xff80000015247808 */ /* 0x000fe20004800000 */
[----:B------:R-:W-:Y:S01]  /*7870*/  FMUL.FTZ R37, R41, R44 ;  /* 0x0000002c29257220 */ /* 0x000fe20000410000 */
[----:B------:R-:W1:Y:S01]  /*7880*/  MUFU.EX2 R30, R30 ;  /* 0x0000001e001e7308 */ /* 0x000e620000000800 */
[----:B------:R-:W-:Y:S01]  /*7890*/  FSEL R44, R27, -INF , !P5 ;  /* 0xff8000001b2c7808 */ /* 0x000fe20006800000 */
[----:B------:R-:W-:Y:S01]  /*78a0*/  FFMA.FTZ R21, -R21, R21, 1 ;  /* 0x3f80000015157423 */ /* 0x000fe20000010115 */
[----:B------:R-:W-:Y:S01]  /*78b0*/  FFMA.FTZ R41, R36, UR4, -R5 ;  /* 0x0000000424297c23 */ /* 0x000fe20008010805 */
[C---:B------:R-:W-:Y:S01]  /*78c0*/  FSEL R36, R22.reuse, -INF , !P0 ;  /* 0xff80000016247808 */ /* 0x040fe20004000000 */
[----:B------:R-:W-:Y:S01]  /*78d0*/  FFMA.FTZ R22, -R22, R22, 1 ;  /* 0x3f80000016167423 */ /* 0x000fe20000010116 */
[----:B------:R-:W-:-:S02]  /*78e0*/  F2FP.F16.F32.PACK_AB R8, R8, R43 ;  /* 0x0000002b0808723e */ /* 0x000fc400000000ff */
[----:B------:R-:W2:Y:S01]  /*78f0*/  MUFU.EX2 R39, R39 ;  /* 0x0000002700277308 */ /* 0x000ea20000000800 */
[----:B------:R-:W-:Y:S01]  /*7900*/  FFMA.FTZ R40, R36, UR4, -R5 ;  /* 0x0000000424287c23 */ /* 0x000fe20008010805 */
[----:B------:R-:W-:Y:S01]  /*7910*/  FMUL.FTZ R36, R37, R10 ;  /* 0x0000000a25247220 */ /* 0x000fe20000410000 */
[----:B------:R-:W-:Y:S02]  /*7920*/  F2FP.F16.F32.PACK_AB R26, R7, R26 ;  /* 0x0000001a071a723e */ /* 0x000fe400000000ff */
[----:B------:R-:W-:Y:S02]  /*7930*/  F2FP.F16.F32.PACK_AB R34, R29, R34 ;  /* 0x000000221d22723e */ /* 0x000fe400000000ff */
[----:B------:R-:W-:Y:S01]  /*7940*/  F2FP.F16.F32.PACK_AB R9, R36, R9 ;  /* 0x000000092409723e */ /* 0x000fe200000000ff */
[----:B------:R-:W3:Y:S01]  /*7950*/  MUFU.EX2 R41, R41 ;  /* 0x0000002900297308 */ /* 0x000ee20000000800 */
[----:B-1----:R-:W-:-:S04]  /*7960*/  FMUL.FTZ R47, R30, R47 ;  /* 0x0000002f1e2f7220 */ /* 0x002fc80000410000 */
[----:B------:R-:W-:Y:S01]  /*7970*/  FMUL.FTZ R10, R47, R46 ;  /* 0x0000002e2f0a7220 */ /* 0x000fe20000410000 */
[----:B------:R-:W-:Y:S01]  /*7980*/  FFMA.FTZ R46, -R14, R14, 1 ;  /* 0x3f8000000e2e7423 */ /* 0x000fe2000001010e */
[----:B------:R-:W-:Y:S01]  /*7990*/  FSEL R14, R28, -INF , !P4 ;  /* 0xff8000001c0e7808 */ /* 0x000fe20006000000 */
[--C-:B------:R-:W-:Y:S01]  /*79a0*/  FFMA.FTZ R47, R44, UR4, -R5.reuse ;  /* 0x000000042c2f7c23 */ /* 0x100fe20008010805 */
[----:B--2---:R-:W-:Y:S01]  /*79b0*/  FMUL.FTZ R37, R39, R42 ;  /* 0x0000002a27257220 */ /* 0x004fe20000410000 */
[----:B------:R-:W-:Y:S01]  /*79c0*/  FSEL R44, R33, -INF , !P2 ;  /* 0xff800000212c7808 */ /* 0x000fe20005000000 */
[----:B------:R-:W-:Y:S01]  /*79d0*/  MUFU.EX2 R40, R40 ;  /* 0x0000002800287308 */ /* 0x000fe20000000800 */
[--C-:B------:R-:W-:Y:S01]  /*79e0*/  FFMA.FTZ R42, R14, UR4, -R5.reuse ;  /* 0x000000040e2a7c23 */ /* 0x100fe20008010805 */
[----:B------:R-:W-:Y:S01]  /*79f0*/  FSEL R14, R31, -INF , !P3 ;  /* 0xff8000001f0e7808 */ /* 0x000fe20005800000 */
[----:B------:R-:W-:Y:S01]  /*7a00*/  FMUL.FTZ R37, R37, R46 ;  /* 0x0000002e25257220 */ /* 0x000fe20000410000 */
[----:B------:R-:W-:Y:S01]  /*7a10*/  FFMA.FTZ R44, R44, UR4, -R5 ;  /* 0x000000042c2c7c23 */ /* 0x000fe20008010805 */
[----:B------:R-:W-:-:S02]  /*7a20*/  VIADD R46, R13, 0x180 ;  /* 0x000001800d2e7836 */ /* 0x000fc40000000000 */
[----:B---3--:R-:W-:Y:S01]  /*7a30*/  FMUL.FTZ R54, R41, R54 ;  /* 0x0000003629367220 */ /* 0x008fe20000410000 */
[----:B------:R-:W-:Y:S01]  /*7a40*/  FFMA.FTZ R14, R14, UR4, -R5 ;  /* 0x000000040e0e7c23 */ /* 0x000fe20008010805 */
[----:B------:R-:W1:Y:S01]  /*7a50*/  MUFU.EX2 R42, R42 ;  /* 0x0000002a002a7308 */ /* 0x000e620000000800 */
[----:B------:R-:W-:Y:S01]  /*7a60*/  FFMA.FTZ R31, -R31, R31, 1 ;  /* 0x3f8000001f1f7423 */ /* 0x000fe2000001011f */
[----:B------:R-:W-:Y:S01]  /*7a70*/  R2UR UR6, R46 ;  /* 0x000000002e0672ca */ /* 0x000fe200000e0000 */
[----:B------:R-:W-:Y:S01]  /*7a80*/  VIADD R46, R13, 0x200 ;  /* 0x000002000d2e7836 */ /* 0x000fe20000000000 */
[----:B------:R-:W-:Y:S01]  /*7a90*/  F2FP.F16.F32.PACK_AB R39, R39, R30 ;  /* 0x0000001e2727723e */ /* 0x000fe200000000ff */
[----:B------:R-:W-:Y:S01]  /*7aa0*/  VIADD R5, R13, 0x80 ;  /* 0x000000800d057836 */ /* 0x000fe20000000000 */
[----:B------:R-:W-:Y:S02]  /*7ab0*/  F2FP.F16.F32.PACK_AB R30, R24, R45 ;  /* 0x0000002d181e723e */ /* 0x000fe400000000ff */
[----:B------:R2:W3:Y:S01]  /*7ac0*/  MUFU.EX2 R49, R14 ;  /* 0x0000000e00317308 */ /* 0x0004e20000000800 */
[----:B------:R-:W-:Y:S01]  /*7ad0*/  R2UR UR7, R46 ;  /* 0x000000002e0772ca */ /* 0x000fe200000e0000 */
[----:B------:R-:W-:Y:S01]  /*7ae0*/  STSM.16.M88.2 [R0+0x2cd00], R38 ;  /* 0x02cd002600007844 */ /* 0x000fe20000000100 */
[----:B------:R-:W-:Y:S01]  /*7af0*/  R2UR UR4, R5 ;  /* 0x00000000050472ca */ /* 0x000fe200000e0000 */
[----:B------:R-:W-:Y:S01]  /*7b00*/  VIADD R5, R13, 0x100 ;  /* 0x000001000d057836 */ /* 0x000fe20000000000 */
[----:B------:R-:W-:-:S02]  /*7b10*/  F2FP.F16.F32.PACK_AB R24, R12, R11 ;  /* 0x0000000b0c18723e */ /* 0x000fc400000000ff */
[----:B------:R-:W-:Y:S01]  /*7b20*/  F2FP.F16.F32.PACK_AB R25, R37, R10 ;  /* 0x0000000a2519723e */ /* 0x000fe200000000ff */
[----:B------:R-:W4:Y:S01]  /*7b30*/  MUFU.EX2 R47, R47 ;  /* 0x0000002f002f7308 */ /* 0x000f220000000800 */
[----:B--2---:R-:W-:Y:S01]  /*7b40*/  FMUL.FTZ R14, R54, R21 ;  /* 0x00000015360e7220 */ /* 0x004fe20000410000 */
[----:B------:R-:W-:Y:S01]  /*7b50*/  FFMA.FTZ R21, -R28, R28, 1 ;  /* 0x3f8000001c157423 */ /* 0x000fe2000001011c */
[----:B-1----:R-:W-:Y:S01]  /*7b60*/  FMUL.FTZ R28, R42, R219 ;  /* 0x000000db2a1c7220 */ /* 0x002fe20000410000 */
[----:B------:R-:W-:Y:S01]  /*7b70*/  R2UR UR5, R5 ;  /* 0x00000000050572ca */ /* 0x000fe200000e0000 */
[----:B------:R-:W-:Y:S01]  /*7b80*/  FMUL.FTZ R5, R40, R55 ;  /* 0x0000003728057220 */ /* 0x000fe20000410000 */
[----:B------:R-:W-:Y:S01]  /*7b90*/  UMOV UR18, UR6 ;  /* 0x0000000600127c82 */ /* 0x000fe20008000000 */
[----:B------:R-:W-:Y:S01]  /*7ba0*/  FMUL.FTZ R28, R28, R21 ;  /* 0x000000151c1c7220 */ /* 0x000fe20000410000 */
[----:B------:R-:W1:Y:S01]  /*7bb0*/  MUFU.EX2 R44, R44 ;  /* 0x0000002c002c7308 */ /* 0x000e620000000800 */
[----:B---3--:R-:W-:Y:S01]  /*7bc0*/  FMUL.FTZ R46, R49, R222 ;  /* 0x000000de312e7220 */ /* 0x008fe20000410000 */
[----:B------:R-:W-:Y:S01]  /*7bd0*/  FMUL.FTZ R5, R5, R22 ;  /* 0x0000001605057220 */ /* 0x000fe20000410000 */
[----:B------:R-:W-:Y:S01]  /*7be0*/  FFMA.FTZ R22, -R27, R27, 1 ;  /* 0x3f8000001b167423 */ /* 0x000fe2000001011b */
[----:B------:R-:W-:Y:S01]  /*7bf0*/  UMOV UR10, UR4 ;  /* 0x00000004000a7c82 */ /* 0x000fe20008000000 */
[----:B------:R-:W-:Y:S01]  /*7c00*/  FMUL.FTZ R46, R46, R31 ;  /* 0x0000001f2e2e7220 */ /* 0x000fe20000410000 */
[----:B------:R-:W-:-:S02]  /*7c10*/  F2FP.F16.F32.PACK_AB R31, R40, R41 ;  /* 0x00000029281f723e */ /* 0x000fc400000000ff */
[----:B------:R-:W-:Y:S01]  /*7c20*/  F2FP.F16.F32.PACK_AB R7, R5, R14 ;  /* 0x0000000e0507723e */ /* 0x000fe200000000ff */
[----:B----4-:R-:W-:Y:S01]  /*7c30*/  FMUL.FTZ R27, R47, R218 ;  /* 0x000000da2f1b7220 */ /* 0x010fe20000410000 */
[----:B------:R-:W-:Y:S01]  /*7c40*/  F2FP.F16.F32.PACK_AB R33, R42, R47 ;  /* 0x0000002f2a21723e */ /* 0x000fe200000000ff */
[----:B------:R-:W-:Y:S01]  /*7c50*/  STSM.16.M88.2 [R0+0x2d500], R30 ;  /* 0x02d5001e00007844 */ /* 0x000fe20000000100 */
[----:B------:R-:W-:Y:S01]  /*7c60*/  UMOV UR14, UR5 ;  /* 0x00000005000e7c82 */ /* 0x000fe20008000000 */
[----:B------:R-:W-:Y:S01]  /*7c70*/  FMUL.FTZ R27, R27, R22 ;  /* 0x000000161b1b7220 */ /* 0x000fe20000410000 */
[----:B------:R-:W-:Y:S01]  /*7c80*/  IMAD R22, R4, 0x2000, R17 ;  /* 0x0000200004167824 */ /* 0x000fe200078e0211 */
[----:B------:R-:W-:Y:S01]  /*7c90*/  STSM.16.M88.2 [R0+0x2dd00], R32 ;  /* 0x02dd002000007844 */ /* 0x000fe20000000100 */
[----:B------:R-:W-:Y:S01]  /*7ca0*/  VIADD R14, R13, 0xb0 ;  /* 0x000000b00d0e7836 */ /* 0x000fe20000000000 */
[----:B-1----:R-:W-:Y:S01]  /*7cb0*/  F2FP.F16.F32.PACK_AB R21, R44, R49 ;  /* 0x000000312c15723e */ /* 0x002fe200000000ff */
[----:B------:R-:W-:-:S02]  /*7cc0*/  VIADD R15, R22, 0x24100 ;  /* 0x00024100160f7836 */ /* 0x000fc40000000000 */
[----:B------:R-:W-:Y:S01]  /*7cd0*/  FMUL.FTZ R223, R44, R223 ;  /* 0x000000df2cdf7220 */ /* 0x000fe20000410000 */
[----:B------:R-:W-:Y:S01]  /*7ce0*/  F2FP.F16.F32.PACK_AB R35, R28, R27 ;  /* 0x0000001b1c23723e */ /* 0x000fe200000000ff */
[----:B------:R-:W-:Y:S01]  /*7cf0*/  STSM.16.M88.2 [R0+0x2e500], R20 ;  /* 0x02e5001400007844 */ /* 0x000fe20000000100 */
[----:B------:R-:W-:Y:S01]  /*7d00*/  SHF.R.U32.HI R15, RZ, 0x4, R15 ;  /* 0x00000004ff0f7819 */ /* 0x000fe2000001160f */
[----:B------:R-:W-:Y:S01]  /*7d10*/  FMUL.FTZ R223, R223, R48 ;  /* 0x00000030dfdf7220 */ /* 0x000fe20000410000 */
[----:B------:R-:W-:Y:S01]  /*7d20*/  @!PT LDS RZ, [RZ] ;  /* 0x00000000fffff984 */ /* 0x000fe20000000800 */
[----:B------:R-:W-:Y:S01]  /*7d30*/  @!PT LDS RZ, [RZ] ;  /* 0x00000000fffff984 */ /* 0x000fe20000000800 */
[----:B------:R-:W-:Y:S01]  /*7d40*/  @!PT LDS RZ, [RZ] ;  /* 0x00000000fffff984 */ /* 0x000fe20000000800 */
[----:B------:R-:W-:Y:S01]  /*7d50*/  @!PT LDS RZ, [RZ] ;  /* 0x00000000fffff984 */ /* 0x000fe20000000800 */
[----:B------:R1:W-:Y:S06]  /*7d60*/  MEMBAR.ALL.CTA ;  /* 0x0000000000007992 */ /* 0x0003ec0000008000 */
[----:B-1----:R-:W1:Y:S01]  /*7d70*/  FENCE.VIEW.ASYNC.S ;  /* 0x00000000000073c6 */ /* 0x002e620000000000 */
[----:B------:R-:W-:Y:S01]  /*7d80*/  LOP3.LUT R23, R15, 0x3fff, RZ, 0xc0, !PT ;  /* 0x00003fff0f177812 */ /* 0x000fe200078ec0ff */
[----:B------:R-:W-:Y:S01]  /*7d90*/  VIADD R15, R13, 0x130 ;  /* 0x000001300d0f7836 */ /* 0x000fe20000000000 */
[----:B------:R-:W-:-:S02]  /*7da0*/  F2FP.F16.F32.PACK_AB R27, R223, R46 ;  /* 0x0000002edf1b723e */ /* 0x000fc400000000ff */
[C---:B------:R-:W-:Y:S01]  /*7db0*/  R2UR UR56, R23.reuse ;  /* 0x00000000173872ca */ /* 0x040fe200000e0000 */
[----:B------:R-:W-:-:S05]  /*7dc0*/  VIADD R5, R23, 0x80 ;  /* 0x0000008017057836 */ /* 0x000fca0000000000 */
[----:B------:R-:W-:Y:S01]  /*7dd0*/  R2UR UR48, R5 ;  /* 0x00000000053072ca */ /* 0x000fe200000e0000 */
[----:B------:R-:W-:-:S05]  /*7de0*/  VIADD R5, R13, 0x90 ;  /* 0x000000900d057836 */ /* 0x000fca0000000000 */
[----:B------:R-:W-:Y:S01]  /*7df0*/  R2UR UR4, R5 ;  /* 0x00000000050472ca */ /* 0x000fe200000e0000 */
[----:B------:R-:W-:Y:S01]  /*7e00*/  UMOV UR8, UR56 ;  /* 0x0000003800087c82 */ /* 0x000fe20008000000 */
[----:B------:R-:W-:Y:S01]  /*7e10*/  UMOV UR12, UR56 ;  /* 0x00000038000c7c82 */ /* 0x000fe20008000000 */
[----:B------:R-:W-:Y:S01]  /*7e20*/  UMOV UR16, UR56 ;  /* 0x0000003800107c82 */ /* 0x000fe20008000000 */
[----:B------:R-:W-:Y:S01]  /*7e30*/  VIADD R5, R13, 0x190 ;  /* 0x000001900d057836 */ /* 0x000fe20000000000 */
[----:B-1----:R-:W-:Y:S04]  /*7e40*/  BAR.SYNC.DEFER_BLOCKING 0x9, 0x100 ;  /* 0x0244000000007b1d */ /* 0x002fe80000010000 */
[----:B------:R-:W-:Y:S01]  /*7e50*/  R2UR UR54, R5 ;  /* 0x00000000053672ca */ /* 0x000fe200000e0000 */
[----:B------:R-:W-:Y:S01]  /*7e60*/  VIADD R5, R23, 0x100 ;  /* 0x0000010017057836 */ /* 0x000fe20000000000 */
[----:B------:R-:W-:Y:S01]  /*7e70*/  UMOV UR52, UR48 ;  /* 0x0000003000347c82 */ /* 0x000fe20008000000 */
[----:B------:R-:W-:-:S03]  /*7e80*/  UMOV UR44, UR48 ;  /* 0x00000030002c7c82 */ /* 0x000fc60008000000 */
[----:B------:R-:W-:Y:S01]  /*7e90*/  R2UR UR28, R5 ;  /* 0x00000000051c72ca */ /* 0x000fe200000e0000 */
[----:B------:R-:W-:-:S05]  /*7ea0*/  VIADD R5, R13, 0xa0 ;  /* 0x000000a00d057836 */ /* 0x000fca0000000000 */
[----:B------:R-:W-:Y:S01]  /*7eb0*/  R2UR UR42, R5 ;  /* 0x00000000052a72ca */ /* 0x000fe200000e0000 */
[----:B------:R-:W-:-:S05]  /*7ec0*/  VIADD R5, R13, 0x1a0 ;  /* 0x000001a00d057836 */ /* 0x000fca0000000000 */
[----:B------:R-:W-:Y:S01]  /*7ed0*/  R2UR UR34, R5 ;  /* 0x00000000052272ca */ /* 0x000fe200000e0000 */
[----:B------:R-:W-:Y:S01]  /*7ee0*/  UMOV UR40, UR28 ;  /* 0x0000001c00287c82 */ /* 0x000fe20008000000 */
[----:B------:R-:W-:Y:S01]  /*7ef0*/  UMOV UR36, UR28 ;  /* 0x0000001c00247c82 */ /* 0x000fe20008000000 */
[----:B------:R-:W-:Y:S01]  /*7f00*/  UMOV UR32, UR28 ;  /* 0x0000001c00207c82 */ /* 0x000fe20008000000 */
[----:B------:R1:W-:Y:S01]  /*7f10*/  STSM.16.M88.2 [R0+0x2ed00], R8 ;  /* 0x02ed000800007844 */ /* 0x0003e20000000100 */
[----:B------:R-:W-:Y:S01]  /*7f20*/  UMOV UR24, UR28 ;  /* 0x0000001c00187c82 */ /* 0x000fe20008000000 */
[----:B------:R-:W-:Y:S02]  /*7f30*/  VIADD R5, R23, 0x180 ;  /* 0x0000018017057836 */ /* 0x000fe40000000000 */
[----:B------:R-:W-:Y:S03]  /*7f40*/  STSM.16.M88.2 [R0+0x2f500], R24 ;  /* 0x02f5001800007844 */ /* 0x000fe60000000100 */
[----:B------:R-:W-:Y:S01]  /*7f50*/  R2UR UR20, R5 ;  /* 0x00000000051472ca */ /* 0x000fe200000e0000 */
[----:B------:R2:W-:Y:S01]  /*7f60*/  STSM.16.M88.2 [R0+0x2fd00], R6 ;  /* 0x02fd000600007844 */ /* 0x0005e20000000100 */
[----:B------:R-:W-:-:S03]  /*7f70*/  IMAD R5, R4, 0x2800, R17 ;  /* 0x0000280004057824 */ /* 0x000fc600078e0211 */
[----:B------:R-:W-:Y:S01]  /*7f80*/  STSM.16.M88.2 [R0+0x30500], R34 ;  /* 0x0305002200007844 */ /* 0x000fe20000000100 */
[----:B-1----:R-:W-:Y:S02]  /*7f90*/  MOV R8, UR59 ;  /* 0x0000003b00087c02 */ /* 0x002fe40008000f00 */
[----:B------:R-:W-:Y:S01]  /*7fa0*/  MOV R9, UR58 ;  /* 0x0000003a00097c02 */ /* 0x000fe20008000f00 */
[----:B------:R1:W-:Y:S01]  /*7fb0*/  STSM.16.M88.2 [R0+0x30d00], R26 ;  /* 0x030d001a00007844 */ /* 0x0003e20000000100 */
[----:B------:R-:W-:Y:S01]  /*7fc0*/  WARPGROUP.ARRIVE ;  /* 0x00000000000079c5 */ /* 0x000fe20000000000 */
[----:B------:R-:W-:Y:S01]  /*7fd0*/  SHF.R.U32.HI R5, RZ, 0x4, R5 ;  /* 0x00000004ff057819 */ /* 0x000fe20000011605 */
[----:B--2---:R-:W-:-:S03]  /*7fe0*/  VIADD R6, R13, 0x10 ;  /* 0x000000100d067836 */ /* 0x004fc60000000000 */
[----:B------:R-:W-:Y:S01]  /*7ff0*/  LOP3.LUT R5, R5, 0x3fff, RZ, 0xc0, !PT ;  /* 0x00003fff05057812 */ /* 0x000fe200078ec0ff */
[----:B------:R-:W-:Y:S01]  /*8000*/  HGMMA.64x16x16.F32 R136, gdesc[UR56].tnspA.tnspB, R136, gsb0 ;  /* 0x60200000388879f0 */ /* 0x000fe20008000888 */
        /* <DEDUP_REMOVED lines=14> */
[----:B------:R-:W-:-:S04]  /*80f0*/  SHF.R.U32.HI R6, RZ, 0x4, R6 ;  /* 0x00000004ff067819 */ /* 0x000fc80000011606 */
[----:B------:R-:W-:Y:S01]  /*8100*/  LOP3.LUT R216, R6, 0x3fff, RZ, 0xc0, !PT ;  /* 0x00003fff06d87812 */ /* 0x000fe200078ec0ff */
[----:B------:R-:W-:Y:S02]  /*8110*/  WARPGROUP.DEPBAR.LE gsb0, 0x0 ;  /* 0x00008000000079c5 */ /* 0x000fe40000010000 */
[----:B------:R-:W-:Y:S01]  /*8120*/  WARPGROUP.ARRIVE ;  /* 0x00000000000079c5 */ /* 0x000fe20000000000 */
[----:B------:R-:W-:-:S05]  /*8130*/  LOP3.LUT R6, R216, 0x400000, RZ, 0xfc, !PT ;  /* 0x00400000d8067812 */ /* 0x000fca00078efcff */
        /* <DEDUP_REMOVED lines=29> */
[----:B------:R-:W-:Y:S01]  /*8310*/  MOV R7, UR59 ;  /* 0x0000003b00077c02 */ /* 0x000fe20008000f00 */
[----:B------:R-:W-:Y:S01]  /*8320*/  UMOV UR59, UR7 ;  /* 0x00000007003b7c82 */ /* 0x000fe20008000000 */
[----:B------:R-:W-:Y:S01]  /*8330*/  MOV R11, UR58 ;  /* 0x0000003a000b7c02 */ /* 0x000fe20008000f00 */
[----:B------:R-:W-:Y:S01]  /*8340*/  UMOV UR58, UR10 ;  /* 0x0000000a003a7c82 */ /* 0x000fe20008000000 */
[----:B------:R-:W-:Y:S01]  /*8350*/  R2UR UR10, R14 ;  /* 0x000000000e0a72ca */ /* 0x000fe200000e0000 */
[----:B------:R-:W-:Y:S01]  /*8360*/  UMOV UR4, UR20 ;  /* 0x0000001400047c82 */ /* 0x000fe20008000000 */
[----:B------:R-:W-:Y:S01]  /*8370*/  MOV R10, UR59 ;  /* 0x0000003b000a7c02 */ /* 0x000fe20008000f00 */
[----:B------:R-:W-:Y:S01]  /*8380*/  UMOV UR59, UR11 ;  /* 0x0000000b003b7c82 */ /* 0x000fe20008000000 */
[----:B------:R-:W-:Y:S01]  /*8390*/  UMOV UR11, 0x40 ;  /* 0x00000040000b7882 */ /* 0x000fe20000000000 */
[----:B------:R-:W-:Y:S01]  /*83a0*/  R2UR UR6, R15 ;  /* 0x000000000f0672ca */ /* 0x000fe200000e0000 */
[----:B------:R-:W-:Y:S01]  /*83b0*/  UMOV UR7, 0x40 ;  /* 0x0000004000077882 */ /* 0x000fe20000000000 */
[C---:B------:R-:W-:Y:S01]  /*83c0*/  VIADD R14, R13.reuse, 0x1b0 ;  /* 0x000001b00d0e7836 */ /* 0x040fe20000000000 */
[----:B------:R-:W-:Y:S01]  /*83d0*/  MOV R12, UR59 ;  /* 0x0000003b000c7c02 */ /* 0x000fe20008000f00 */
[----:B------:R-:W-:Y:S01]  /*83e0*/  VIADD R13, R13, 0x230 ;  /* 0x000002300d0d7836 */ /* 0x000fe20000000000 */
[----:B------:R-:W-:Y:S01]  /*83f0*/  MOV R222, UR58 ;  /* 0x0000003a00de7c02 */ /* 0x000fe20008000f00 */
[----:B------:R-:W-:Y:S01]  /*8400*/  UMOV UR59, 0x8 ;  /* 0x00000008003b7882 */ /* 0x000fe20000000000 */
[----:B------:R-:W-:Y:S01]  /*8410*/  R2UR UR14, R14 ;  /* 0x000000000e0e72ca */ /* 0x000fe200000e0000 */
[----:B------:R-:W-:-:S02]  /*8420*/  VIADD R14, R6, 0x80 ;  /* 0x00000080060e7836 */ /* 0x000fc40000000000 */
[----:B------:R-:W-:Y:S01]  /*8430*/  IMAD.U32 R21, RZ, RZ, UR59 ;  /* 0x0000003bff157e24 */ /* 0x000fe2000f8e00ff */
        /* <DEDUP_REMOVED lines=12> */
[----:B------:R-:W-:Y:S01]  /*8500*/  UMOV UR57, UR19 ;  /* 0x0000001300397c82 */ /* 0x000fe20008000000 */
[----:B------:R-:W-:Y:S01]  /*8510*/  MOV R219, UR56 ;  /* 0x0000003800db7c02 */ /* 0x000fe20008000f00 */
[----:B------:R-:W-:Y:S01]  /*8520*/  UMOV UR56, UR12 ;  /* 0x0000000c00387c82 */ /* 0x000fe20008000000 */
[----:B------:R-:W-:Y:S01]  /*8530*/  MOV R218, UR57 ;  /* 0x0000003900da7c02 */ /* 0x000fe20008000f00 */
[----:B------:R-:W-:Y:S01]  /*8540*/  UMOV UR57, UR13 ;  /* 0x0000000d00397c82 */ /* 0x000fe20008000000 */
[----:B------:R-:W-:Y:S01]  /*8550*/  UMOV UR12, UR20 ;  /* 0x00000014000c7c82 */ /* 0x000fe20008000000 */
[----:B------:R-:W-:Y:S01]  /*8560*/  UMOV UR13, UR21 ;  /* 0x00000015000d7c82 */ /* 0x000fe20008000000 */
[----:B------:R-:W-:-:S02]  /*8570*/  MOV R221, UR56 ;  /* 0x0000003800dd7c02 */ /* 0x000fc40008000f00 */
[----:B------:R-:W-:Y:S01]  /*8580*/  MOV R220, UR57 ;  /* 0x0000003900dc7c02 */ /* 0x000fe20008000f00 */
[----:B------:R-:W-:Y:S01]  /*8590*/  UMOV UR57, 0x40000040 ;  /* 0x4000004000397882 */ /* 0x000fe20000000000 */
[----:B------:R-:W-:Y:S02]  /*85a0*/  WARPGROUP.DEPBAR.LE gsb0, 0x0 ;  /* 0x00008000000079c5 */ /* 0x000fe40000010000 */
[----:B------:R-:W-:-:S06]  /*85b0*/  WARPGROUP.ARRIVE ;  /* 0x00000000000079c5 */ /* 0x000fcc0000000000 */
[----:B------:R-:W-:Y:S01]  /*85c0*/  HGMMA.64x16x16.F32 R168, gdesc[UR16].tnspA.tnspB, R168, gsb0 ;  /* 0x6020000010a879f0 */ /* 0x000fe200080008a8 */
[----:B------:R-:W-:Y:S01]  /*85d0*/  R2UR UR16, R5 ;  /* 0x00000000051072ca */ /* 0x000fe200000e0000 */
[----:B------:R-:W-:Y:S01]  /*85e0*/  UMOV UR17, UR21 ;  /* 0x0000001500117c82 */ /* 0x000fe20008000000 */
[----:B------:R-:W-:Y:S01]  /*85f0*/  R2UR UR18, R13 ;  /* 0x000000000d1272ca */ /* 0x000fe200000e0000 */
[----:B------:R-:W-:Y:S01]  /*8600*/  UMOV UR19, 0x40 ;  /* 0x0000004000137882 */ /* 0x000fe20000000000 */
[----:B------:R-:W-:-:S09]  /*8610*/  VIADD R13, R5, 0x80 ;  /* 0x00000080050d7836 */ /* 0x000fd20000000000 */
        /* <DEDUP_REMOVED lines=15> */
[----:B------:R-:W-:Y:S02]  /*8710*/  UMOV UR29, 0x40000040 ;  /* 0x40000040001d7882 */ /* 0x000fe40000000000 */
        /* <DEDUP_REMOVED lines=14> */
[----:B------:R-:W-:-:S13]  /*8800*/  R2UR UR24, R6 ;  /* 0x00000000061872ca */ /* 0x000fda00000e0000 */
[----:B------:R-:W-:Y:S02]  /*8810*/  UMOV UR58, UR24 ;  /* 0x00000018003a7c82 */ /* 0x000fe40008000000 */
[----:B------:R-:W-:Y:S01]  /*8820*/  IMAD.U32 R20, RZ, RZ, UR58 ;  /* 0x0000003aff147e24 */ /* 0x000fe2000f8e00ff */
        /* <DEDUP_REMOVED lines=10> */
[----:B------:R-:W-:Y:S01]  /*88d0*/  VIADD R13, R6, 0x100 ;  /* 0x00000100060d7836 */ /* 0x000fe20000000000 */
[----:B------:R-:W-:Y:S01]  /*88e0*/  R2UR UR5, R14 ;  /* 0x000000000e0572ca */ /* 0x000fe200000e0000 */
[----:B------:R-:W-:Y:S02]  /*88f0*/  WARPGROUP.DEPBAR.LE gsb0, 0x0 ;  /* 0x00008000000079c5 */ /* 0x000fe40000010000 */
[----:B------:R-:W-:-:S06]  /*8900*/  WARPGROUP.ARRIVE ;  /* 0x00000000000079c5 */ /* 0x000fcc0000000000 */
[----:B------:R-:W-:Y:S03]  /*8910*/  HGMMA.64x16x16.F32 R184, gdesc[UR12].tnspA.tnspB, R184, gsb0 ;  /* 0x602000000cb879f0 */ /* 0x000fe600080008b8 */
[----:B------:R-:W-:Y:S02]  /*8920*/  WARPGROUP.DEPBAR.LE gsb0, 0x0 ;  /* 0x00008000000079c5 */ /* 0x000fe40000010000 */
[----:B------:R-:W-:-:S06]  /*8930*/  WARPGROUP.ARRIVE ;  /* 0x00000000000079c5 */ /* 0x000fcc0000000000 */
[----:B------:R-:W-:Y:S03]  /*8940*/  HGMMA.64x16x16.F32 R200, gdesc[UR16].tnspA.tnspB, R200, gsb0 ;  /* 0x6020000010c879f0 */ /* 0x000fe600080008c8 */
        /* <DEDUP_REMOVED lines=14> */
[----:B------:R-:W-:Y:S01]  /*8a30*/  IMAD.U32 R14, RZ, RZ, UR58 ;  /* 0x0000003aff0e7e24 */ /* 0x000fe2000f8e00ff */
[----:B------:R-:W-:Y:S01]  /*8a40*/  R2UR UR5, R13 ;  /* 0x000000000d0572ca */ /* 0x000fe200000e0000 */
[----:B------:R-:W-:Y:S01]  /*8a50*/  IMAD.U32 R15, RZ, RZ, UR59 ;  /* 0x0000003bff0f7e24 */ /* 0x000fe2000f8e00ff */
[----:B------:R-:W-:Y:S02]  /*8a60*/  WARPGROUP.DEPBAR.LE gsb0, 0x0 ;  /* 0x00008000000079c5 */ /* 0x000fe40000010000 */
[----:B------:R-:W-:-:S06]  /*8a70*/  WARPGROUP.ARRIVE ;  /* 0x00000000000079c5 */ /* 0x000fcc0000000000 */
[----:B------:R-:W-:Y:S01]  /*8a80*/  HGMMA.64x64x16.F32 R24, gdesc[UR56].tnspA, R24, gsb0 ;  /* 0x20e00000381879f0 */ /* 0x000fe20008000818 */
[----:B------:R-:W-:Y:S01]  /*8a90*/  R2UR UR59, R12 ;  /* 0x000000000c3b72ca */ /* 0x000fe200000e0000 */
[----:B------:R-:W-:Y:S01]  /*8aa0*/  VIADD R12, R5, 0x100 ;  /* 0x00000100050c7836 */ /* 0x000fe20000000000 */
[----:B------:R-:W-:Y:S02]  /*8ab0*/  R2UR UR58, R222 ;  /* 0x00000000de3a72ca */ /* 0x000fe400000e0000 */
[----:B------:R-:W-:Y:S02]  /*8ac0*/  R2UR UR57, R220 ;  /* 0x00000000dc3972ca */ /* 0x000fe400000e0000 */
[----:B------:R-:W-:Y:S02]  /*8ad0*/  R2UR UR56, R221 ;  /* 0x00000000dd3872ca */ /* 0x000fe400000e0000 */
[----:B------:R-:W-:-:S05]  /*8ae0*/  R2UR UR4, R12 ;  /* 0x000000000c0472ca */ /* 0x000fca00000e0000 */
        /* <DEDUP_REMOVED lines=10> */
[----:B------:R-:W-:-:S02]  /*8b90*/  WARPGROUP.DEPBAR.LE gsb0, 0x0 ;  /* 0x00008000000079c5 */ /* 0x000fc40000010000 */
[----:B------:R-:W-:-:S06]  /*8ba0*/  WARPGROUP.ARRIVE ;  /* 0x00000000000079c5 */ /* 0x000fcc0000000000 */
[----:B------:R-:W-:Y:S01]  /*8bb0*/  HGMMA.64x64x16.F32 R24, gdesc[UR56].tnspA, R24, gsb0 ;  /* 0x20e00000381879f0 */ /* 0x000fe20008000818 */
[----:B------:R-:W-:Y:S01]  /*8bc0*/  R2UR UR59, R10 ;  /* 0x000000000a3b72ca */ /* 0x000fe200000e0000 */
[----:B------:R-:W-:Y:S01]  /*8bd0*/  VIADD R10, R5, 0x180 ;  /* 0x00000180050a7836 */ /* 0x000fe20000000000 */
[----:B------:R-:W-:Y:S01]  /*8be0*/  R2UR UR58, R11 ;  /* 0x000000000b3a72ca */ /* 0x000fe200000e0000 */
[C---:B------:R-:W-:Y:S01]  /*8bf0*/  VIADD R11, R6.reuse, 0x180 ;  /* 0x00000180060b7836 */ /* 0x040fe20000000000 */
[----:B------:R-:W-:Y:S01]  /*8c00*/  UMOV UR57, 0x40000040 ;  /* 0x4000004000397882 */ /* 0x000fe20000000000 */
[----:B------:R-:W-:Y:S01]  /*8c10*/  VIADD R6, R6, 0x200 ;  /* 0x0000020006067836 */ /* 0x000fe20000000000 */
[----:B------:R-:W-:Y:S02]  /*8c20*/  R2UR UR4, R10 ;  /* 0x000000000a0472ca */ /* 0x000fe400000e0000 */
[----:B------:R-:W-:-:S05]  /*8c30*/  R2UR UR5, R11 ;  /* 0x000000000b0572ca */ /* 0x000fca00000e0000 */
[----:B------:R-:W-:Y:S01]  /*8c40*/  UMOV UR49, UR59 ;  /* 0x0000003b00317c82 */ /* 0x000fe20008000000 */
[----:B------:R-:W-:Y:S01]  /*8c50*/  UMOV UR59, 0x8 ;  /* 0x00000008003b7882 */ /* 0x000fe20000000000 */
[----:B------:R-:W-:Y:S01]  /*8c60*/  UMOV UR48, UR58 ;  /* 0x0000003a00307c82 */ /* 0x000fe20008000000 */
[----:B------:R-:W-:-:S03]  /*8c70*/  IMAD.U32 R11, RZ, RZ, UR59 ;  /* 0x0000003bff0b7e24 */ /* 0x000fc6000f8e00ff */
[----:B------:R-:W-:Y:S02]  /*8c80*/  UMOV UR56, UR4 ;  /* 0x0000000400387c82 */ /* 0x000fe40008000000 */
[----:B------:R-:W-:Y:S01]  /*8c90*/  UMOV UR58, UR5 ;  /* 0x00000005003a7c82 */ /* 0x000fe20008000000 */
[----:B------:R-:W-:Y:S01]  /*8ca0*/  R2UR UR5, R6 ;  /* 0x00000000060572ca */ /* 0x000fe200000e0000 */
[----:B------:R-:W-:Y:S01]  /*8cb0*/  IMAD.U32 R10, RZ, RZ, UR58 ;  /* 0x0000003aff0a7e24 */ /* 0x000fe2000f8e00ff */
[----:B------:R-:W-:Y:S02]  /*8cc0*/  WARPGROUP.DEPBAR.LE gsb0, 0x0 ;  /* 0x00008000000079c5 */ /* 0x000fe40000010000 */
[----:B------:R-:W-:-:S06]  /*8cd0*/  WARPGROUP.ARRIVE ;  /* 0x00000000000079c5 */ /* 0x000fcc0000000000 */
[----:B------:R-:W-:Y:S01]  /*8ce0*/  HGMMA.64x64x16.F32 R24, gdesc[UR56].tnspA, R24, gsb0 ;  /* 0x20e00000381879f0 */ /* 0x000fe20008000818 */
[----:B------:R-:W-:Y:S01]  /*8cf0*/  R2UR UR59, R7 ;  /* 0x00000000073b72ca */ /* 0x000fe200000e0000 */
[----:B------:R-:W-:Y:S01]  /*8d00*/  VIADD R7, R5, 0x200 ;  /* 0x0000020005077836 */ /* 0x000fe20000000000 */
[----:B------:R-:W-:Y:S01]  /*8d10*/  R2UR UR58, R217 ;  /* 0x00000000d93a72ca */ /* 0x000fe200000e0000 */
[----:B------:R-:W-:Y:S01]  /*8d20*/  VIADD R217, R23, 0x400 ;  /* 0x0000040017d97836 */ /* 0x000fe20000000000 */
        /* <DEDUP_REMOVED lines=13> */
[----:B------:R-:W-:Y:S01]  /*8e00*/  UMOV UR25, UR29 ;  /* 0x0000001d00197c82 */ /* 0x000fe20008000000 */
[----:B------:R-:W-:Y:S01]  /*8e10*/  UMOV UR21, 0x40000040 ;  /* 0x4000004000157882 */ /* 0x000fe20000000000 */
[----:B------:R-:W-:Y:S01]  /*8e20*/  ULDC.64 UR4, c[0x0][0x2c0] ;  /* 0x0000b00000047ab9 */ /* 0x000fe20000000a00 */
[----:B------:R-:W-:-:S02]  /*8e30*/  WARPGROUP.DEPBAR.LE gsb0, 0x0 ;  /* 0x00008000000079c5 */ /* 0x000fc40000010000 */
[----:B------:R-:W-:-:S06]  /*8e40*/  WARPGROUP.ARRIVE ;  /* 0x00000000000079c5 */ /* 0x000fcc0000000000 */
[----:B------:R-:W-:Y:S01]  /*8e50*/  HGMMA.64x64x16.F32 R24, gdesc[UR56].tnspA, R24, gsb0 ;  /* 0x20e00000381879f0 */ /* 0x000fe20008000818 */
[----:B------:R-:W-:Y:S01]  /*8e60*/  R2UR UR59, R8 ;  /* 0x00000000083b72ca */ /* 0x000fe200000e0000 */
[----:B------:R-:W-:Y:S01]  /*8e70*/  UMOV UR57, 0x40000040 ;  /* 0x4000004000397882 */ /* 0x000fe20000000000 */
[----:B------:R-:W-:Y:S01]  /*8e80*/  R2UR UR58, R9 ;  /* 0x00000000093a72ca */ /* 0x000fe200000e0000 */
[----:B------:R-:W-:Y:S01]  /*8e90*/  VIADD R8, R23, 0x480 ;  /* 0x0000048017087836 */ /* 0x000fe20000000000 */
[----:B------:R-:W-:Y:S01]  /*8ea0*/  R2UR UR56, R217 ;  /* 0x00000000d93872ca */ /* 0x000fe200000e0000 */
[----:B------:R-:W-:-:S05]  /*8eb0*/  VIADD R217, R23, 0x500 ;  /* 0x0000050017d97836 */ /* 0x000fca0000000000 */
[----:B------:R-:W-:Y:S01]  /*8ec0*/  R2UR UR28, R217 ;  /* 0x00000000d91c72ca */ /* 0x000fe200000e0000 */
        /* <DEDUP_REMOVED lines=26> */
[----:B------:R-:W-:Y:S01]  /*9070*/  UMOV UR32, UR28 ;  /* 0x0000001c00207c82 */ /* 0x000fe20008000000 */
[----:B------:R-:W-:Y:S01]  /*9080*/  UMOV UR33, UR29 ;  /* 0x0000001d00217c82 */ /* 0x000fe20008000000 */
[----:B------:R-:W-:Y:S01]  /*9090*/  UMOV UR24, UR28 ;  /* 0x0000001c00187c82 */ /* 0x000fe20008000000 */
[----:B------:R-:W-:Y:S01]  /*90a0*/  VIADD R23, R23, 0x580 ;  /* 0x0000058017177836 */ /* 0x000fe20000000000 */
[----:B------:R-:W-:Y:S01]  /*90b0*/  UMOV UR9, UR21 ;  /* 0x0000001500097c82 */ /* 0x000fe20008000000 */
[----:B------:R-:W-:Y:S01]  /*90c0*/  IMAD.SHL.U32 R8, R3, 0x4000, RZ ;  /* 0x0000400003087824 */ /* 0x000fe200078e00ff */
[----:B------:R-:W-:-:S02]  /*90d0*/  WARPGROUP.DEPBAR.LE gsb0, 0x0 ;  /* 0x00008000000079c5 */ /* 0x000fc40000010000 */
[----:B------:R-:W-:Y:S01]  /*90e0*/  WARPGROUP.ARRIVE ;  /* 0x00000000000079c5 */ /* 0x000fe20000000000 */
[----:B------:R-:W-:Y:S02]  /*90f0*/  R2UR UR20, R23 ;  /* 0x00000000171472ca */ /* 0x000fe400000e0000 */
[----:B------:R-:W-:-:S03]  /*9100*/  IADD3 R9, P0, R8, R230, RZ ;  /* 0x000000e608097210 */ /* 0x000fc60007f1e0ff */
[----:B------:R-:W-:Y:S01]  /*9110*/  HGMMA.64x16x16.F32 R208, gdesc[UR56].tnspA.tnspB, R208, gsb0 ;  /* 0x6020000038d079f0 */ /* 0x000fe200080008d0 */
[----:B------:R-:W-:Y:S02]  /*9120*/  LEA.HI.X.SX32 R218, R8, R235, 0x1, P0 ;  /* 0x000000eb08da7211 */ /* 0x000fe400000f0eff */
[----:B------:R-:W-:-:S04]  /*9130*/  LEA R8, P0, R9, UR4, 0x2 ;  /* 0x0000000409087c11 */ /* 0x000fc8000f8010ff */
[----:B------:R-:W-:Y:S01]  /*9140*/  LEA.HI.X R9, R9, UR5, R218, 0x2, P0 ;  /* 0x0000000509097c11 */ /* 0x000fe200080f14da */
[----:B------:R-:W-:Y:S02]  /*9150*/  WARPGROUP.DEPBAR.LE gsb0, 0x0 ;  /* 0x00008000000079c5 */ /* 0x000fe40000010000 */
[----:B------:R-:W-:Y:S01]  /*9160*/  WARPGROUP.ARRIVE ;  /* 0x00000000000079c5 */ /* 0x000fe20000000000 */
[----:B------:R-:W-:Y:S01]  /*9170*/  UMOV UR8, UR20 ;  /* 0x0000001400087c82 */ /* 0x000fe20008000000 */
[----:B------:R-:W-:Y:S01]  /*9180*/  UMOV UR4, UR20 ;  /* 0x0000001400047c82 */ /* 0x000fe20008000000 */
[----:B------:R-:W-:Y:S01]  /*9190*/  UMOV UR5, UR21 ;  /* 0x0000001500057c82 */ /* 0x000fe20008000000 */
[----:B------:R-:W-:Y:S01]  /*91a0*/  UMOV UR12, UR20 ;  /* 0x00000014000c7c82 */ /* 0x000fe20008000000 */
[----:B------:R-:W-:Y:S01]  /*91b0*/  UMOV UR13, UR21 ;  /* 0x00000015000d7c82 */ /* 0x000fe20008000000 */
[----:B------:R-:W-:Y:S01]  /*91c0*/  HGMMA.64x16x16.F32 R144, gdesc[UR48].tnspA.tnspB, R144, gsb0 ;  /* 0x60200000309079f0 */ /* 0x000fe20008000890 */
[----:B------:R-:W-:Y:S01]  /*91d0*/  UMOV UR50, UR44 ;  /* 0x0000002c00327c82 */ /* 0x000fe20008000000 */
[----:B------:R-:W-:Y:S01]  /*91e0*/  UMOV UR51, UR45 ;  /* 0x0000002d00337c82 */ /* 0x000fe20008000000 */
[----:B------:R-:W-:Y:S01]  /*91f0*/  UMOV UR44, UR48 ;  /* 0x00000030002c7c82 */ /* 0x000fe20008000000 */
[----:B------:R-:W-:Y:S01]  /*9200*/  UMOV UR45, UR49 ;  /* 0x00000031002d7c82 */ /* 0x000fe20008000000 */
[----:B------:R-:W-:Y:S01]  /*9210*/  UMOV UR16, UR20 ;  /* 0x0000001400107c82 */ /* 0x000fe20008000000 */
[----:B------:R-:W-:Y:S01]  /*9220*/  UMOV UR17, UR21 ;  /* 0x0000001500117c82 */ /* 0x000fe20008000000 */
[----:B------:R-:W-:Y:S01]  /*9230*/  VIADD R22, R22, 0x14100 ;  /* 0x0001410016167836 */ /* 0x000fe20000000000 */
[----:B------:R1:W-:Y:S01]  /*9240*/  REDG.E.ADD.F32x4.FTZ.RN.STRONG.GPU desc[UR60][R8.64], R24 ;  /* 0x00000018080079a6 */ /* 0x0003e2000c10f7bc */
[----:B------:R-:W-:-:S02]  /*9250*/  WARPGROUP.DEPBAR.LE gsb0, 0x0 ;  /* 0x00008000000079c5 */ /* 0x000fc40000010000 */
[----:B------:R-:W-:Y:S01]  /*9260*/  WARPGROUP.ARRIVE ;  /* 0x00000000000079c5 */ /* 0x000fe20000000000 */
[----:B------:R-:W-:Y:S01]  /*9270*/  SHF.R.U32.HI R22, RZ, 0x4, R22 ;  /* 0x00000004ff167819 */ /* 0x000fe20000011616 */
[----:B------:R-:W-:Y:S01]  /*9280*/  UMOV UR59, 0x40 ;  /* 0x00000040003b7882 */ /* 0x000fe20000000000 */
[----:B-1----:R-:W-:Y:S01]  /*9290*/  LOP3.LUT R24, R216, 0x80000, RZ, 0xfc, !PT ;  /* 0x00080000d8187812 */ /* 0x002fe200078efcff */
[----:B------:R1:W-:Y:S02]  /*92a0*/  REDG.E.ADD.F32x4.FTZ.RN.STRONG.GPU desc[UR60][R8.64+0x800], R28 ;  /* 0x0008001c080079a6 */ /* 0x0003e4000c10f7bc */
[----:B------:R-:W-:Y:S01]  /*92b0*/  HGMMA.64x16x16.F32 R160, gdesc[UR48].tnspA.tnspB, R160, gsb0 ;  /* 0x6020000030a079f0 */ /* 0x000fe200080008a0 */
[----:B------:R-:W-:Y:S01]  /*92c0*/  UMOV UR50, UR52 ;  /* 0x0000003400327c82 */ /* 0x000fe20008000000 */
[----:B------:R-:W-:Y:S01]  /*92d0*/  UMOV UR51, UR53 ;  /* 0x0000003500337c82 */ /* 0x000fe20008000000 */
[----:B------:R-:W-:Y:S01]  /*92e0*/  UMOV UR52, UR48 ;  /* 0x0000003000347c82 */ /* 0x000fe20008000000 */
[----:B------:R-:W-:Y:S01]  /*92f0*/  UMOV UR53, UR49 ;  /* 0x0000003100357c82 */ /* 0x000fe20008000000 */
[----:B------:R-:W-:Y:S01]  /*9300*/  LOP3.LUT R237, R22, 0x3fff, RZ, 0xc0, !PT ;  /* 0x00003fff16ed7812 */ /* 0x000fe200078ec0ff */
[C---:B------:R-:W-:Y:S01]  /*9310*/  VIADD R23, R24.reuse, 0x80 ;  /* 0x0000008018177836 */ /* 0x040fe20000000000 */
[----:B------:R-:W-:Y:S01]  /*9320*/  PLOP3.LUT P0, PT, PT, PT, UP1, 0x40, 0x0 ;  /* 0x000000000000781c */ /* 0x000fe20003f0e818 */
[----:B------:R-:W-:Y:S01]  /*9330*/  VIADD R25, R24, 0x200 ;  /* 0x0000020018197836 */ /* 0x000fe20000000000 */
[----:B------:R1:W-:Y:S01]  /*9340*/  REDG.E.ADD.F32x4.FTZ.RN.STRONG.GPU desc[UR60][R8.64+0x1000], R32 ;  /* 0x00100020080079a6 */ /* 0x0003e2000c10f7bc */
[----:B------:R-:W-:-:S02]  /*9350*/  WARPGROUP.DEPBAR.LE gsb0, 0x0 ;  /* 0x00008000000079c5 */ /* 0x000fc40000010000 */
[----:B------:R-:W-:Y:S01]  /*9360*/  WARPGROUP.ARRIVE ;  /* 0x00000000000079c5 */ /* 0x000fe20000000000 */
[----:B------:R-:W-:Y:S01]  /*9370*/  IMAD R237, R2, 0x800, R237 ;  /* 0x0000080002ed7824 */ /* 0x000fe200078e02ed */
[----:B------:R1:W-:Y:S04]  /*9380*/  REDG.E.ADD.F32x4.FTZ.RN.STRONG.GPU desc[UR60][R8.64+0x1800], R36 ;  /* 0x00180024080079a6 */ /* 0x0003e8000c10f7bc */
[----:B------:R-:W-:Y:S01]  /*9390*/  HGMMA.64x16x16.F32 R176, gdesc[UR48].tnspA.tnspB, R176, gsb0 ;  /* 0x6020000030b079f0 */ /* 0x000fe200080008b0 */
[C---:B------:R-:W-:Y:S01]  /*93a0*/  VIADD R22, R24.reuse, 0x100 ;  /* 0x0000010018167836 */ /* 0x040fe20000000000 */
[----:B------:R1:W-:Y:S01]  /*93b0*/  REDG.E.ADD.F32x4.FTZ.RN.STRONG.GPU desc[UR60][R8.64+0x2000], R40 ;  /* 0x00200028080079a6 */ /* 0x0003e2000c10f7bc */
[----:B------:R-:W-:Y:S01]  /*93c0*/  VIADD R26, R24, 0x10 ;  /* 0x00000010181a7836 */ /* 0x000fe20000000000 */
[----:B------:R-:W-:-:S02]  /*93d0*/  UMOV UR51, 0x40 ;  /* 0x0000004000337882 */ /* 0x000fc40000000000 */
[----:B------:R1:W-:Y:S04]  /*93e0*/  REDG.E.ADD.F32x4.FTZ.RN.STRONG.GPU desc[UR60][R8.64+0x2800], R44 ;  /* 0x0028002c080079a6 */ /* 0x0003e8000c10f7bc */
[----:B------:R1:W-:Y:S04]  /*93f0*/  REDG.E.ADD.F32x4.FTZ.RN.STRONG.GPU desc[UR60][R8.64+0x3000], R48 ;  /* 0x00300030080079a6 */ /* 0x0003e8000c10f7bc */
[----:B------:R1:W-:Y:S01]  /*9400*/  REDG.E.ADD.F32x4.FTZ.RN.STRONG.GPU desc[UR60][R8.64+0x3800], R52 ;  /* 0x00380034080079a6 */ /* 0x0003e2000c10f7bc */
        /* <DEDUP_REMOVED lines=36> */
[----:B------:R-:W-:Y:S02]  /*9650*/  R2UR UR54, R24 ;  /* 0x00000000183672ca */ /* 0x000fe400000e0000 */
[----:B------:R-:W-:Y:S01]  /*9660*/  R2UR UR52, R237 ;  /* 0x00000000ed3472ca */ /* 0x000fe200000e0000 */
[----:B------:R-:W-:Y:S01]  /*9670*/  UMOV UR55, 0x40 ;  /* 0x0000004000377882 */ /* 0x000fe20000000000 */
[----:B------:R-:W-:Y:S01]  /*9680*/  UMOV UR53, 0x40000040 ;  /* 0x4000004000357882 */ /* 0x000fe20000000000 */
[----:B------:R-:W-:Y:S02]  /*9690*/  WARPGROUP.DEPBAR.LE gsb0, 0x0 ;  /* 0x00008000000079c5 */ /* 0x000fe40000010000 */
[----:B------:R-:W-:-:S08]  /*96a0*/  WARPGROUP.ARRIVE ;  /* 0x00000000000079c5 */ /* 0x000fd00000000000 */
[----:B------:R-:W-:Y:S01]  /*96b0*/  HGMMA.64x16x16.F32 R56, gdesc[UR52].tnspA.tnspB, R56, gsb0 ;  /* 0x60200000343879f0 */ /* 0x000fe20008000838 */
[----:B------:R-:W-:Y:S01]  /*96c0*/  R2UR UR24, R23 ;  /* 0x00000000171872ca */ /* 0x000fe200000e0000 */
[----:B------:R-:W-:Y:S01]  /*96d0*/  UMOV UR56, UR52 ;  /* 0x0000003400387c82 */ /* 0x000fe20008000000 */
[----:B------:R-:W-:-:S11]  /*96e0*/  UMOV UR57, UR53 ;  /* 0x0000003500397c82 */ /* 0x000fd60008000000 */
[----:B------:R-:W-:Y:S01]  /*96f0*/  UMOV UR58, UR24 ;  /* 0x00000018003a7c82 */ /* 0x000fe20008000000 */
[----:B------:R-:W-:Y:S02]  /*9700*/  WARPGROUP.DEPBAR.LE gsb0, 0x0 ;  /* 0x00008000000079c5 */ /* 0x000fe40000010000 */
[----:B------:R-:W-:-:S06]  /*9710*/  WARPGROUP.ARRIVE ;  /* 0x00000000000079c5 */ /* 0x000fcc0000000000 */
[----:B------:R-:W-:Y:S01]  /*9720*/  HGMMA.64x16x16.F32 R64, gdesc[UR56].tnspA.tnspB, R64, gsb0 ;  /* 0x60200000384079f0 */ /* 0x000fe20008000840 */
[----:B------:R-:W-:Y:S01]  /*9730*/  R2UR UR8, R22 ;  /* 0x00000000160872ca */ /* 0x000fe200000e0000 */
[----:B------:R-:W-:Y:S01]  /*9740*/  UMOV UR12, UR52 ;  /* 0x00000034000c7c82 */ /* 0x000fe20008000000 */
[----:B------:R-:W-:Y:S01]  /*9750*/  UMOV UR13, UR53 ;  /* 0x00000035000d7c82 */ /* 0x000fe20008000000 */
[----:B------:R-:W-:-:S10]  /*9760*/  UMOV UR15, 0x40 ;  /* 0x00000040000f7882 */ /* 0x000fd40000000000 */
[----:B------:R-:W-:Y:S01]  /*9770*/  UMOV UR14, UR8 ;  /* 0x00000008000e7c82 */ /* 0x000fe20008000000 */
[----:B------:R-:W-:Y:S02]  /*9780*/  WARPGROUP.DEPBAR.LE gsb0, 0x0 ;  /* 0x00008000000079c5 */ /* 0x000fe40000010000 */
[----:B------:R-:W-:-:S06]  /*9790*/  WARPGROUP.ARRIVE ;  /* 0x00000000000079c5 */ /* 0x000fcc0000000000 */
[----:B------:R-:W-:Y:S01]  /*97a0*/  HGMMA.64x16x16.F32 R72, gdesc[UR12].tnspA.tnspB, R72, gsb0 ;  /* 0x602000000c4879f0 */ /* 0x000fe20008000848 */
[----:B------:R-:W-:-:S05]  /*97b0*/  VIADD R22, R24, 0x180 ;  /* 0x0000018018167836 */ /* 0x000fca0000000000 */
        /* <DEDUP_REMOVED lines=8> */
[----:B------:R-:W-:Y:S01]  /*9840*/  R2UR UR4, R25 ;  /* 0x00000000190472ca */ /* 0x000fe200000e0000 */
[----:B------:R-:W-:Y:S01]  /*9850*/  IMAD.U32 R218, RZ, RZ, UR10 ;  /* 0x0000000affda7e24 */ /* 0x000fe2000f8e00ff */
[----:B------:R-:W-:Y:S01]  /*9860*/  UMOV UR8, UR52 ;  /* 0x0000003400087c82 */ /* 0x000fe20008000000 */
[----:B------:R-:W-:Y:S01]  /*9870*/  IMAD.U32 R219, RZ, RZ, UR11 ;  /* 0x0000000bffdb7e24 */ /* 0x000fe2000f8e00ff */
[----:B------:R-:W-:Y:S01]  /*9880*/  UMOV UR9, UR53 ;  /* 0x0000003500097c82 */ /* 0x000fe20008000000 */
[----:B------:R-:W-:-:S08]  /*9890*/  UMOV UR11, 0x40 ;  /* 0x00000040000b7882 */ /* 0x000fd00000000000 */
[----:B------:R-:W-:Y:S01]  /*98a0*/  UMOV UR10, UR4 ;  /* 0x00000004000a7c82 */ /* 0x000fe20008000000 */
[----:B------:R-:W-:Y:S02]  /*98b0*/  WARPGROUP.DEPBAR.LE gsb0, 0x0 ;  /* 0x00008000000079c5 */ /* 0x000fe40000010000 */
[----:B------:R-:W-:-:S06]  /*98c0*/  WARPGROUP.ARRIVE ;  /* 0x00000000000079c5 */ /* 0x000fcc0000000000 */
[----:B------:R-:W-:Y:S01]  /*98d0*/  HGMMA.64x16x16.F32 R88, gdesc[UR8].tnspA.tnspB, R88, gsb0 ;  /* 0x60200000085879f0 */ /* 0x000fe20008000858 */
[----:B------:R-:W-:Y:S01]  /*98e0*/  VIADD R25, R237, 0x80 ;  /* 0x00000080ed197836 */ /* 0x000fe20000000000 */
[----:B------:R-:W-:-:S04]  /*98f0*/  R2UR UR46, R26 ;  /* 0x000000001a2e72ca */ /* 0x000fc800000e0000 */
[----:B------:R-:W-:Y:S01]  /*9900*/  R2UR UR44, R25 ;  /* 0x00000000192c72ca */ /* 0x000fe200000e0000 */
[----:B------:R-:W-:Y:S01]  /*9910*/  UMOV UR47, 0x40 ;  /* 0x00000040002f7882 */ /* 0x000fe20000000000 */
[----:B------:R-:W-:Y:S01]  /*9920*/  UMOV UR45, 0x40000040 ;  /* 0x40000040002d7882 */ /* 0x000fe20000000000 */
[----:B------:R-:W-:Y:S02]  /*9930*/  WARPGROUP.DEPBAR.LE gsb0, 0x0 ;  /* 0x00008000000079c5 */ /* 0x000fe40000010000 */
[----:B------:R-:W-:-:S08]  /*9940*/  WARPGROUP.ARRIVE ;  /* 0x00000000000079c5 */ /* 0x000fd00000000000 */
[----:B------:R-:W-:Y:S01]  /*9950*/  HGMMA.64x16x16.F32 R56, gdesc[UR44].tnspA.tnspB, R56, gsb0 ;  /* 0x602000002c3879f0 */ /* 0x000fe20008000838 */
[----:B------:R-:W-:-:S05]  /*9960*/  VIADD R26, R24, 0x90 ;  /* 0x00000090181a7836 */ /* 0x000fca0000000000 */
        /* <DEDUP_REMOVED lines=36> */
[----:B------:R-:W-:Y:S02]  /*9bb0*/  WARPGROUP.DEPBAR.LE gsb0, 0x0 ;  /* 0x00008000000079c5 */ /* 0x000fe40000010000 */
[----:B------:R-:W-:-:S08]  /*9bc0*/  WARPGROUP.ARRIVE ;  /* 0x00000000000079c5 */ /* 0x000fd00000000000 */
[----:B------:R-:W-:Y:S01]  /*9bd0*/  HGMMA.64x16x16.F32 R88, gdesc[UR48].tnspA.tnspB, R88, gsb0 ;  /* 0x60200000305879f0 */ /* 0x000fe20008000858 */
[----:B------:R-:W-:Y:S02]  /*9be0*/  VIADD R26, R24, 0x20 ;  /* 0x00000020181a7836 */ /* 0x000fe40000000000 */
[----:B------:R-:W-:-:S03]  /*9bf0*/  VIADD R25, R237, 0x100 ;  /* 0x00000100ed197836 */ /* 0x000fc60000000000 */
[----:B------:R-:W-:Y:S02]  /*9c00*/  R2UR UR26, R26 ;  /* 0x000000001a1a72ca */ /* 0x000fe400000e0000 */
        /* <DEDUP_REMOVED lines=8> */
[----:B------:R-:W-:Y:S01]  /*9c90*/  UMOV UR40, UR24 ;  /* 0x0000001800287c82 */ /* 0x000fe20008000000 */
[----:B------:R-:W-:Y:S01]  /*9ca0*/  UMOV UR41, UR25 ;  /* 0x0000001900297c82 */ /* 0x000fe20008000000 */
[----:B------:R-:W-:Y:S01]  /*9cb0*/  UMOV UR43, 0x40 ;  /* 0x00000040002b7882 */ /* 0x000fe20000000000 */
[----:B------:R-:W-:Y:S02]  /*9cc0*/  WARPGROUP.DEPBAR.LE gsb0, 0x0 ;  /* 0x00008000000079c5 */ /* 0x000fe40000010000 */
[----:B------:R-:W-:-:S07]  /*9cd0*/  WARPGROUP.ARRIVE ;  /* 0x00000000000079c5 */ /* 0x000fce0000000000 */
        /* <DEDUP_REMOVED lines=51> */
[----:B------:R-:W-:-:S03]  /*a010*/  IMAD.U32 R216, RZ, RZ, UR14 ;  /* 0x0000000effd87e24 */ /* 0x000fc6000f8e00ff */
[----:B------:R-:W-:Y:S01]  /*a020*/  R2UR UR14, R25 ;  /* 0x00000000190e72ca */ /* 0x000fe200000e0000 */
[----:B------:R-:W-:Y:S01]  /*a030*/  IMAD.U32 R217, RZ, RZ, UR15 ;  /* 0x0000000fffd97e24 */ /* 0x000fe2000f8e00ff */
[----:B------:R-:W-:Y:S01]  /*a040*/  UMOV UR12, UR4 ;  /* 0x00000004000c7c82 */ /* 0x000fe20008000000 */
[----:B------:R-:W-:Y:S01]  /*a050*/  UMOV UR13, UR5 ;  /* 0x00000005000d7c82 */ /* 0x000fe20008000000 */
[----:B------:R-:W-:Y:S01]  /*a060*/  UMOV UR15, 0x40 ;  /* 0x00000040000f7882 */ /* 0x000fe20000000000 */
[----:B------:R-:W-:Y:S02]  /*a070*/  WARPGROUP.DEPBAR.LE gsb0, 0x0 ;  /* 0x00008000000079c5 */ /* 0x000fe40000010000 */
[----:B------:R-:W-:-:S06]  /*a080*/  WARPGROUP.ARRIVE ;  /* 0x00000000000079c5 */ /* 0x000fcc0000000000 */
        /* <DEDUP_REMOVED lines=11> */
[----:B------:R-:W-:Y:S02]  /*a140*/  IMAD.U32 R22, RZ, RZ, UR58 ;  /* 0x0000003aff167e24 */ /* 0x000fe4000f8e00ff */
[----:B------:R-:W-:Y:S01]  /*a150*/  IMAD.U32 R23, RZ, RZ, UR59 ;  /* 0x0000003bff177e24 */ /* 0x000fe2000f8e00ff */
[----:B------:R-:W-:Y:S02]  /*a160*/  WARPGROUP.DEPBAR.LE gsb0, 0x0 ;  /* 0x00008000000079c5 */ /* 0x000fe40000010000 */
[----:B-1----:R-:W-:Y:S05]  /*a170*/  @P0 BRA `(.L_x_328) ;  /* 0x0000000000040947 */ /* 0x002fea0003800000 */
[----:B------:R-:W-:Y:S01]  /*a180*/  BPT.TRAP 0x1 ;  /* 0x000000040000795c */ /* 0x000fe20000300000 */
.L_x_328:
[----:B------:R-:W-:Y:S01]  /*a190*/  VIADD R24, R5, 0x500 ;  /* 0x0000050005187836 */ /* 0x000fe20000000000 */
[----:B------:R-:W-:Y:S01]  /*a1a0*/  R2UR UR58, R20 ;  /* 0x00000000143a72ca */ /* 0x000fe200000e0000 */
[----:B------:R-:W-:Y:S01]  /*a1b0*/  UMOV UR57, 0x40000040 ;  /* 0x4000004000397882 */ /* 0x000fe20000000000 */
[----:B------:R-:W-:Y:S01]  /*a1c0*/  R2UR UR59, R21 ;  /* 0x00000000153b72ca */ /* 0x000fe200000e0000 */
[----:B------:R-:W-:Y:S01]  /*a1d0*/  VIADD R20, R5, 0x580 ;  /* 0x0000058005147836 */ /* 0x000fe20000000000 */
[----:B------:R-:W-:Y:S01]  /*a1e0*/  R2UR UR56, R24 ;  /* 0x00000000183872ca */ /* 0x000fe200000e0000 */
[----:B------:R-:W-:-:S05]  /*a1f0*/  VIADD R24, R17, 0x31838 ;  /* 0x0003183811187836 */ /* 0x000fca0000000000 */
[----:B------:R-:W-:-:S04]  /*a200*/  PRMT R24, RZ, 0x654, R24 ;  /* 0x00000654ff187816 */ /* 0x000fc80000000018 */
[----:B------:R1:W-:Y:S02]  /*a210*/  SYNCS.ARRIVE.TRANS64.RED.A1T0 RZ, [R24+URZ], RZ ;  /* 0x000000ff18ff79a7 */ /* 0x0003e4000810043f */
[----:B-1----:R-:W-:-:S06]  /*a220*/  WARPGROUP.ARRIVE ;  /* 0x00000000000079c5 */ /* 0x002fcc0000000000 */
        /* <DEDUP_REMOVED lines=41> */
[----:B------:R-:W-:-:S04]  /*a4c0*/  PLOP3.LUT P0, PT, PT, PT, UP1, 0x40, 0x0 ;  /* 0x000000000000781c */ /* 0x000fc80003f0e818 */
[----:B------:R-:W-:Y:S01]  /*a4d0*/  HGMMA.64x16x16.F32 R96, gdesc[UR52].tnspA.tnspB, R96, gsb0 ;  /* 0x60200000346079f0 */ /* 0x000fe20008000860 */
[----:B------:R-:W-:Y:S01]  /*a4e0*/  R2UR UR54, R22 ;  /* 0x00000000163672ca */ /* 0x000fe200000e0000 */
[----:B------:R1:W-:Y:S01]  /*a4f0*/  REDG.E.ADD.F32x4.FTZ.RN.STRONG.GPU desc[UR60][R8.64+0x4000], R24 ;  /* 0x00400018080079a6 */ /* 0x0003e2000c10f7bc */
[----:B------:R-:W-:Y:S02]  /*a500*/  R2UR UR55, R23 ;  /* 0x00000000173772ca */ /* 0x000fe400000e0000 */
[----:B------:R-:W-:Y:S01]  /*a510*/  R2UR UR44, R5 ;  /* 0x00000000052c72ca */ /* 0x000fe200000e0000 */
[----:B------:R-:W-:Y:S02]  /*a520*/  WARPGROUP.DEPBAR.LE gsb0, 0x0 ;  /* 0x00008000000079c5 */ /* 0x000fe40000010000 */
[----:B------:R-:W-:Y:S01]  /*a530*/  WARPGROUP.ARRIVE ;  /* 0x00000000000079c5 */ /* 0x000fe20000000000 */
[----:B------:R-:W-:Y:S01]  /*a540*/  UMOV UR41, UR25 ;  /* 0x0000001900297c82 */ /* 0x000fe20008000000 */
[----:B------:R-:W-:Y:S01]  /*a550*/  UMOV UR37, UR25 ;  /* 0x0000001900257c82 */ /* 0x000fe20008000000 */
[----:B------:R-:W-:Y:S01]  /*a560*/  UMOV UR33, UR25 ;  /* 0x0000001900217c82 */ /* 0x000fe20008000000 */
[----:B------:R-:W-:Y:S01]  /*a570*/  UMOV UR21, UR5 ;  /* 0x0000000500157c82 */ /* 0x000fe20008000000 */
[----:B------:R-:W-:-:S03]  /*a580*/  UMOV UR17, UR5 ;  /* 0x0000000500117c82 */ /* 0x000fc60008000000 */
[----:B------:R-:W-:Y:S01]  /*a590*/  HGMMA.64x16x16.F32 R104, gdesc[UR52].tnspA.tnspB, R104, gsb0 ;  /* 0x60200000346879f0 */ /* 0x000fe20008000868 */
[----:B------:R-:W-:Y:S01]  /*a5a0*/  R2UR UR54, R216 ;  /* 0x00000000d83672ca */ /* 0x000fe200000e0000 */
[----:B------:R-:W-:Y:S01]  /*a5b0*/  UMOV UR13, UR5 ;  /* 0x00000005000d7c82 */ /* 0x000fe20008000000 */
[----:B------:R-:W-:Y:S01]  /*a5c0*/  R2UR UR55, R217 ;  /* 0x00000000d93772ca */ /* 0x000fe200000e0000 */
[----:B------:R1:W-:Y:S01]  /*a5d0*/  REDG.E.ADD.F32x4.FTZ.RN.STRONG.GPU desc[UR60][R8.64+0x4800], R28 ;  /* 0x0048001c080079a6 */ /* 0x0003e2000c10f7bc */
[----:B------:R-:W-:-:S03]  /*a5e0*/  VIADD R5, R237, 0x500 ;  /* 0x00000500ed057836 */ /* 0x000fc60000000000 */
[----:B------:R1:W-:Y:S01]  /*a5f0*/  REDG.E.ADD.F32x4.FTZ.RN.STRONG.GPU desc[UR60][R8.64+0x5000], R32 ;  /* 0x00500020080079a6 */ /* 0x0003e2000c10f7bc */
[----:B------:R-:W-:Y:S02]  /*a600*/  WARPGROUP.DEPBAR.LE gsb0, 0x0 ;  /* 0x00008000000079c5 */ /* 0x000fe40000010000 */
[----:B------:R-:W-:Y:S01]  /*a610*/  WARPGROUP.ARRIVE ;  /* 0x00000000000079c5 */ /* 0x000fe20000000000 */
[----:B------:R-:W-:Y:S01]  /*a620*/  R2UR UR24, R5 ;  /* 0x00000000051872ca */ /* 0x000fe200000e0000 */
[----:B------:R-:W-:Y:S01]  /*a630*/  VIADD R237, R237, 0x580 ;  /* 0x00000580eded7836 */ /* 0x000fe20000000000 */
[----:B------:R1:W-:Y:S03]  /*a640*/  REDG.E.ADD.F32x4.FTZ.RN.STRONG.GPU desc[UR60][R8.64+0x5800], R36 ;  /* 0x00580024080079a6 */ /* 0x0003e6000c10f7bc */
[----:B------:R-:W-:Y:S01]  /*a650*/  HGMMA.64x16x16.F32 R112, gdesc[UR52].tnspA.tnspB, R112, gsb0 ;  /* 0x60200000347079f0 */ /* 0x000fe20008000870 */
[----:B------:R-:W-:Y:S01]  /*a660*/  R2UR UR54, R218 ;  /* 0x00000000da3672ca */ /* 0x000fe200000e0000 */
[----:B------:R1:W-:Y:S01]  /*a670*/  REDG.E.ADD.F32x4.FTZ.RN.STRONG.GPU desc[UR60][R8.64+0x6000], R40 ;  /* 0x00600028080079a6 */ /* 0x0003e2000c10f7bc */
[----:B------:R-:W-:-:S05]  /*a680*/  R2UR UR55, R219 ;  /* 0x00000000db3772ca */ /* 0x000fca00000e0000 */
[----:B------:R-:W-:Y:S01]  /*a690*/  UMOV UR40, UR24 ;  /* 0x0000001800287c82 */ /* 0x000fe20008000000 */
[----:B------:R-:W-:Y:S01]  /*a6a0*/  UMOV UR36, UR24 ;  /* 0x0000001800247c82 */ /* 0x000fe20008000000 */
[----:B------:R-:W-:Y:S01]  /*a6b0*/  UMOV UR32, UR24 ;  /* 0x0000001800207c82 */ /* 0x000fe20008000000 */
[----:B------:R-:W-:Y:S01]  /*a6c0*/  R2UR UR4, R237 ;  /* 0x00000000ed0472ca */ /* 0x000fe200000e0000 */
[----:B------:R1:W-:Y:S04]  /*a6d0*/  REDG.E.ADD.F32x4.FTZ.RN.STRONG.GPU desc[UR60][R8.64+0x6800], R44 ;  /* 0x0068002c080079a6 */ /* 0x0003e8000c10f7bc */
[----:B------:R1:W-:Y:S04]  /*a6e0*/  REDG.E.ADD.F32x4.FTZ.RN.STRONG.GPU desc[UR60][R8.64+0x7000], R48 ;  /* 0x00700030080079a6 */ /* 0x0003e8000c10f7bc */
[----:B------:R1:W-:Y:S04]  /*a6f0*/  REDG.E.ADD.F32x4.FTZ.RN.STRONG.GPU desc[UR60][R8.64+0x7800], R52 ;  /* 0x00780034080079a6 */ /* 0x0003e8000c10f7bc */
        /* <DEDUP_REMOVED lines=69> */
[----:B-1----:R-:W-:Y:S05]  /*ab50*/  @P0 BRA `(.L_x_329) ;  /* 0x0000000000040947 */ /* 0x002fea0003800000 */
[----:B------:R-:W-:Y:S01]  /*ab60*/  BPT.TRAP 0x1 ;  /* 0x000000040000795c */ /* 0x000fe20000300000 */
.L_x_329:
[----:B------:R-:W-:Y:S01]  /*ab70*/  R2UR UR4, R228 ;  /* 0x00000000e40472ca */ /* 0x000fe200000e0000 */
[----:B------:R-:W-:Y:S02]  /*ab80*/  VIADD R3, R3, 0x1 ;  /* 0x0000000103037836 */ /* 0x000fe40000000000 */
[----:B------:R-:W-:Y:S02]  /*ab90*/  VIADD R2, R2, 0x1 ;  /* 0x0000000102027836 */ /* 0x000fe40000000000 */
[----:B------:R-:W-:Y:S01]  /*aba0*/  VIADD R16, R16, 0x31820 ;  /* 0x0003182010107836 */ /* 0x000fe20000000000 */
[----:B------:R-:W-:Y:S02]  /*abb0*/  ISETP.GE.AND P1, PT, R3, R234, PT ;  /* 0x000000ea0300720c */ /* 0x000fe40003f26270 */
[----:B------:R-:W-:Y:S02]  /*abc0*/  ISETP.NE.AND P0, PT, R2, 0x2, PT ;  /* 0x000000020200780c */ /* 0x000fe40003f05270 */
[----:B------:R-:W-:-:S02]  /*abd0*/  PRMT R16, RZ, 0x654, R16 ;  /* 0x00000654ff107816 */ /* 0x000fc40000000010 */
[----:B------:R-:W-:Y:S01]  /*abe0*/  SEL R6, RZ, 0x1, P0 ;  /* 0x00000001ff067807 */ /* 0x000fe20000000000 */
[----:B------:R-:W-:Y:S01]  /*abf0*/  ULOP3.LUT UR4, UR4, 0x1, URZ, 0x3c, !UPT ;  /* 0x0000000104047892 */ /* 0x000fe2000f8e3c3f */
[----:B------:R1:W-:Y:S01]  /*ac00*/  SYNCS.ARRIVE.TRANS64.RED.A1T0 RZ, [R16+URZ], RZ ;  /* 0x000000ff10ff79a7 */ /* 0x0003e2000810043f */
[----:B------:R-:W-:Y:S02]  /*ac10*/  SEL R2, R2, RZ, P0 ;  /* 0x000000ff02027207 */ /* 0x000fe40000000000 */
[----:B------:R-:W-:Y:S02]  /*ac20*/  LOP3.LUT R19, R19, R6, RZ, 0x3c, !PT ;  /* 0x0000000613137212 */ /* 0x000fe400078e3cff */
[----:B------:R-:W-:Y:S01]  /*ac30*/  IMAD.U32 R228, RZ, RZ, UR4 ;  /* 0x00000004ffe47e24 */ /* 0x000fe2000f8e00ff */
[----:B------:R-:W-:Y:S06]  /*ac40*/  @!P1 BRA `(.L_x_330) ;  /* 0xffffff6800b09947 */ /* 0x000fec000383ffff */
        /* <DEDUP_REMOVED lines=82> */
.L_x_309:
[----:B------:R-:W-:Y:S05]  /*b170*/  @P0 BRA `(.L_x_331) ;  /* 0x0000001000200947 */ /* 0x000fea0003800000 */
[----:B------:R-:W2:Y:S01]  /*b180*/  S2UR UR4, SR_CgaCtaId ;  /* 0x00000000000479c3 */ /* 0x000ea20000008800 */
[----:B------:R-:W-:Y:S02]  /*b190*/  UMOV UR37, 0x400 ;  /* 0x0000040000257882 */ /* 0x000fe40000000000 */
[----:B--2---:R-:W-:-:S06]  /*b1a0*/  ULEA UR37, UR4, UR37, 0x18 ;  /* 0x0000002504257291 */ /* 0x004fcc000f8ec03f */
[----:B-1----:R-:W-:-:S05]  /*b1b0*/  IMAD.U32 R16, RZ, RZ, UR37 ;  /* 0x00000025ff107e24 */ /* 0x002fca000f8e00ff */
        /* <DEDUP_REMOVED lines=18> */
.L_x_332:
        /* <DEDUP_REMOVED lines=20> */
.L_x_333:
        /* <DEDUP_REMOVED lines=18> */
.L_x_334:
        /* <DEDUP_REMOVED lines=18> */
.L_x_335:
[----:B------:R-:W1:Y:S01]  /*b660*/  S2R R0, SR_TID.X ;  /* 0x0000000000007919 */ /* 0x000e620000002100 */
[----:B------:R-:W-:Y:S05]  /*b670*/  WARPSYNC.ALL ;  /* 0x0000000000007948 */ /* 0x000fea0003800000 */
[----:B------:R-:W-:Y:S01]  /*b680*/  BAR.SYNC.DEFER_BLOCKING 0x1, 0x100 ;  /* 0x0044000000007b1d */ /* 0x000fe20000010000 */
        /* <DEDUP_REMOVED lines=12> */
[----:B------:R-:W-:Y:S01]  /*b750*/  F2FP.F16.F32.PACK_AB R155, R159, R158 ;  /* 0x0000009e9f9b723e */ /* 0x000fe200000000ff */
[----:B-1----:R-:W-:Y:S01]  /*b760*/  VIADD R6, R0, 0xffffff80 ;  /* 0xffffff8000067836 */ /* 0x002fe20000000000 */
[----:B------:R-:W-:Y:S02]  /*b770*/  F2FP.F16.F32.PACK_AB R161, R163, R162 ;  /* 0x000000a2a3a1723e */ /* 0x000fe400000000ff */
[----:B------:R-:W-:Y:S01]  /*b780*/  F2FP.F16.F32.PACK_AB R168, R169, R168 ;  /* 0x000000a8a9a8723e */ /* 0x000fe200000000ff */
[----:B------:R-:W-:Y:S01]  /*b790*/  IMAD.SHL.U32 R0, R6, 0x40, RZ ;  /* 0x0000004006007824 */ /* 0x000fe200078e00ff */
[----:B------:R-:W-:-:S02]  /*b7a0*/  SHF.R.S32.HI R7, RZ, 0x1f, R6 ;  /* 0x0000001fff077819 */ /* 0x000fc40000011406 */
[----:B------:R-:W-:Y:S02]  /*b7b0*/  F2FP.F16.F32.PACK_AB R162, R165, R164 ;  /* 0x000000a4a5a2723e */ /* 0x000fe400000000ff */
[CC--:B------:R-:W-:Y:S02]  /*b7c0*/  LEA.HI R2, R7.reuse, R6.reuse, RZ, 0x5 ;  /* 0x0000000607027211 */ /* 0x0c0fe400078f28ff */
        /* <DEDUP_REMOVED lines=12> */
[----:B------:R-:W-:-:S02]  /*b890*/  SHF.R.U32.HI R3, RZ, 0x3, R2 ;  /* 0x00000003ff037819 */ /* 0x000fc40000011602 */
[----:B------:R-:W-:Y:S01]  /*b8a0*/  SHF.R.S32.HI R6, RZ, 0x7, R6 ;  /* 0x00000007ff067819 */ /* 0x000fe20000011406 */
[----:B------:R-:W1:Y:S01]  /*b8b0*/  SHFL.IDX PT, R2, R8, RZ, 0x1f ;  /* 0x00001fff08027589 */ /* 0x000e6200000e0000 */
[----:B------:R-:W-:Y:S02]  /*b8c0*/  LOP3.LUT R0, R0, R3, RZ, 0x3c, !PT ;  /* 0x0000000300007212 */ /* 0x000fe400078e3cff */
[----:B------:R-:W-:Y:S01]  /*b8d0*/  F2FP.F16.F32.PACK_AB R163, R167, R166 ;  /* 0x000000a6a7a3723e */ /* 0x000fe200000000ff */
[----:B------:R-:W-:Y:S01]  /*b8e0*/  IMAD R5, R6, 0xa, R5 ;  /* 0x0000000a06057824 */ /* 0x000fe200078e0205 */
[----:B------:R-:W-:Y:S02]  /*b8f0*/  F2FP.F16.F32.PACK_AB R169, R171, R170 ;  /* 0x000000aaaba9723e */ /* 0x000fe400000000ff */
[----:B------:R-:W-:Y:S01]  /*b900*/  F2FP.F16.F32.PACK_AB R176, R177, R176 ;  /* 0x000000b0b1b0723e */ /* 0x000fe200000000ff */
[----:B------:R-:W-:Y:S01]  /*b910*/  IMAD.U32 R0, R5, 0x200, R0 ;  /* 0x0000020005007824 */ /* 0x000fe200078e0000 */
[----:B------:R-:W-:-:S02]  /*b920*/  F2FP.F16.F32.PACK_AB R170, R173, R172 ;  /* 0x000000acadaa723e */ /* 0x000fc400000000ff */
[----:B------:R-:W-:Y:S02]  /*b930*/  F2FP.F16.F32.PACK_AB R171, R175, R174 ;  /* 0x000000aeafab723e */ /* 0x000fe400000000ff */
[----:B------:R-:W-:Y:S02]  /*b940*/  LEA R0, R0, UR37, 0x1 ;  /* 0x0000002500007c11 */ /* 0x000fe4000f8e08ff */
[----:B------:R-:W-:Y:S02]  /*b950*/  F2FP.F16.F32.PACK_AB R177, R179, R178 ;  /* 0x000000b2b3b1723e */ /* 0x000fe400000000ff */
[----:B------:R-:W-:Y:S01]  /*b960*/  F2FP.F16.F32.PACK_AB R184, R185, R184 ;  /* 0x000000b8b9b8723e */ /* 0x000fe200000000ff */
[----:B------:R2:W-:Y:S01]  /*b970*/  STSM.16.MT88.4 [R0+0xa000], R136 ;  /* 0x00a0008800007844 */ /* 0x0005e20000004200 */
[----:B------:R-:W-:Y:S02]  /*b980*/  F2FP.F16.F32.PACK_AB R178, R181, R180 ;  /* 0x000000b4b5b2723e */ /* 0x000fe400000000ff */
[----:B------:R-:W-:Y:S01]  /*b990*/  F2FP.F16.F32.PACK_AB R179, R183, R182 ;  /* 0x000000b6b7b3723e */ /* 0x000fe200000000ff */
[----:B------:R2:W-:Y:S01]  /*b9a0*/  STSM.16.MT88.4 [R0+0xf000], R144 ;  /* 0x00f0009000007844 */ /* 0x0005e20000004200 */
[----:B------:R-:W-:-:S02]  /*b9b0*/  F2FP.F16.F32.PACK_AB R185, R187, R186 ;  /* 0x000000babbb9723e */ /* 0x000fc400000000ff */
[----:B------:R-:W-:Y:S01]  /*b9c0*/  F2FP.F16.F32.PACK_AB R192, R193, R192 ;  /* 0x000000c0c1c0723e */ /* 0x000fe200000000ff */
[----:B------:R2:W-:Y:S01]  /*b9d0*/  STSM.16.MT88.4 [R0+0xa800], R152 ;  /* 0x00a8009800007844 */ /* 0x0005e20000004200 */
        /* <DEDUP_REMOVED lines=19> */
[----:B------:R-:W-:Y:S02]  /*bb10*/  F2FP.F16.F32.PACK_AB R96, R97, R96 ;  /* 0x000000606160723e */ /* 0x000fe400000000ff */
[----:B------:R-:W-:Y:S01]  /*bb20*/  F2FP.F16.F32.PACK_AB R4, R57, R56 ;  /* 0x000000383904723e */ /* 0x000fe200000000ff */
[----:B------:R2:W-:Y:S01]  /*bb30*/  STSM.16.MT88.4 [R0+0x11000], R208 ;  /* 0x011000d000007844 */ /* 0x0005e20000004200 */
[----:B------:R-:W-:Y:S02]  /*bb40*/  F2FP.F16.F32.PACK_AB R5, R59, R58 ;  /* 0x0000003a3b05723e */ /* 0x000fe400000000ff */
[----:B------:R-:W-:-:S02]  /*bb50*/  F2FP.F16.F32.PACK_AB R6, R61, R60 ;  /* 0x0000003c3d06723e */ /* 0x000fc400000000ff */
[----:B------:R-:W-:Y:S02]  /*bb60*/  F2FP.F16.F32.PACK_AB R7, R63, R62 ;  /* 0x0000003e3f07723e */ /* 0x000fe400000000ff */
[----:B------:R-:W-:Y:S02]  /*bb70*/  F2FP.F16.F32.PACK_AB R97, R99, R98 ;  /* 0x000000626361723e */ /* 0x000fe400000000ff */
[----:B------:R-:W-:Y:S01]  /*bb80*/  F2FP.F16.F32.PACK_AB R64, R65, R64 ;  /* 0x000000404140723e */ /* 0x000fe200000000ff */
[----:B------:R2:W-:Y:S01]  /*bb90*/  STSM.16.MT88.4 [R0], R4 ;  /* 0x0000000400007844 */ /* 0x0005e20000004200 */
[----:B------:R-:W-:Y:S02]  /*bba0*/  F2FP.F16.F32.PACK_AB R98, R101, R100 ;  /* 0x000000646562723e */ /* 0x000fe400000000ff */
[----:B------:R-:W-:Y:S02]  /*bbb0*/  F2FP.F16.F32.PACK_AB R99, R103, R102 ;  /* 0x000000666763723e */ /* 0x000fe400000000ff */
[----:B------:R-:W-:-:S02]  /*bbc0*/  F2FP.F16.F32.PACK_AB R65, R67, R66 ;  /* 0x000000424341723e */ /* 0x000fc400000000ff */
[----:B------:R-:W-:Y:S01]  /*bbd0*/  F2FP.F16.F32.PACK_AB R104, R105, R104 ;  /* 0x000000686968723e */ /* 0x000fe200000000ff */
[----:B------:R2:W-:Y:S01]  /*bbe0*/  STSM.16.MT88.4 [R0+0x5000], R96 ;  /* 0x0050006000007844 */ /* 0x0005e20000004200 */
[----:B------:R-:W-:Y:S02]  /*bbf0*/  F2FP.F16.F32.PACK_AB R66, R69, R68 ;  /* 0x000000444542723e */ /* 0x000fe400000000ff */
[----:B------:R-:W-:Y:S02]  /*bc00*/  F2FP.F16.F32.PACK_AB R67, R71, R70 ;  /* 0x000000464743723e */ /* 0x000fe400000000ff */
[----:B------:R-:W-:Y:S02]  /*bc10*/  F2FP.F16.F32.PACK_AB R105, R107, R106 ;  /* 0x0000006a6b69723e */ /* 0x000fe400000000ff */
[----:B------:R-:W-:Y:S01]  /*bc20*/  F2FP.F16.F32.PACK_AB R72, R73, R72 ;  /* 0x000000484948723e */ /* 0x000fe200000000ff */
[----:B------:R2:W-:Y:S01]  /*bc30*/  STSM.16.MT88.4 [R0+0x800], R64 ;  /* 0x0008004000007844 */ /* 0x0005e20000004200 */
[----:B------:R-:W-:-:S02]  /*bc40*/  F2FP.F16.F32.PACK_AB R106, R109, R108 ;  /* 0x0000006c6d6a723e */ /* 0x000fc400000000ff */
[----:B------:R-:W-:Y:S02]  /*bc50*/  F2FP.F16.F32.PACK_AB R107, R111, R110 ;  /* 0x0000006e6f6b723e */ /* 0x000fe400000000ff */
[----:B------:R-:W-:Y:S02]  /*bc60*/  F2FP.F16.F32.PACK_AB R73, R75, R74 ;  /* 0x0000004a4b49723e */ /* 0x000fe400000000ff */
[----:B------:R-:W-:Y:S01]  /*bc70*/  F2FP.F16.F32.PACK_AB R112, R113, R112 ;  /* 0x000000707170723e */ /* 0x000fe200000000ff */
[----:B------:R2:W-:Y:S01]  /*bc80*/  STSM.16.MT88.4 [R0+0x5800], R104 ;  /* 0x0058006800007844 */ /* 0x0005e20000004200 */
        /* <DEDUP_REMOVED lines=26> */
[----:B-1----:R-:W-:-:S03]  /*be30*/  ISETP.NE.AND P0, PT, R2, 0x7, PT ;  /* 0x000000070200780c */ /* 0x002fc60003f05270 */
[----:B------:R2:W-:Y:S01]  /*be40*/  STSM.16.MT88.4 [R0+0x7000], R128 ;  /* 0x0070008000007844 */ /* 0x0005e20000004200 */
[----:B------:R-:W-:Y:S01]  /*be50*/  @!PT LDS RZ, [RZ] ;  /* 0x00000000fffff984 */ /* 0x000fe20000000800 */
[----:B------:R-:W-:Y:S01]  /*be60*/  @!PT LDS RZ, [RZ] ;  /* 0x00000000fffff984 */ /* 0x000fe20000000800 */
[----:B------:R-:W-:Y:S01]  /*be70*/  @!PT LDS RZ, [RZ] ;  /* 0x00000000fffff984 */ /* 0x000fe20000000800 */
[----:B------:R1:W-:Y:S06]  /*be80*/  MEMBAR.ALL.CTA ;  /* 0x0000000000007992 */ /* 0x0003ec0000008000 */
[----:B-1----:R-:W1:Y:S02]  /*be90*/  FENCE.VIEW.ASYNC.S ;  /* 0x00000000000073c6 */ /* 0x002e640000000000 */
[----:B-1----:R-:W-:Y:S06]  /*bea0*/  BAR.ARV 0x1, 0x120 ;  /* 0x0044800000007b1d */ /* 0x002fec0000002000 */
[----:B------:R-:W-:Y:S05]  /*beb0*/  @P0 BRA `(.L_x_336) ;  /* 0x0000000000c80947 */ /* 0x000fea0003800000 */
[----:B------:R-:W-:Y:S01]  /*bec0*/  BAR.SYNC.DEFER_BLOCKING 0x1, 0x120 ;  /* 0x0044800000007b1d */ /* 0x000fe20000010000 */
[----:B------:R-:W-:-:S05]  /*bed0*/  ELECT P0, URZ, PT ;  /* 0x00000000003f782f */ /* 0x000fca0003800000 */
[----:B------:R-:W-:Y:S08]  /*bee0*/  BSSY B0, `(.L_x_336) ;  /* 0x000002f000007945 */ /* 0x000ff00003800000 */
[----:B------:R-:W-:Y:S05]  /*bef0*/  @!P0 BRA `(.L_x_337) ;  /* 0x0000000000b48947 */ /* 0x000fea0003800000 */
[----:B------:R-:W1:Y:S01]  /*bf00*/  S2UR UR10, SR_CTAID.X ;  /* 0x00000000000a79c3 */ /* 0x000e620000002500 */
        /* <DEDUP_REMOVED lines=16> */
[----:B-1----:R-:W-:Y:S01]  /*c010*/  UIMAD UR10, UR10, 0x50, URZ ;  /* 0x000000500a0a78a4 */ /* 0x002fe2000f8e023f */
        /* <DEDUP_REMOVED lines=16> */
[----:B-1----:R-:W-:Y:S01]  /*c120*/  UMOV UR8, UR37 ;  /* 0x0000002500087c82 */ /* 0x002fe20008000000 */
[----:B------:R-:W-:Y:S01]  /*c130*/  UTMASTG.4D [UR32], [UR4] ;  /* 0x00000020040073b5 */ /* 0x000fe20008018000 */
[----:B---3--:R-:W-:Y:S01]  /*c140*/  UIADD3 UR16, UR37, 0x5000, URZ ;  /* 0x0000500025107890 */ /* 0x008fe2000fffe03f */
[----:B------:R-:W-:Y:S01]  /*c150*/  UMOV UR17, 0x80 ;  /* 0x0000008000117882 */ /* 0x000fe20000000000 */
[----:B------:R1:W-:Y:S01]  /*c160*/  UTMASTG.4D [UR8], [UR6] ;  /* 0x00000008060073b5 */ /* 0x0003e20008018000 */
[----:B------:R3:W-:Y:S06]  /*c170*/  UTMASTG.4D [UR24], [UR6] ;  /* 0x00000018060073b5 */ /* 0x0007ec0008018000 */
[----:B------:R3:W-:Y:S01]  /*c180*/  UTMASTG.4D [UR16], [UR6] ;  /* 0x00000010060073b5 */ /* 0x0007e20008018000 */
[----:B-1----:R-:W-:Y:S01]  /*c190*/  UIADD3 UR8, UR37, 0x7800, URZ ;  /* 0x0000780025087890 */ /* 0x002fe2000fffe03f */
[----:B------:R-:W-:-:S08]  /*c1a0*/  UMOV UR9, 0xc0 ;  /* 0x000000c000097882 */ /* 0x000fd00000000000 */
[----:B------:R3:W-:Y:S02]  /*c1b0*/  UTMASTG.4D [UR8], [UR6] ;  /* 0x00000008060073b5 */ /* 0x0007e40008018000 */
[----:B---3--:R0:W-:Y:S02]  /*c1c0*/  UTMACMDFLUSH ;  /* 0x00000000000079b7 */ /* 0x0081e40000000000 */
.L_x_337:
[----:B------:R-:W-:Y:S05]  /*c1d0*/  BSYNC B0 ;  /* 0x0000000000007941 */ /* 0x000fea0003800000 */
.L_x_336:
[----:B------:R-:W-:-:S04]  /*c1e0*/  DEPBAR.LE SB0, 0x0 ;  /* 0x000080000000791a */ /* 0x000fc80000000000 */
[----:B------:R-:W-:Y:S05]  /*c1f0*/  EXIT ;  /* 0x000000000000794d */ /* 0x000fea0003800000 */
.L_x_331:
[----:B------:R-:W2:Y:S01]  /*c200*/  S2R R0, SR_TID.X ;  /* 0x0000000000007919 */ /* 0x000ea20000002100 */
[----:B------:R-:W3:Y:S01]  /*c210*/  S2UR UR8, SR_CTAID.Y ;  /* 0x00000000000879c3 */ /* 0x000ee20000002600 */
[----:B------:R-:W-:Y:S01]  /*c220*/  BSSY B0, `(.L_x_338) ;  /* 0x0000033000007945 */ /* 0x000fe20003800000 */
[----:B------:R-:W4:Y:S06]  /*c230*/  S2R R11, SR_CTAID.X ;  /* 0x00000000000b7919 */ /* 0x000f2c0000002500 */
[----:B------:R-:W5:Y:S08]  /*c240*/  LDC.64 R4, c[0x0][0x820] ;  /* 0x00020800ff047b82 */ /* 0x000f700000000a00 */
[----:B------:R-:W4:Y:S08]  /*c250*/  LDC.64 R20, c[0x0][0x808] ;  /* 0x00020200ff147b82 */ /* 0x000f300000000a00 */
[----:B------:R-:W1:Y:S01]  /*c260*/  S2UR UR6, SR_CTAID.Z ;  /* 0x00000000000679c3 */ /* 0x000e620000002700 */
[----:B---3--:R-:W-:Y:S01]  /*c270*/  USHF.R.S32.HI UR9, URZ, 0x1f, UR8 ;  /* 0x0000001f3f097899 */ /* 0x008fe20008011408 */
[----:B--2---:R-:W-:-:S06]  /*c280*/  VIADD R3, R0, 0xffffff80 ;  /* 0xffffff8000037836 */ /* 0x004fcc0000000000 */
[----:B------:R-:W2:Y:S01]  /*c290*/  LDC.64 R12, c[0x0][0x828] ;  /* 0x00020a00ff0c7b82 */ /* 0x000ea20000000a00 */
[----:B------:R-:W-:-:S04]  /*c2a0*/  SHF.R.S32.HI R0, RZ, 0x1f, R3 ;  /* 0x0000001fff007819 */ /* 0x000fc80000011403 */
[----:B------:R-:W-:Y:S01]  /*c2b0*/  LEA.HI R8, R0, R3, RZ, 0x5 ;  /* 0x0000000300087211 */ /* 0x000fe200078f28ff */
[----:B----4-:R-:W-:Y:S02]  /*c2c0*/  IMAD R17, R11, -0x50, R20 ;  /* 0xffffffb00b117824 */ /* 0x010fe400078e0214 */
[----:B------:R-:W3:Y:S01]  /*c2d0*/  LDC.64 R18, c[0x0][0x850] ;  /* 0x00021400ff127b82 */ /* 0x000ee20000000a00 */
[----:B------:R-:W-:Y:S01]  /*c2e0*/  LOP3.LUT R0, R8, 0x1fffffe0, RZ, 0xc0, !PT ;  /* 0x1fffffe008007812 */ /* 0x000fe200078ec0ff */
[----:B-1----:R-:W-:-:S04]  /*c2f0*/  USHF.R.S32.HI UR7, URZ, 0x1f, UR6 ;  /* 0x0000001f3f077899 */ /* 0x002fc80008011406 */
[----:B------:R-:W-:Y:S02]  /*c300*/  IMAD.IADD R0, R3, 0x1, -R0 ;  /* 0x0000000103007824 */ /* 0x000fe400078e0a00 */
[----:B------:R-:W1:Y:S02]  /*c310*/  LDC.64 R22, c[0x0][0x858] ;  /* 0x00021600ff167b82 */ /* 0x000e640000000a00 */
[----:B------:R-:W-:Y:S02]  /*c320*/  IMAD.SHL.U32 R6, R0, 0x8, RZ ;  /* 0x0000000800067824 */ /* 0x000fe400078e00ff */
[----:B-----5:R-:W-:-:S03]  /*c330*/  IMAD R0, R4, UR9, RZ ;  /* 0x0000000904007c24 */ /* 0x020fc6000f8e02ff */
[----:B------:R-:W-:Y:S01]  /*c340*/  SHF.R.S32.HI R7, RZ, 0x1f, R6 ;  /* 0x0000001fff077819 */ /* 0x000fe20000011406 */
[----:B------:R-:W-:Y:S02]  /*c350*/  IMAD R5, R5, UR8, R0 ;  /* 0x0000000805057c24 */ /* 0x000fe4000f8e0200 */
[----:B------:R-:W-:Y:S01]  /*c360*/  IMAD.WIDE.U32 R2, R4, UR8, R6 ;  /* 0x0000000804027c25 */ /* 0x000fe2000f8e0006 */
[----:B------:R-:W-:-:S03]  /*c370*/  SHF.R.S32.HI R4, RZ, 0x5, R8 ;  /* 0x00000005ff047819 */ /* 0x000fc60000011408 */
[----:B------:R-:W-:Y:S01]  /*c380*/  IMAD.IADD R3, R3, 0x1, R5 ;  /* 0x0000000103037824 */ /* 0x000fe200078e0205 */
[C---:B------:R-:W-:Y:S01]  /*c390*/  ISETP.GE.AND P6, PT, R4.reuse, R17, PT ;  /* 0x000000110400720c */ /* 0x040fe20003fc6270 */
[C---:B------:R-:W-:Y:S01]  /*c3a0*/  VIADD R0, R4.reuse, 0x8 ;  /* 0x0000000804007836 */ /* 0x040fe20000000000 */
[----:B------:R-:W-:Y:S01]  /*c3b0*/  SHF.R.S32.HI R5, RZ, 0x1f, R4 ;  /* 0x0000001fff057819 */ /* 0x000fe20000011404 */
[----:B------:R-:W-:Y:S01]  /*c3c0*/  VIADD R8, R4, 0x18 ;  /* 0x0000001804087836 */ /* 0x000fe20000000000 */
[----:B------:R-:W-:Y:S01]  /*c3d0*/  ISETP.GE.OR P2, PT, R6, R21, P6 ;  /* 0x000000150600720c */ /* 0x000fe20003746670 */
[----:B------:R-:W-:Y:S01]  /*c3e0*/  VIADD R10, R4, 0x20 ;  /* 0x00000020040a7836 */ /* 0x000fe20000000000 */
[-C--:B------:R-:W-:Y:S01]  /*c3f0*/  ISETP.GE.AND P5, PT, R0, R17.reuse, PT ;  /* 0x000000110000720c */ /* 0x080fe20003fa6270 */
[----:B------:R-:W-:Y:S01]  /*c400*/  VIADD R0, R4, 0x10 ;  /* 0x0000001004007836 */ /* 0x000fe20000000000 */
[-C--:B------:R-:W-:Y:S01]  /*c410*/  ISETP.GE.AND P3, PT, R8, R17.reuse, PT ;  /* 0x000000110800720c */ /* 0x080fe20003f66270 */
[----:B--2---:R-:W-:Y:S01]  /*c420*/  IMAD.WIDE.U32 R8, R12, UR6, R2 ;  /* 0x000000060c087c25 */ /* 0x004fe2000f8e0002 */
[----:B------:R-:W-:-:S02]  /*c430*/  ISETP.GE.AND P0, PT, R10, R17, PT ;  /* 0x000000110a00720c */ /* 0x000fc40003f06270 */
[----:B------:R-:W-:Y:S01]  /*c440*/  ISETP.GE.AND P4, PT, R0, R17, PT ;  /* 0x000000110000720c */ /* 0x000fe20003f86270 */
[----:B------:R-:W-:Y:S01]  /*c450*/  IMAD R0, R12, UR7, RZ ;  /* 0x000000070c007c24 */ /* 0x000fe2000f8e02ff */
[----:B------:R-:W-:Y:S01]  /*c460*/  ISETP.GE.OR P1, PT, R6, R21, P5 ;  /* 0x000000150600720c */ /* 0x000fe20002f26670 */
[----:B------:R-:W-:-:S04]  /*c470*/  IMAD.WIDE R2, R11, 0x50, R4 ;  /* 0x000000500b027825 */ /* 0x000fc800078e0204 */
[----:B------:R-:W-:-:S04]  /*c480*/  IMAD R13, R13, UR6, R0 ;  /* 0x000000060d0d7c24 */ /* 0x000fc8000f8e0200 */
[----:B------:R-:W-:Y:S01]  /*c490*/  IMAD.IADD R13, R9, 0x1, R13 ;  /* 0x00000001090d7824 */ /* 0x000fe200078e020d */
[----:B------:R-:W-:Y:S06]  /*c4a0*/  @P2 BRA `(.L_x_339) ;  /* 0x0000000000282947 */ /* 0x000fec0003800000 */
[----:B------:R-:W-:Y:S01]  /*c4b0*/  ULDC.64 UR4, c[0x0][0x818] ;  /* 0x0002060000047ab9 */ /* 0x000fe20000000a00 */
        /* <DEDUP_REMOVED lines=9> */
.L_x_339:
[----:B------:R-:W-:Y:S05]  /*c550*/  BSYNC B0 ;  /* 0x0000000000007941 */ /* 0x000fea0003800000 */
.L_x_338:
[----:B------:R-:W-:Y:S01]  /*c560*/  BSSY B0, `(.L_x_340) ;  /* 0x0000010000007945 */ /* 0x000fe20003800000 */
[----:B------:R-:W-:-:S03]  /*c570*/  ISETP.GE.OR P2, PT, R6, R21, P4 ;  /* 0x000000150600720c */ /* 0x000fc60002746670 */
[----:B------:R-:W-:Y:S10]  /*c580*/  @P1 BRA `(.L_x_341) ;  /* 0x0000000000341947 */ /* 0x000ff40003800000 */
[----:B--2---:R-:W-:Y:S01]  /*c590*/  IADD3 R15, P1, R2, 0x8, RZ ;  /* 0x00000008020f7810 */ /* 0x004fe20007f3e0ff */
[----:B------:R-:W-:Y:S01]  /*c5a0*/  ULDC.64 UR4, c[0x0][0x818] ;  /* 0x0002060000047ab9 */ /* 0x000fe20000000a00 */
[----:B------:R-:W-:Y:S02]  /*c5b0*/  IMAD.MOV.U32 R10, RZ, RZ, R8 ;  /* 0x000000ffff0a7224 */ /* 0x000fe400078e0008 */
        /* <DEDUP_REMOVED lines=10> */
.L_x_341:
[----:B------:R-:W-:Y:S05]  /*c660*/  BSYNC B0 ;  /* 0x0000000000007941 */ /* 0x000fea0003800000 */
.L_x_340:
[----:B------:R-:W-:Y:S01]  /*c670*/  BSSY B0, `(.L_x_342) ;  /* 0x0000010000007945 */ /* 0x000fe20003800000 */
[----:B------:R-:W-:-:S03]  /*c680*/  ISETP.GE.OR P1, PT, R6, R21, P3 ;  /* 0x000000150600720c */ /* 0x000fc60001f26670 */
[----:B------:R-:W-:Y:S10]  /*c690*/  @P2 BRA `(.L_x_343) ;  /* 0x0000000000342947 */ /* 0x000ff40003800000 */
[----:B--2-4-:R-:W-:Y:S01]  /*c6a0*/  IADD3 R15, P2, R2, 0x10, RZ ;  /* 0x00000010020f7810 */ /* 0x014fe20007f5e0ff */
        /* <DEDUP_REMOVED lines=12> */
.L_x_343:
[----:B------:R-:W-:Y:S05]  /*c770*/  BSYNC B0 ;  /* 0x0000000000007941 */ /* 0x000fea0003800000 */
.L_x_342:
[----:B------:R-:W-:Y:S01]  /*c780*/  BSSY B0, `(.L_x_344) ;  /* 0x0000011000007945 */ /* 0x000fe20003800000 */
[----:B------:R-:W-:Y:S01]  /*c790*/  ISETP.GE.OR P2, PT, R6, R21, P0 ;  /* 0x000000150600720c */ /* 0x000fe20000746670 */
[----:B------:R-:W-:Y:S02]  /*c7a0*/  VIADD R0, R4, 0x28 ;  /* 0x0000002804007836 */ /* 0x000fe40000000000 */
[----:B------:R-:W-:Y:S10]  /*c7b0*/  @P1 BRA `(.L_x_345) ;  /* 0x0000000000341947 */ /* 0x000ff40003800000 */
[----:B--2-4-:R-:W-:Y:S01]  /*c7c0*/  IADD3 R15, P1, R2, 0x18, RZ ;  /* 0x00000018020f7810 */ /* 0x014fe20007f3e0ff */
[----:B------:R-:W-:Y:S01]  /*c7d0*/  ULDC.64 UR4, c[0x0][0x818] ;  /* 0x0002060000047ab9 */ /* 0x000fe20000000a00 */
[----:B------:R-:W-:-:S03]  /*c7e0*/  IMAD.MOV.U32 R11, RZ, RZ, R13 ;  /* 0x000000ffff0b7224 */ /* 0x000fc600078e000d */
        /* <DEDUP_REMOVED lines=9> */
[----:B------:R2:W-:Y:S02]  /*c880*/  STG.E.128 desc[UR60][R14.64], RZ ;  /* 0x000000ff0e007986 */ /* 0x0005e4000c101d3c */
.L_x_345:
[----:B------:R-:W-:Y:S05]  /*c890*/  BSYNC B0 ;  /* 0x0000000000007941 */ /* 0x000fea0003800000 */
.L_x_344:
[----:B------:R-:W-:Y:S01]  /*c8a0*/  BSSY B0, `(.L_x_346) ;  /* 0x0000010000007945 */ /* 0x000fe20003800000 */
[----:B------:R-:W-:-:S03]  /*c8b0*/  ISETP.GE.AND P1, PT, R0, R17, PT ;  /* 0x000000110000720c */ /* 0x000fc60003f26270 */
        /* <DEDUP_REMOVED lines=14> */
.L_x_347:
[----:B------:R-:W-:Y:S05]  /*c9a0*/  BSYNC B0 ;  /* 0x0000000000007941 */ /* 0x000fea0003800000 */
.L_x_346:
[----:B------:R-:W-:Y:S01]  /*c9b0*/  ISETP.GE.OR P2, PT, R6, R21, P1 ;  /* 0x000000150600720c */ /* 0x000fe20000f46670 */
[----:B------:R-:W-:Y:S01]  /*c9c0*/  ULDC UR4, c[0x0][0x83c] ;  /* 0x00020f0000047ab9 */ /* 0x000fe20000000800 */
[----:B------:R-:W-:Y:S01]  /*c9d0*/  BSSY B0, `(.L_x_348) ;  /* 0x0000010000007945 */ /* 0x000fe20003800000 */
[----:B------:R-:W-:-:S10]  /*c9e0*/  VIADD R0, R4, 0x30 ;  /* 0x0000003004007836 */ /* 0x000fd40000000000 */
[----:B------:R-:W-:Y:S05]  /*c9f0*/  @P2 BRA `(.L_x_349) ;  /* 0x0000000000342947 */ /* 0x000fea0003800000 */
        /* <DEDUP_REMOVED lines=13> */
.L_x_349:
[----:B------:R-:W-:Y:S05]  /*cad0*/  BSYNC B0 ;  /* 0x0000000000007941 */ /* 0x000fea0003800000 */
.L_x_348:
[----:B------:R-:W-:Y:S01]  /*cae0*/  ISETP.GE.OR P3, PT, R6, UR4, P3 ;  /* 0x0000000406007c0c */ /* 0x000fe20009f66670 */
[----:B------:R-:W-:Y:S01]  /*caf0*/  BSSY B0, `(.L_x_350) ;  /* 0x000001c000007945 */ /* 0x000fe20003800000 */
[----:B------:R-:W-:Y:S01]  /*cb00*/  ISETP.GE.AND P2, PT, R0, R17, PT ;  /* 0x000000110000720c */ /* 0x000fe20003f46270 */
[----:B------:R-:W-:Y:S01]  /*cb10*/  VIADD R0, R4, 0x38 ;  /* 0x0000003804007836 */ /* 0x000fe20000000000 */
[----:B------:R-:W-:Y:S02]  /*cb20*/  P2R R26, PR, RZ, 0x8 ;  /* 0x00000008ff1a7803 */ /* 0x000fe40000000000 */
[C---:B------:R-:W-:Y:S02]  /*cb30*/  ISETP.GE.OR P3, PT, R6.reuse, R21, P2 ;  /* 0x000000150600720c */ /* 0x040fe40001766670 */
[C---:B------:R-:W-:Y:S02]  /*cb40*/  ISETP.GE.OR P6, PT, R6.reuse, UR4, P6 ;  /* 0x0000000406007c0c */ /* 0x040fe4000b7c6670 */
[----:B------:R-:W-:-:S02]  /*cb50*/  ISETP.GE.OR P5, PT, R6, UR4, P5 ;  /* 0x0000000406007c0c */ /* 0x000fc4000afa6670 */
[C---:B------:R-:W-:Y:S02]  /*cb60*/  ISETP.GE.OR P4, PT, R6.reuse, UR4, P4 ;  /* 0x0000000406007c0c */ /* 0x040fe4000a786670 */
[----:B------:R-:W-:Y:S02]  /*cb70*/  P2R R20, PR, RZ, 0x40 ;  /* 0x00000040ff147803 */ /* 0x000fe40000000000 */
[----:B------:R-:W-:Y:S02]  /*cb80*/  P2R R24, PR, RZ, 0x20 ;  /* 0x00000020ff187803 */ /* 0x000fe40000000000 */
[C---:B------:R-:W-:Y:S02]  /*cb90*/  ISETP.GE.OR P0, PT, R6.reuse, UR4, P0 ;  /* 0x0000000406007c0c */ /* 0x040fe40008706670 */
[----:B------:R-:W-:Y:S02]  /*cba0*/  P2R R25, PR, RZ, 0x10 ;  /* 0x00000010ff197803 */ /* 0x000fe40000000000 */
[----:B------:R-:W-:-:S02]  /*cbb0*/  ISETP.GE.OR P1, PT, R6, UR4, P1 ;  /* 0x0000000406007c0c */ /* 0x000fc40008f26670 */
[----:B------:R-:W-:Y:S01]  /*cbc0*/  ISETP.GE.OR P2, PT, R6, UR4, P2 ;  /* 0x0000000406007c0c */ /* 0x000fe20009746670 */
[----:B------:R-:W-:-:S12]  /*cbd0*/  @P3 BRA `(.L_x_351) ;  /* 0x0000000000343947 */ /* 0x000fd80003800000 */
        /* <DEDUP_REMOVED lines=13> */
.L_x_351:
[----:B------:R-:W-:Y:S05]  /*ccb0*/  BSYNC B0 ;  /* 0x0000000000007941 */ /* 0x000fea0003800000 */
.L_x_350:
[----:B------:R-:W-:Y:S01]  /*ccc0*/  ISETP.GE.AND P3, PT, R0, R17, PT ;  /* 0x000000110000720c */ /* 0x000fe20003f66270 */
[----:B---3--:R-:W-:Y:S01]  /*ccd0*/  IMAD R0, R18, UR9, RZ ;  /* 0x0000000912007c24 */ /* 0x008fe2000f8e02ff */
[----:B------:R-:W-:Y:S02]  /*cce0*/  BSSY B0, `(.L_x_352) ;  /* 0x0000013000007945 */ /* 0x000fe40003800000 */
[C---:B------:R-:W-:Y:S01]  /*ccf0*/  ISETP.GE.OR P4, PT, R6.reuse, R21, P3 ;  /* 0x000000150600720c */ /* 0x040fe20001f86670 */
[----:B------:R-:W-:Y:S01]  /*cd00*/  IMAD R19, R19, UR8, R0 ;  /* 0x0000000813137c24 */ /* 0x000fe2000f8e0200 */
[----:B------:R-:W-:Y:S01]  /*cd10*/  ISETP.GE.OR P3, PT, R6, UR4, P3 ;  /* 0x0000000406007c0c */ /* 0x000fe20009f66670 */
        /* <DEDUP_REMOVED lines=15> */
.L_x_353:
[----:B------:R-:W-:Y:S05]  /*ce10*/  BSYNC B0 ;  /* 0x0000000000007941 */ /* 0x000fea0003800000 */
.L_x_352:
[----:B------:R-:W-:Y:S01]  /*ce20*/  ISETP.GE.AND P4, PT, R0, R17, PT ;  /* 0x000000110000720c */ /* 0x000fe20003f86270 */
[----:B------:R-:W-:Y:S01]  /*ce30*/  IMAD.WIDE.U32 R10, R18, UR8, R6 ;  /* 0x00000008120a7c25 */ /* 0x000fe2000f8e0006 */
[----:B------:R-:W-:Y:S02]  /*ce40*/  BSSY B0, `(.L_x_354) ;  /* 0x0000013000007945 */ /* 0x000fe40003800000 */
[----:B------:R-:W-:Y:S01]  /*ce50*/  ISETP.GE.OR P5, PT, R6, R21, P4 ;  /* 0x000000150600720c */ /* 0x000fe200027a6670 */
[----:B------:R-:W-:Y:S01]  /*ce60*/  VIADD R0, R4, 0x48 ;  /* 0x0000004804007836 */ /* 0x000fe20000000000 */
[----:B------:R-:W-:Y:S01]  /*ce70*/  ISETP.GE.OR P4, PT, R6, UR4, P4 ;  /* 0x0000000406007c0c */ /* 0x000fe2000a786670 */
[----:B--234-:R-:W-:-:S10]  /*ce80*/  IMAD.IADD R15, R11, 0x1, R19 ;  /* 0x000000010b0f7824 */ /* 0x01cfd400078e0213 */
[----:B------:R-:W-:Y:S05]  /*ce90*/  @P5 BRA `(.L_x_355) ;  /* 0x0000000000345947 */ /* 0x000fea0003800000 */
[----:B------:R-:W-:Y:S01]  /*cea0*/  IADD3 R19, P5, R2, 0x40, RZ ;  /* 0x0000004002137810 */ /* 0x000fe20007fbe0ff */
        /* <DEDUP_REMOVED lines=12> */
.L_x_355:
[----:B------:R-:W-:Y:S05]  /*cf70*/  BSYNC B0 ;  /* 0x0000000000007941 */ /* 0x000fea0003800000 */
.L_x_354:
[----:B------:R-:W-:Y:S01]  /*cf80*/  ISETP.GE.AND P6, PT, R0, R17, PT ;  /* 0x000000110000720c */ /* 0x000fe20003fc6270 */
[----:B-1----:R-:W-:Y:S01]  /*cf90*/  IMAD R0, R22, UR7, RZ ;  /* 0x0000000716007c24 */ /* 0x002fe2000f8e02ff */
[----:B------:R-:W-:Y:S01]  /*cfa0*/  BSSY B0, `(.L_x_356) ;  /* 0x0000014000007945 */ /* 0x000fe20003800000 */
[----:B------:R-:W-:Y:S01]  /*cfb0*/  IMAD.MOV.U32 R14, RZ, RZ, R10 ;  /* 0x000000ffff0e7224 */ /* 0x000fe200078e000a */
[C---:B------:R-:W-:Y:S01]  /*cfc0*/  ISETP.GE.OR P5, PT, R6.reuse, R21, P6 ;  /* 0x000000150600720c */ /* 0x040fe200037a6670 */
[----:B------:R-:W-:Y:S01]  /*cfd0*/  IMAD R11, R23, UR6, R0 ;  /* 0x00000006170b7c24 */ /* 0x000fe2000f8e0200 */
[----:B------:R-:W-:Y:S01]  /*cfe0*/  ISETP.GE.OR P6, PT, R6, UR4, P6 ;  /* 0x0000000406007c0c */ /* 0x000fe2000b7c6670 */
[----:B------:R-:W-:-:S10]  /*cff0*/  IMAD.WIDE.U32 R6, R22, UR6, R14 ;  /* 0x0000000616067c25 */ /* 0x000fd4000f8e000e */
[----:B------:R-:W-:Y:S05]  /*d000*/  @P5 BRA `(.L_x_357) ;  /* 0x0000000000345947 */ /* 0x000fea0003800000 */
[----:B------:R-:W-:Y:S01]  /*d010*/  IADD3 R9, P5, R2, 0x48, RZ ;  /* 0x0000004802097810 */ /* 0x000fe20007fbe0ff */
        /* <DEDUP_REMOVED lines=12> */
.L_x_357:
[----:B------:R-:W-:Y:S05]  /*d0e0*/  BSYNC B0 ;  /* 0x0000000000007941 */ /* 0x000fea0003800000 */
.L_x_356:
[----:B------:R-:W-:Y:S01]  /*d0f0*/  ISETP.NE.AND P5, PT, R20, RZ, PT ;  /* 0x000000ff1400720c */ /* 0x000fe20003fa5270 */
[----:B------:R-:W-:Y:S01]  /*d100*/  BSSY B0, `(.L_x_358) ;  /* 0x000000d000007945 */ /* 0x000fe20003800000 */
[----:B-1----:R-:W-:-:S11]  /*d110*/  IMAD.IADD R9, R7, 0x1, R11 ;  /* 0x0000000107097824 */ /* 0x002fd600078e020b */
[----:B------:R-:W-:Y:S05]  /*d120*/  @P5 BRA `(.L_x_359) ;  /* 0x0000000000285947 */ /* 0x000fea0003800000 */
        /* <DEDUP_REMOVED lines=10> */
.L_x_359:
[----:B------:R-:W-:Y:S05]  /*d1d0*/  BSYNC B0 ;  /* 0x0000000000007941 */ /* 0x000fea0003800000 */
.L_x_358:
[----:B------:R-:W-:Y:S01]  /*d1e0*/  ISETP.NE.AND P5, PT, R24, RZ, PT ;  /* 0x000000ff1800720c */ /* 0x000fe20003fa5270 */
[----:B------:R-:W-:-:S12]  /*d1f0*/  BSSY B0, `(.L_x_360) ;  /* 0x000000f000007945 */ /* 0x000fd80003800000 */
[----:B------:R-:W-:Y:S05]  /*d200*/  @P5 BRA `(.L_x_361) ;  /* 0x0000000000345947 */ /* 0x000fea0003800000 */
[----:B-1----:R-:W-:Y:S01]  /*d210*/  IADD3 R11, P5, R2, 0x8, RZ ;  /* 0x00000008020b7810 */ /* 0x002fe20007fbe0ff */
        /* <DEDUP_REMOVED lines=12> */
.L_x_361:
[----:B------:R-:W-:Y:S05]  /*d2e0*/  BSYNC B0 ;  /* 0x0000000000007941 */ /* 0x000fea0003800000 */
.L_x_360:
[----:B------:R-:W-:Y:S01]  /*d2f0*/  ISETP.NE.AND P5, PT, R25, RZ, PT ;  /* 0x000000ff1900720c */ /* 0x000fe20003fa5270 */
[----:B------:R-:W-:-:S12]  /*d300*/  BSSY B0, `(.L_x_362) ;  /* 0x000000f000007945 */ /* 0x000fd80003800000 */
[----:B------:R-:W-:Y:S05]  /*d310*/  @P5 BRA `(.L_x_363) ;  /* 0x0000000000345947 */ /* 0x000fea0003800000 */
[----:B-1-3--:R-:W-:Y:S01]  /*d320*/  IADD3 R11, P5, R2, 0x10, RZ ;  /* 0x00000010020b7810 */ /* 0x00afe20007fbe0ff */
        /* <DEDUP_REMOVED lines=12> */
.L_x_363:
[----:B------:R-:W-:Y:S05]  /*d3f0*/  BSYNC B0 ;  /* 0x0000000000007941 */ /* 0x000fea0003800000 */
.L_x_362:
[----:B------:R-:W-:Y:S01]  /*d400*/  ISETP.NE.AND P5, PT, R26, RZ, PT ;  /* 0x000000ff1a00720c */ /* 0x000fe20003fa5270 */
[----:B------:R-:W-:-:S12]  /*d410*/  BSSY B0, `(.L_x_364) ;  /* 0x000000f000007945 */ /* 0x000fd80003800000 */
[----:B------:R-:W-:Y:S05]  /*d420*/  @P5 BRA `(.L_x_365) ;  /* 0x0000000000345947 */ /* 0x000fea0003800000 */
[----:B-1-34-:R-:W-:Y:S01]  /*d430*/  IADD3 R11, P5, R2, 0x18, RZ ;  /* 0x00000018020b7810 */ /* 0x01afe20007fbe0ff */
        /* <DEDUP_REMOVED lines=12> */
.L_x_365:
[----:B------:R-:W-:Y:S05]  /*d500*/  BSYNC B0 ;  /* 0x0000000000007941 */ /* 0x000fea0003800000 */
.L_x_364:
[----:B------:R-:W-:Y:S04]  /*d510*/  BSSY B0, `(.L_x_366) ;  /* 0x000000f000007945 */ /* 0x000fe80003800000 */
        /* <DEDUP_REMOVED lines=14> */
.L_x_367:
[----:B------:R-:W-:Y:S05]  /*d600*/  BSYNC B0 ;  /* 0x0000000000007941 */ /* 0x000fea0003800000 */
.L_x_366:
        /* <DEDUP_REMOVED lines=15> */
.L_x_369:
[----:B------:R-:W-:Y:S05]  /*d700*/  BSYNC B0 ;  /* 0x0000000000007941 */ /* 0x000fea0003800000 */
.L_x_368:
        /* <DEDUP_REMOVED lines=15> */
.L_x_371:
[----:B------:R-:W-:Y:S05]  /*d800*/  BSYNC B0 ;  /* 0x0000000000007941 */ /* 0x000fea0003800000 */
.L_x_370:
        /* <DEDUP_REMOVED lines=15> */
.L_x_373:
[----:B------:R-:W-:Y:S05]  /*d900*/  BSYNC B0 ;  /* 0x0000000000007941 */ /* 0x000fea0003800000 */
.L_x_372:
        /* <DEDUP_REMOVED lines=15> */
.L_x_375:
[----:B------:R-:W-:Y:S05]  /*da00*/  BSYNC B0 ;  /* 0x0000000000007941 */ /* 0x000fea0003800000 */
.L_x_374:
[----:B------:R-:W-:Y:S04]  /*da10*/  BSSY B0, `(.L_x_376) ;  /* 0x000000f000007945 */ /* 0x000fe80003800000 */
[----:B------:R-:W-:Y:S05]  /*da20*/  @P6 BRA `(.L_x_377) ;  /* 0x0000000000346947 */ /* 0x000fea0003800000 */
[----:B------:R-:W-:Y:S01]  /*da30*/  IADD3 R5, P0, R2, 0x48, RZ ;  /* 0x0000004802057810 */ /* 0x000fe20007f1e0ff */
[----:B------:R-:W-:Y:S01]  /*da40*/  ULDC.64 UR4, c[0x0][0x848] ;  /* 0x0002120000047ab9 */ /* 0x000fe20000000a00 */
[----:B------:R-:W-:-:S03]  /*da50*/  IMAD.MOV.U32 R2, RZ, RZ, R6 ;  /* 0x000000ffff027224 */ /* 0x000fc600078e0006 */
        /* <DEDUP_REMOVED lines=10> */
.L_x_377:
[----:B------:R-:W-:Y:S05]  /*db00*/  BSYNC B0 ;  /* 0x0000000000007941 */ /* 0x000fea0003800000 */
.L_x_376:
[----:B------:R-:W-:Y:S05]  /*db10*/  EXIT ;  /* 0x000000000000794d */ /* 0x000fea0003800000 */
.L_x_306:
[----:B------:R-:W-:-:S08]  /*db20*/  NOP ;  /* 0x0000000000007918 */ /* 0x000fd00000000000 */
[----:B------:R-:W1:-:S00]  /*db30*/  USETMAXREG.DEALLOC.CTAPOOL 0x18 ;  /* 0x00000018000079c8 */ /* 0x000e4000080e0500 */
[----:B-1----:R-:W-:Y:S01]  /*db40*/  LOP3.LUT R2, R2, 0x3, RZ, 0xc0, !PT ;  /* 0x0000000302027812 */ /* 0x002fe200078ec0ff */
[----:B------:R-:W-:Y:S05]  /*db50*/  BSSY B0, `(.L_x_378) ;  /* 0x00001af000007945 */ /* 0x000fea0003800000 */
        /* <DEDUP_REMOVED lines=9> */
[----:B------:R-:W1:Y:S01]  /*dbf0*/  S2UR UR9, SR_CTAID.X ;  /* 0x00000000000979c3 */ /* 0x000e620000002500 */
[----:B------:R-:W-:Y:S01]  /*dc00*/  ULDC UR6, c[0x0][0x280] ;  /* 0x0000a00000067ab9 */ /* 0x000fe20000000800 */
[----:B------:R-:W-:Y:S01]  /*dc10*/  ULDC UR4, c[0x0][0x290] ;  /* 0x0000a40000047ab9 */ /* 0x000fe20000000800 */
[----:B------:R-:W-:Y:S01]  /*dc20*/  ULDC UR5, c[0x0][0x74c] ;  /* 0x0001d30000057ab9 */ /* 0x000fe20000000800 */
[----:B------:R-:W-:-:S04]  /*dc30*/  UIADD3 UR7, UR6, 0x3f, URZ ;  /* 0x0000003f06077890 */ /* 0x000fc8000fffe03f */
[----:B------:R-:W2:Y:S01]  /*dc40*/  S2UR UR20, SR_CTAID.Y ;  /* 0x00000000001479c3 */ /* 0x000ea20000002600 */
[----:B-1----:R-:W-:Y:S02]  /*dc50*/  UIMAD UR11, UR9, 0x50, URZ ;  /* 0x00000050090b78a4 */ /* 0x002fe4000f8e023f */
[----:B------:R-:W-:Y:S02]  /*dc60*/  ISETP.LE.AND P0, PT, RZ, UR9, PT ;  /* 0x00000009ff007c0c */ /* 0x000fe4000bf03270 */
[----:B------:R-:W-:-:S04]  /*dc70*/  UIADD3 UR4, -UR4, UR11, UR6 ;  /* 0x0000000b04047290 */ /* 0x000fc8000fffe106 */
[----:B------:R-:W-:-:S04]  /*dc80*/  UIADD3 UR4, UR4, -UR5, URZ ;  /* 0x8000000504047290 */ /* 0x000fc8000fffe03f */
[----:B------:R-:W-:-:S04]  /*dc90*/  USHF.R.S32.HI UR5, URZ, 0x1f, UR4 ;  /* 0x0000001f3f057899 */ /* 0x000fc80008011404 */
[----:B------:R-:W-:Y:S02]  /*dca0*/  ULEA.HI UR5, UR5, UR4, URZ, 0x6 ;  /* 0x0000000405057291 */ /* 0x000fe4000f8f303f */
[----:B------:R-:W-:Y:S02]  /*dcb0*/  USHF.R.S32.HI UR4, URZ, 0x1f, UR7 ;  /* 0x0000001f3f047899 */ /* 0x000fe40008011407 */
[----:B------:R-:W-:Y:S02]  /*dcc0*/  USHF.R.S32.HI UR5, URZ, 0x6, UR5 ;  /* 0x000000063f057899 */ /* 0x000fe40008011405 */
[----:B------:R-:W-:Y:S02]  /*dcd0*/  ULEA.HI UR4, UR4, UR7, URZ, 0x6 ;  /* 0x0000000704047291 */ /* 0x000fe4000f8f303f */
[----:B------:R-:W-:Y:S02]  /*dce0*/  UISETP.LT.AND UP0, UPT, URZ, UR5, UPT ;  /* 0x000000053f00728c */ /* 0x000fe4000bf01270 */
[----:B------:R-:W-:-:S02]  /*dcf0*/  USHF.R.S32.HI UR4, URZ, 0x6, UR4 ;  /* 0x000000063f047899 */ /* 0x000fc40008011404 */
[----:B------:R-:W-:-:S04]  /*dd00*/  USEL UR8, URZ, UR5, !UP0 ;  /* 0x000000053f087287 */ /* 0x000fc8000c000000 */
[----:B------:R-:W-:Y:S01]  /*dd10*/  IMAD.U32 R10, RZ, RZ, UR4 ;  /* 0x00000004ff0a7e24 */ /* 0x000fe2000f8e00ff */
[----:B--2---:R-:W-:Y:S07]  /*dd20*/  @!P0 BRA `(.L_x_381) ;  /* 0x0000000000248947 */ /* 0x004fee0003800000 */
[----:B------:R-:W1:Y:S01]  /*dd30*/  LDC R3, c[0x0][0x748] ;  /* 0x0001d200ff037b82 */ /* 0x000e620000000800 */
[----:B------:R-:W-:Y:S01]  /*dd40*/  UIMAD UR6, UR9, 0x50, UR6 ;  /* 0x00000050090678a4 */ /* 0x000fe2000f8e0206 */
[----:B------:R-:W-:-:S03]  /*dd50*/  ULDC UR4, c[0x0][0x290] ;  /* 0x0000a40000047ab9 */ /* 0x000fc60000000800 */
[----:B------:R-:W-:-:S06]  /*dd60*/  UIADD3 UR4, -UR4, 0x8f, UR6 ;  /* 0x0000008f04047890 */ /* 0x000fcc000fffe106 */
[----:B-1----:R-:W-:-:S05]  /*dd70*/  VIADD R3, R3, UR4 ;  /* 0x0000000403037c36 */ /* 0x002fca0008000000 */
[----:B------:R-:W-:-:S04]  /*dd80*/  SHF.R.S32.HI R4, RZ, 0x1f, R3 ;  /* 0x0000001fff047819 */ /* 0x000fc80000011403 */
[----:B------:R-:W-:-:S04]  /*dd90*/  LEA.HI R4, R4, R3, RZ, 0x6 ;  /* 0x0000000304047211 */ /* 0x000fc800078f30ff */
[----:B------:R-:W-:-:S04]  /*dda0*/  SHF.R.S32.HI R3, RZ, 0x6, R4 ;  /* 0x00000006ff037819 */ /* 0x000fc80000011404 */
[----:B------:R-:W-:-:S07]  /*ddb0*/  VIMNMX R10, R3, R10, PT ;  /* 0x0000000a030a7248 */ /* 0x000fce0003fe0100 */
.L_x_381:
[----:B------:R-:W-:Y:S01]  /*ddc0*/  ISETP.GT.AND P0, PT, R10, UR8, PT ;  /* 0x000000080a007c0c */ /* 0x000fe2000bf04270 */
[----:B------:R-:W-:-:S12]  /*ddd0*/  IMAD.MOV.U32 R11, RZ, RZ, 0x1 ;  /* 0x00000001ff0b7424 */ /* 0x000fd800078e00ff */
[----:B------:R-:W-:Y:S05]  /*dde0*/  @!P0 BRA `(.L_x_380) ;  /* 0x0000001400888947 */ /* 0x000fea0003800000 */
[----:B------:R-:W-:Y:S01]  /*ddf0*/  USHF.R.S32.HI UR10, URZ, 0x1f, UR20 ;  /* 0x0000001f3f0a7899 */ /* 0x000fe20008011414 */
[----:B------:R-:W-:Y:S01]  /*de00*/  IMAD.U32 R4, RZ, RZ, UR8 ;  /* 0x00000008ff047e24 */ /* 0x000fe2000f8e00ff */
[----:B------:R-:W-:Y:S01]  /*de10*/  ULDC.64 UR6, c[0x0][0x718] ;  /* 0x0001c60000067ab9 */ /* 0x000fe20000000a00 */
[----:B------:R-:W-:Y:S01]  /*de20*/  ULDC.64 UR12, c[0x0][0x730] ;  /* 0x0001cc00000c7ab9 */ /* 0x000fe20000000a00 */
[----:B------:R-:W-:Y:S01]  /*de30*/  UIMAD.WIDE.U32 UR4, UR20, UR6, URZ ;  /* 0x00000006140472a5 */ /* 0x000fe2000f8e003f */
[----:B------:R-:W-:Y:S01]  /*de40*/  BSSY B1, `(.L_x_380) ;  /* 0x000015c000017945 */ /* 0x000fe20003800000 */
[----:B------:R-:W-:Y:S01]  /*de50*/  UIMAD UR6, UR10, UR6, URZ ;  /* 0x000000060a0672a4 */ /* 0x000fe2000f8e023f */
[----:B------:R-:W-:Y:S01]  /*de60*/  IMAD.MOV.U32 R2, RZ, RZ, RZ ;  /* 0x000000ffff027224 */ /* 0x000fe200078e00ff */
[----:B------:R-:W-:Y:S01]  /*de70*/  UIMAD UR10, UR10, UR12, URZ ;  /* 0x0000000c0a0a72a4 */ /* 0x000fe2000f8e023f */
[----:B------:R-:W-:Y:S01]  /*de80*/  IMAD.MOV.U32 R11, RZ, RZ, 0x1 ;  /* 0x00000001ff0b7424 */ /* 0x000fe200078e00ff */
[----:B------:R-:W-:-:S02]  /*de90*/  UIMAD UR9, UR20, UR7, UR6 ;  /* 0x00000007140972a4 */ /* 0x000fc4000f8e0206 */
[----:B------:R-:W-:Y:S02]  /*dea0*/  UIMAD.WIDE.U32 UR6, UR20, UR12, URZ ;  /* 0x0000000c140672a5 */ /* 0x000fe4000f8e003f */
[----:B------:R-:W-:Y:S01]  /*deb0*/  USHF.R.S32.HI UR39, URZ, 0x1f, UR21 ;  /* 0x0000001f3f277899 */ /* 0x000fe20008011415 */
[----:B------:R-:W-:Y:S01]  /*dec0*/  ULDC UR12, c[0x0][0x2e8] ;  /* 0x0000ba00000c7ab9 */ /* 0x000fe20000000800 */
[----:B------:R-:W-:Y:S01]  /*ded0*/  ULDC.64 UR30, c[0x0][0x720] ;  /* 0x0001c800001e7ab9 */ /* 0x000fe20000000a00 */
[----:B------:R-:W-:Y:S02]  /*dee0*/  UISETP.NE.AND UP0, UPT, UR12, 0x1, UPT ;  /* 0x000000010c00788c */ /* 0x000fe4000bf05270 */
[----:B------:R-:W-:Y:S01]  /*def0*/  UIMAD UR46, UR39, UR30, URZ ;  /* 0x0000001e272e72a4 */ /* 0x000fe2000f8e023f */
[----:B------:R-:W-:Y:S01]  /*df00*/  ELECT P0, URZ, PT ;  /* 0x00000000003f782f */ /* 0x000fe20003800000 */
[----:B------:R-:W-:Y:S02]  /*df10*/  UIMAD UR10, UR20, UR13, UR10 ;  /* 0x0000000d140a72a4 */ /* 0x000fe4000f8e020a */
[----:B------:R-:W-:Y:S01]  /*df20*/  UIADD3 UR5, UR5, UR9, URZ ;  /* 0x0000000905057290 */ /* 0x000fe2000fffe03f */
[----:B------:R-:W-:Y:S01]  /*df30*/  ULDC.64 UR22, c[0x0][0x738] ;  /* 0x0001ce0000167ab9 */ /* 0x000fe20000000a00 */
[----:B------:R-:W-:-:S02]  /*df40*/  UIMAD UR46, UR21, UR31, UR46 ;  /* 0x0000001f152e72a4 */ /* 0x000fc4000f8e022e */
[----:B------:R-:W-:Y:S02]  /*df50*/  UIMAD UR39, UR39, UR22, URZ ;  /* 0x00000016272772a4 */ /* 0x000fe4000f8e023f */
[----:B------:R-:W-:Y:S02]  /*df60*/  UIADD3 UR7, UR7, UR10, URZ ;  /* 0x0000000a07077290 */ /* 0x000fe4000fffe03f */
[----:B------:R-:W-:Y:S02]  /*df70*/  UIMAD.WIDE.U32 UR30, UR21, UR30, UR4 ;  /* 0x0000001e151e72a5 */ /* 0x000fe4000f8e0004 */
[----:B------:R-:W-:Y:S01]  /*df80*/  UIMAD UR39, UR21, UR23, UR39 ;  /* 0x00000017152772a4 */ /* 0x000fe2000f8e0227 */
[----:B------:R-:W-:Y:S01]  /*df90*/  @UP0 ULDC UR4, c[0x0][0x2ec] ;  /* 0x0000bb0000040ab9 */ /* 0x000fe20000000800 */
[----:B------:R-:W-:Y:S02]  /*dfa0*/  UIMAD.WIDE.U32 UR22, UR21, UR22, UR6 ;  /* 0x00000016151672a5 */ /* 0x000fe4000f8e0006 */
[----:B------:R-:W-:Y:S01]  /*dfb0*/  UIMAD.WIDE.U32 UR4, UR20, UR4, URZ ;  /* 0x00000004140472a5 */ /* 0x000fe2000f8e003f */
[----:B------:R-:W-:Y:S01]  /*dfc0*/  @UP0 ULDC UR6, c[0x0][0x2f0] ;  /* 0x0000bc0000060ab9 */ /* 0x000fe20000000800 */
[----:B------:R-:W-:-:S02]  /*dfd0*/  UMOV UR12, UR20 ;  /* 0x00000014000c7c82 */ /* 0x000fc40008000000 */
[----:B------:R-:W-:Y:S01]  /*dfe0*/  @UP0 USHF.R.U32.HI UR12, URZ, UR6, UR5 ;  /* 0x000000063f0c0299 */ /* 0x000fe20008011605 */
[----:B------:R-:W-:Y:S11]  /*dff0*/  @!P0 BRA `(.L_x_382) ;  /* 0x0000001400008947 */ /* 0x000ff60003800000 */
[----:B------:R-:W1:Y:S01]  /*e000*/  S2R R2, SR_CgaCtaId ;  /* 0x0000000000027919 */ /* 0x000e620000008800 */
[----:B------:R-:W-:-:S04]  /*e010*/  MOV R5, 0x400 ;  /* 0x0000040000057802 */ /* 0x000fc80000000f00 */
[----:B-1----:R-:W-:Y:S01]  /*e020*/  LEA R5, R2, R5, 0x18 ;  /* 0x0000000502057211 */ /* 0x002fe200078ec0ff */
[----:B------:R-:W-:-:S05]  /*e030*/  IMAD.MOV.U32 R2, RZ, RZ, 0x1 ;  /* 0x00000001ff027424 */ /* 0x000fca00078e00ff */
[----:B------:R-:W-:-:S04]  /*e040*/  SHF.L.U32 R2, R2, 0x1f, RZ ;  /* 0x0000001f02027819 */ /* 0x000fc800000006ff */
[----:B------:R-:W1:Y:S02]  /*e050*/  SYNCS.PHASECHK.TRANS64.TRYWAIT P0, [R5+URZ+0x31820], R2 ;  /* 0x03182002050075a7 */ /* 0x000e64000800017f */
[----:B-1----:R-:W-:Y:S05]  /*e060*/  @!P0 BRA `(.L_x_383) ;  /* 0x0000001400b88947 */ /* 0x002fea0003800000 */
.L_x_399:
[----:B------:R-:W-:Y:S01]  /*e070*/  ISETP.NE.AND P0, PT, R0, RZ, PT ;  /* 0x000000ff0000720c */ /* 0x000fe20003f05270 */
[----:B------:R-:W-:Y:S02]  /*e080*/  IMAD.U32 R8, RZ, RZ, UR31 ;  /* 0x0000001fff087e24 */ /* 0x000fe4000f8e00ff */
[----:B------:R-:W-:Y:S02]  /*e090*/  IMAD.U32 R6, RZ, RZ, UR23 ;  /* 0x00000017ff067e24 */ /* 0x000fe4000f8e00ff */
[----:B------:R-:W-:Y:S02]  /*e0a0*/  VIADD R8, R8, UR46 ;  /* 0x0000002e08087c36 */ /* 0x000fe40008000000 */
[----:B------:R-:W-:Y:S02]  /*e0b0*/  VIADD R6, R6, UR39 ;  /* 0x0000002706067c36 */ /* 0x000fe40008000000 */
[----:B------:R-:W-:-:S04]  /*e0c0*/  IMAD.MOV.U32 R7, RZ, RZ, 0x1 ;  /* 0x00000001ff077424 */ /* 0x000fc800078e00ff */
[----:B------:R-:W-:Y:S05]  /*e0d0*/  @P0 BRA `(.L_x_384) ;  /* 0x0000000000140947 */ /* 0x000fea0003800000 */
[----:B------:R-:W-:Y:S01]  /*e0e0*/  LOP3.LUT P1, RZ, R21, 0x1f, RZ, 0xc0, !PT ;  /* 0x0000001f15ff7812 */ /* 0x000fe2000782c0ff */
[----:B-1----:R-:W-:-:S04]  /*e0f0*/  IMAD.MOV.U32 R2, RZ, RZ, 0x8100 ;  /* 0x00008100ff027424 */ /* 0x002fc800078e00ff */
[----:B------:R2:W-:Y:S08]  /*e100*/  SYNCS.ARRIVE.TRANS64 RZ, [R5+URZ+0x31810], R2 ;  /* 0x0318100205ff79a7 */ /* 0x0005f0000800003f */
[----:B------:R-:W-:Y:S05]  /*e110*/  @!P1 BRA `(.L_x_384) ;  /* 0x0000000000049947 */ /* 0x000fea0003800000 */
[----:B------:R-:W-:Y:S01]  /*e120*/  BPT.TRAP 0x1 ;  /* 0x000000040000795c */ /* 0x000fe20000300000 */
.L_x_384:
[----:B-12---:R-:W1:Y:S01]  /*e130*/  LDC.64 R2, c[0x0][0x198] ;  /* 0x00006600ff027b82 */ /* 0x006e620000000a00 */
[----:B------:R-:W-:Y:S01]  /*e140*/  R2UR UR38, R8 ;  /* 0x00000000082672ca */ /* 0x000fe200000e0000 */
[----:B------:R-:W-:Y:S01]  /*e150*/  ULDC.64 UR14, c[0x0][0x700] ;  /* 0x0001c000000e7ab9 */ /* 0x000fe20000000a00 */
[----:B------:R-:W-:Y:S01]  /*e160*/  R2UR UR19, R4 ;  /* 0x00000000041372ca */ /* 0x000fe200000e0000 */
[----:B------:R-:W-:Y:S01]  /*e170*/  UMOV UR50, 0x0 ;  /* 0x0000000000327882 */ /* 0x000fe20000000000 */
[----:B------:R-:W-:Y:S01]  /*e180*/  R2UR UR8, R5 ;  /* 0x00000000050872ca */ /* 0x000fe200000e0000 */
[----:B------:R-:W-:Y:S01]  /*e190*/  UMOV UR51, 0x14f00000 ;  /* 0x14f0000000337882 */ /* 0x000fe20000000000 */
[----:B------:R-:W-:Y:S01]  /*e1a0*/  UMOV UR18, URZ ;  /* 0x0000003f00127c82 */ /* 0x000fe20008000000 */
        /* <DEDUP_REMOVED lines=8> */
[----:B------:R-:W-:Y:S01]  /*e230*/  USHF.L.U32 UR19, UR19, 0x6, URZ ;  /* 0x0000000613137899 */ /* 0x000fe2000800063f */
[----:B------:R-:W-:Y:S01]  /*e240*/  IMAD.MOV.U32 R12, RZ, RZ, 0x14000 ;  /* 0x00014000ff0c7424 */ /* 0x000fe200078e00ff */
[----:B------:R-:W-:Y:S01]  /*e250*/  UIADD3 UR17, UR8, 0x31810, URZ ;  /* 0x0003181008117890 */ /* 0x000fe2000fffe03f */
[----:B------:R-:W-:Y:S01]  /*e260*/  VIADD R10, R10, 0xffffffff ;  /* 0xffffffff0a0a7836 */ /* 0x000fe20000000000 */
[----:B------:R-:W-:-:S02]  /*e270*/  UIADD3 UR9, UP0, UR19, UR30, URZ ;  /* 0x0000001e13097290 */ /* 0x000fc4000ff1e03f */
[----:B------:R-:W-:Y:S01]  /*e280*/  UIADD3 UR16, UR8, 0x14100, URZ ;  /* 0x0001410008107890 */ /* 0x000fe2000fffe03f */
[----:B-1----:R-:W-:Y:S01]  /*e290*/  IMAD.MOV.U32 R8, RZ, RZ, R2 ;  /* 0x000000ffff087224 */ /* 0x002fe200078e0002 */
[----:B------:R-:W-:Y:S02]  /*e2a0*/  ULEA.HI.X.SX32 UR10, UR19, UR38, 0x1, UP0 ;  /* 0x00000026130a7291 */ /* 0x000fe400080f0e3f */
[----:B------:R-:W-:Y:S02]  /*e2b0*/  ULEA UR54, UP0, UR9, UR14, 0x2 ;  /* 0x0000000e09367291 */ /* 0x000fe4000f80103f */
[C---:B------:R-:W-:Y:S01]  /*e2c0*/  IADD3 R9, P1, R8.reuse, 0xf0, RZ ;  /* 0x000000f008097810 */ /* 0x040fe20007f3e0ff */
[----:B------:R-:W-:Y:S02]  /*e2d0*/  UIADD3 UR40, UR8, 0x16100, URZ ;  /* 0x0001610008287890 */ /* 0x000fe4000fffe03f */
[----:B------:R-:W-:Y:S01]  /*e2e0*/  UIADD3 UR32, UR8, 0x18100, URZ ;  /* 0x0001810008207890 */ /* 0x000fe2000fffe03f */
[----:B------:R-:W-:Y:S01]  /*e2f0*/  R2UR UR48, R9 ;  /* 0x00000000093072ca */ /* 0x000fe200000e0000 */
[----:B------:R-:W-:Y:S01]  /*e300*/  UIADD3 UR24, UR8, 0x1a100, URZ ;  /* 0x0001a10008187890 */ /* 0x000fe2000fffe03f */
[----:B------:R-:W-:Y:S01]  /*e310*/  IADD3 R9, P2, R8, 0x2f0, RZ ;  /* 0x000002f008097810 */ /* 0x000fe20007f5e0ff */
[----:B------:R-:W-:-:S02]  /*e320*/  UIADD3 UR52, UR8, 0x2c100, URZ ;  /* 0x0002c10008347890 */ /* 0x000fc4000fffe03f */
[----:B------:R-:W-:Y:S01]  /*e330*/  ULEA.HI.X UR55, UR9, UR15, UR10, 0x2, UP0 ;  /* 0x0000000f09377291 */ /* 0x000fe200080f140a */
[----:B------:R-:W-:Y:S01]  /*e340*/  R2UR UR4, R9 ;  /* 0x00000000090472ca */ /* 0x000fe200000e0000 */
[----:B------:R-:W-:Y:S01]  /*e350*/  UMOV UR41, UR17 ;  /* 0x0000001100297c82 */ /* 0x000fe20008000000 */
[----:B------:R-:W-:Y:S01]  /*e360*/  IADD3 R9, P3, R8, 0x3f0, RZ ;  /* 0x000003f008097810 */ /* 0x000fe20007f7e0ff */
[----:B------:R-:W-:Y:S01]  /*e370*/  UMOV UR43, UR19 ;  /* 0x00000013002b7c82 */ /* 0x000fe20008000000 */
[----:B------:R-:W-:Y:S01]  /*e380*/  UMOV UR33, UR17 ;  /* 0x0000001100217c82 */ /* 0x000fe20008000000 */
[----:B------:R-:W-:Y:S01]  /*e390*/  UMOV UR35, UR19 ;  /* 0x0000001300237c82 */ /* 0x000fe20008000000 */
[----:B------:R-:W-:Y:S01]  /*e3a0*/  R2UR UR6, R9 ;  /* 0x00000000090672ca */ /* 0x000fe200000e0000 */
[----:B------:R-:W-:Y:S01]  /*e3b0*/  IMAD.MOV.U32 R9, RZ, RZ, R3 ;  /* 0x000000ffff097224 */ /* 0x000fe200078e0003 */
[----:B------:R-:W-:Y:S01]  /*e3c0*/  UMOV UR29, UR21 ;  /* 0x00000015001d7c82 */ /* 0x000fe20008000000 */
[----:B------:R-:W-:Y:S01]  /*e3d0*/  UMOV UR25, UR17 ;  /* 0x0000001100197c82 */ /* 0x000fe20008000000 */
[----:B------:R-:W-:Y:S01]  /*e3e0*/  UMOV UR27, UR19 ;  /* 0x00000013001b7c82 */ /* 0x000fe20008000000 */
[--C-:B------:R-:W-:Y:S01]  /*e3f0*/  IMAD.X R11, RZ, RZ, R9.reuse, P1 ;  /* 0x000000ffff0b7224 */ /* 0x100fe200008e0609 */
[----:B------:R-:W-:Y:S01]  /*e400*/  UMOV UR9, 0x10 ;  /* 0x0000001000097882 */ /* 0x000fe20000000000 */
[----:B------:R-:W-:Y:S01]  /*e410*/  UMOV UR53, UR17 ;  /* 0x0000001100357c82 */ /* 0x000fe20008000000 */
[----:B------:R-:W-:Y:S01]  /*e420*/  UMOV UR13, UR21 ;  /* 0x00000015000d7c82 */ /* 0x000fe20008000000 */
[----:B------:R-:W-:Y:S01]  /*e430*/  UMOV UR10, UR18 ;  /* 0x00000012000a7c82 */ /* 0x000fe20008000000 */
[----:B------:R-:W-:Y:S01]  /*e440*/  R2UR UR49, R11 ;  /* 0x000000000b3172ca */ /* 0x000fe200000e0000 */
[--C-:B------:R-:W-:Y:S01]  /*e450*/  IMAD.X R11, RZ, RZ, R9.reuse, P2 ;  /* 0x000000ffff0b7224 */ /* 0x100fe200010e0609 */
[----:B------:R-:W-:Y:S01]  /*e460*/  UIADD3 UR56, UR8, 0x5000, URZ ;  /* 0x0000500008387890 */ /* 0x000fe2000fffe03f */
[----:B------:R-:W-:Y:S01]  /*e470*/  ISETP.GE.AND P1, PT, R4, R10, PT ;  /* 0x0000000a0400720c */ /* 0x000fe20003f26270 */
[----:B------:R-:W-:Y:S01]  /*e480*/  UMOV UR58, 0x80 ;  /* 0x00000080003a7882 */ /* 0x000fe20000000000 */
[----:B------:R-:W-:Y:S01]  /*e490*/  UMOV UR59, UR11 ;  /* 0x0000000b003b7c82 */ /* 0x000fe20008000000 */
[----:B------:R-:W-:Y:S01]  /*e4a0*/  R2UR UR5, R11 ;  /* 0x000000000b0572ca */ /* 0x000fe200000e0000 */
[----:B------:R-:W-:Y:S01]  /*e4b0*/  IMAD.X R11, RZ, RZ, R9, P3 ;  /* 0x000000ffff0b7224 */ /* 0x000fe200018e0609 */
[----:B------:R-:W-:Y:S01]  /*e4c0*/  UMOV UR60, UR12 ;  /* 0x0000000c003c7c82 */ /* 0x000fe20008000000 */
[----:B------:R-:W-:-:S03]  /*e4d0*/  UMOV UR61, UR21 ;  /* 0x00000015003d7c82 */ /* 0x000fc60008000000 */
[----:B------:R-:W-:Y:S01]  /*e4e0*/  R2UR UR7, R11 ;  /* 0x000000000b0772ca */ /* 0x000fe200000e0000 */
[----:B------:R1:W-:Y:S01]  /*e4f0*/  UTMALDG.4D [UR16], [UR48], desc[UR50] ;  /* 0x00003210300075b4 */ /* 0x0003e20008019000 */
[----:B------:R-:W-:Y:S01]  /*e500*/  IMAD.MOV.U32 R11, RZ, RZ, 0x1 ;  /* 0x00000001ff0b7424 */ /* 0x000fe200078e00ff */
[----:B------:R2:W-:Y:S01]  /*e510*/  UTMALDG.4D [UR40], [UR48], desc[UR50] ;  /* 0x00003228300075b4 */ /* 0x0005e20008019000 */
[----:B------:R3:W-:Y:S01]  /*e520*/  UTMALDG.4D [UR32], [UR48], desc[UR50] ;  /* 0x00003220300075b4 */ /* 0x0007e20008019000 */
[----:B------:R-:W-:Y:S01]  /*e530*/  UTMALDG.4D [UR24], [UR48], desc[UR50] ;  /* 0x00003218300075b4 */ /* 0x000fe20008019000 */
[----:B-1----:R-:W-:Y:S01]  /*e540*/  UMOV UR16, 0x0 ;  /* 0x0000000000107882 */ /* 0x002fe20000000000 */
[----:B------:R-:W-:Y:S01]  /*e550*/  UMOV UR17, 0x10000000 ;  /* 0x1000000000117882 */ /* 0x000fe20000000000 */
[----:B------:R1:W-:Y:S01]  /*e560*/  UBLKCP.S.G [UR52], [UR54], UR9 ;  /* 0x00000034360073ba */ /* 0x0003e20008000209 */
[----:B------:R4:W-:Y:S01]  /*e570*/  SYNCS.ARRIVE.TRANS64 RZ, [R5+URZ+0x31800], R12 ;  /* 0x0318000c05ff79a7 */ /* 0x0009e2000800003f */
[----:B--2---:R-:W-:Y:S01]  /*e580*/  UIADD3 UR40, UR8, 0xa000, URZ ;  /* 0x0000a00008287890 */ /* 0x004fe2000fffe03f */
[----:B------:R-:W-:Y:S01]  /*e590*/  UMOV UR43, UR11 ;  /* 0x0000000b002b7c82 */ /* 0x000fe20008000000 */
[----:B------:R-:W-:Y:S01]  /*e5a0*/  UMOV UR44, UR12 ;  /* 0x0000000c002c7c82 */ /* 0x000fe20008000000 */
[----:B------:R-:W-:Y:S01]  /*e5b0*/  UMOV UR42, UR18 ;  /* 0x00000012002a7c82 */ /* 0x000fe20008000000 */
[----:B---3--:R-:W-:Y:S01]  /*e5c0*/  UIADD3 UR32, UR8, 0xc800, URZ ;  /* 0x0000c80008207890 */ /* 0x008fe2000fffe03f */
[----:B----4-:R-:W-:Y:S01]  /*e5d0*/  IMAD.MOV.U32 R12, RZ, RZ, 0x1 ;  /* 0x00000001ff0c7424 */ /* 0x010fe200078e00ff */
[----:B------:R-:W-:Y:S01]  /*e5e0*/  UMOV UR34, 0x40 ;  /* 0x0000004000227882 */ /* 0x000fe20000000000 */
[----:B------:R-:W-:Y:S01]  /*e5f0*/  UMOV UR35, UR11 ;  /* 0x0000000b00237c82 */ /* 0x000fe20008000000 */
[----:B------:R-:W-:Y:S01]  /*e600*/  UMOV UR36, UR12 ;  /* 0x0000000c00247c82 */ /* 0x000fe20008000000 */
[----:B-1----:R-:W-:-:S02]  /*e610*/  UIADD3 UR9, UR8, 0x31800, URZ ;  /* 0x0003180008097890 */ /* 0x002fc4000fffe03f */
[----:B------:R-:W-:Y:S01]  /*e620*/  UIADD3 UR24, UR8, 0x2800, URZ ;  /* 0x0000280008187890 */ /* 0x000fe2000fffe03f */
[----:B------:R-:W-:Y:S01]  /*e630*/  UMOV UR26, 0x40 ;  /* 0x00000040001a7882 */ /* 0x000fe20000000000 */
[----:B------:R-:W-:Y:S01]  /*e640*/  UMOV UR27, UR11 ;  /* 0x0000000b001b7c82 */ /* 0x000fe20008000000 */
[----:B------:R-:W-:Y:S02]  /*e650*/  UMOV UR28, UR12 ;  /* 0x0000000c001c7c82 */ /* 0x000fe40008000000 */
[----:B------:R-:W-:Y:S01]  /*e660*/  UMOV UR25, UR9 ;  /* 0x0000000900197c82 */ /* 0x000fe20008000000 */
[----:B------:R-:W-:Y:S02]  /*e670*/  UIADD3 UR48, UR8, 0x7800, URZ ;  /* 0x0000780008307890 */ /* 0x000fe4000fffe03f */
[----:B------:R1:W-:Y:S01]  /*e680*/  UTMALDG.4D [UR8], [UR4], desc[UR16] ;  /* 0x00001008040075b4 */ /* 0x0003e20008019000 */
[----:B------:R-:W-:Y:S01]  /*e690*/  UMOV UR57, UR9 ;  /* 0x0000000900397c82 */ /* 0x000fe20008000000 */
[----:B------:R-:W-:Y:S01]  /*e6a0*/  UMOV UR50, 0xc0 ;  /* 0x000000c000327882 */ /* 0x000fe20000000000 */
[----:B------:R-:W-:Y:S01]  /*e6b0*/  UMOV UR51, UR11 ;  /* 0x0000000b00337c82 */ /* 0x000fe20008000000 */
[----:B------:R-:W-:Y:S01]  /*e6c0*/  UMOV UR52, UR12 ;  /* 0x0000000c00347c82 */ /* 0x000fe20008000000 */
[----:B------:R-:W-:Y:S01]  /*e6d0*/  UMOV UR53, UR21 ;  /* 0x0000001500357c82 */ /* 0x000fe20008000000 */
[----:B------:R-:W-:Y:S01]  /*e6e0*/  UMOV UR49, UR9 ;  /* 0x0000000900317c82 */ /* 0x000fe20008000000 */
[----:B------:R-:W-:Y:S01]  /*e6f0*/  UMOV UR41, UR9 ;  /* 0x0000000900297c82 */ /* 0x000fe20008000000 */
[----:B------:R2:W-:Y:S01]  /*e700*/  UTMALDG.4D [UR24], [UR4], desc[UR16] ;  /* 0x00001018040075b4 */ /* 0x0005e20008019000 */
[----:B------:R-:W-:Y:S01]  /*e710*/  UMOV UR33, UR9 ;  /* 0x0000000900217c82 */ /* 0x000fe20008000000 */
[----:B------:R3:W-:Y:S01]  /*e720*/  UTMALDG.4D [UR56], [UR4], desc[UR16] ;  /* 0x00001038040075b4 */ /* 0x0007e20008019000 */
[----:B------:R3:W-:Y:S01]  /*e730*/  UTMALDG.4D [UR48], [UR4], desc[UR16] ;  /* 0x00001030040075b4 */ /* 0x0007e20008019000 */
[----:B-1----:R-:W-:Y:S01]  /*e740*/  UMOV UR10, 0xc0 ;  /* 0x000000c0000a7882 */ /* 0x002fe20000000000 */
[----:B------:R3:W-:Y:S01]  /*e750*/  UTMALDG.4D [UR40], [UR6], desc[UR16] ;  /* 0x00001028060075b4 */ /* 0x0007e20008019000 */
[----:B--2---:R-:W-:-:S02]  /*e760*/  UIADD3 UR24, UR8, 0xf000, URZ ;  /* 0x0000f00008187890 */ /* 0x004fc4000fffe03f */
[----:B------:R-:W-:Y:S01]  /*e770*/  UIADD3 UR8, UR8, 0x11800, URZ ;  /* 0x0001180008087890 */ /* 0x000fe2000fffe03f */
[----:B------:R-:W-:Y:S01]  /*e780*/  UMOV UR26, 0x80 ;  /* 0x00000080001a7882 */ /* 0x000fe20000000000 */
[----:B------:R3:W-:Y:S05]  /*e790*/  UTMALDG.4D [UR32], [UR6], desc[UR16] ;  /* 0x00001020060075b4 */ /* 0x0007ea0008019000 */
[----:B------:R3:W-:Y:S02]  /*e7a0*/  UTMALDG.4D [UR24], [UR6], desc[UR16] ;  /* 0x00001018060075b4 */ /* 0x0007e40008019000 */
[----:B------:R3:W-:Y:S02]  /*e7b0*/  UTMALDG.4D [UR8], [UR6], desc[UR16] ;  /* 0x00001008060075b4 */ /* 0x0007e40008019000 */
[----:B---3--:R-:W-:Y:S05]  /*e7c0*/  @P1 BRA `(.L_x_385) ;  /* 0x0000000800201947 */ /* 0x008fea0003800000 */
[----:B------:R-:W-:Y:S01]  /*e7d0*/  R2UR UR6, R6 ;  /* 0x00000000060672ca */ /* 0x000fe200000e0000 */
[----:B------:R-:W-:Y:S01]  /*e7e0*/  UIADD3 UR10, UR19, 0x40, URZ ;  /* 0x00000040130a7890 */ /* 0x000fe2000fffe03f */
[----:B------:R-:W-:Y:S01]  /*e7f0*/  IMAD.MOV.U32 R12, RZ, RZ, RZ ;  /* 0x000000ffff0c7224 */ /* 0x000fe200078e00ff */
[----:B------:R-:W-:Y:S01]  /*e800*/  UIADD3 UR5, UP1, UR19, UR22, URZ ;  /* 0x0000001613057290 */ /* 0x000fe2000ff3e03f */
[----:B------:R-:W-:Y:S01]  /*e810*/  LOP3.LUT R13, R21, 0x1f, RZ, 0xc0, !PT ;  /* 0x0000001f150d7812 */ /* 0x000fe200078ec0ff */
[----:B------:R-:W-:Y:S01]  /*e820*/  UIADD3 UR7, UP0, UR10, UR30, URZ ;  /* 0x0000001e0a077290 */ /* 0x000fe2000ff1e03f */
[----:B------:R-:W-:Y:S01]  /*e830*/  IMAD.MOV.U32 R11, RZ, RZ, 0x1 ;  /* 0x00000001ff0b7424 */ /* 0x000fe200078e00ff */
[----:B------:R-:W-:Y:S01]  /*e840*/  ULDC.64 UR8, c[0x0][0x728] ;  /* 0x0001ca0000087ab9 */ /* 0x000fe20000000a00 */
[----:B------:R-:W-:Y:S01]  /*e850*/  IMAD.MOV.U32 R7, RZ, RZ, 0x1 ;  /* 0x00000001ff077424 */ /* 0x000fe200078e00ff */
[----:B------:R-:W-:Y:S02]  /*e860*/  ULEA.HI.X.SX32 UR38, UR10, UR38, 0x1, UP0 ;  /* 0x000000260a267291 */ /* 0x000fe400080f0e3f */
[----:B------:R-:W-:Y:S01]  /*e870*/  IMAD.U32 R14, RZ, RZ, UR10 ;  /* 0x0000000aff0e7e24 */ /* 0x000fe2000f8e00ff */
[----:B------:R-:W-:-:S02]  /*e880*/  ULEA UR14, UP0, UR7, UR14, 0x2 ;  /* 0x0000000e070e7291 */ /* 0x000fc4000f80103f */
[----:B------:R-:W-:Y:S02]  /*e890*/  UIADD3.X UR6, URZ, UR6, URZ, UP1, !UPT ;  /* 0x000000063f067290 */ /* 0x000fe40008ffe43f */
[----:B------:R-:W-:Y:S02]  /*e8a0*/  ULEA UR4, UP1, UR5, UR8, 0x2 ;  /* 0x0000000805047291 */ /* 0x000fe4000f82103f */
[----:B------:R-:W-:Y:S01]  /*e8b0*/  ULEA.HI.X UR15, UR7, UR15, UR38, 0x2, UP0 ;  /* 0x0000000f070f7291 */ /* 0x000fe200080f1426 */
[----:B------:R-:W-:Y:S01]  /*e8c0*/  IMAD.U32 R16, RZ, RZ, UR14 ;  /* 0x0000000eff107e24 */ /* 0x000fe2000f8e00ff */
[----:B------:R-:W-:Y:S02]  /*e8d0*/  ULEA.HI.X UR5, UR5, UR9, UR6, 0x2, UP1 ;  /* 0x0000000905057291 */ /* 0x000fe400088f1406 */
[----:B------:R-:W-:Y:S02]  /*e8e0*/  IMAD.U32 R15, RZ, RZ, UR4 ;  /* 0x00000004ff0f7e24 */ /* 0x000fe4000f8e00ff */
[----:B------:R-:W-:-:S02]  /*e8f0*/  IMAD.U32 R18, RZ, RZ, UR15 ;  /* 0x0000000fff127e24 */ /* 0x000fc4000f8e00ff */
[----:B------:R-:W-:-:S07]  /*e900*/  IMAD.U32 R17, RZ, RZ, UR5 ;  /* 0x00000005ff117e24 */ /* 0x000fce000f8e00ff */
.L_x_390:
[----:B------:R-:W-:-:S04]  /*e910*/  SHF.L.U32 R8, R11, 0x1f, RZ ;  /* 0x0000001f0b087819 */ /* 0x000fc800000006ff */
[----:B------:R-:W1:Y:S02]  /*e920*/  SYNCS.PHASECHK.TRANS64.TRYWAIT P1, [R5+URZ+0x31838], R8 ;  /* 0x03183808050075a7 */ /* 0x000e64000802017f */
[----:B-1----:R-:W-:Y:S05]  /*e930*/  @!P1 BRA `(.L_x_386) ;  /* 0x0000000c00989947 */ /* 0x002fea0003800000 */
.L_x_400:
[----:B------:R-:W-:Y:S05]  /*e940*/  @P0 BRA `(.L_x_387) ;  /* 0x0000000000140947 */ /* 0x000fea0003800000 */
[----:B------:R-:W-:Y:S01]  /*e950*/  ISETP.NE.AND P1, PT, R13, RZ, PT ;  /* 0x000000ff0d00720c */ /* 0x000fe20003f25270 */
[----:B-1----:R-:W-:-:S04]  /*e960*/  IMAD.MOV.U32 R8, RZ, RZ, 0x8100 ;  /* 0x00008100ff087424 */ /* 0x002fc800078e00ff */
[----:B------:R2:W-:Y:S08]  /*e970*/  SYNCS.ARRIVE.TRANS64 RZ, [R5+URZ+0x31830], R8 ;  /* 0x0318300805ff79a7 */ /* 0x0005f0000800003f */
[----:B------:R-:W-:Y:S05]  /*e980*/  @!P1 BRA `(.L_x_387) ;  /* 0x0000000000049947 */ /* 0x000fea0003800000 */
[----:B------:R-:W-:Y:S01]  /*e990*/  BPT.TRAP 0x1 ;  /* 0x000000040000795c */ /* 0x000fe20000300000 */
.L_x_387:
[----:B-12---:R-:W-:Y:S01]  /*e9a0*/  IMAD.MOV.U32 R8, RZ, RZ, R2 ;  /* 0x000000ffff087224 */ /* 0x006fe200078e0002 */
[----:B------:R-:W-:Y:S01]  /*e9b0*/  R2UR UR19, R14 ;  /* 0x000000000e1372ca */ /* 0x000fe200000e0000 */
[----:B------:R-:W-:Y:S01]  /*e9c0*/  VIADD R12, R12, 0x1 ;  /* 0x000000010c0c7836 */ /* 0x000fe20000000000 */
[----:B------:R-:W-:Y:S01]  /*e9d0*/  R2UR UR14, R5 ;  /* 0x00000000050e72ca */ /* 0x000fe200000e0000 */
[----:B------:R-:W-:Y:S01]  /*e9e0*/  UMOV UR8, 0x0 ;  /* 0x0000000000087882 */ /* 0x000fe20000000000 */
[----:B------:R-:W-:Y:S01]  /*e9f0*/  IADD3 R9, P2, R8, 0x1f0, RZ ;  /* 0x000001f008097810 */ /* 0x000fe20007f5e0ff */
[----:B------:R-:W-:Y:S01]  /*ea00*/  UMOV UR9, 0x14f00000 ;  /* 0x14f0000000097882 */ /* 0x000fe20000000000 */
[C---:B------:R-:W-:Y:S01]  /*ea10*/  ISETP.NE.AND P1, PT, R12.reuse, 0x2, PT ;  /* 0x000000020c00780c */ /* 0x040fe20003f25270 */
[----:B------:R-:W-:Y:S01]  /*ea20*/  UMOV UR18, URZ ;  /* 0x0000003f00127c82 */ /* 0x000fe20008000000 */
[----:B------:R-:W-:Y:S01]  /*ea30*/  R2UR UR6, R9 ;  /* 0x00000000090672ca */ /* 0x000fe200000e0000 */
[----:B------:R-:W-:Y:S01]  /*ea40*/  IMAD.MOV.U32 R9, RZ, RZ, R3 ;  /* 0x000000ffff097224 */ /* 0x000fe200078e0003 */
[----:B------:R-:W-:Y:S01]  /*ea50*/  R2UR UR4, R15 ;  /* 0x000000000f0472ca */ /* 0x000fe200000e0000 */
[----:B------:R-:W-:Y:S01]  /*ea60*/  UMOV UR34, 0x40 ;  /* 0x0000004000227882 */ /* 0x000fe20000000000 */
[----:B------:R-:W-:Y:S01]  /*ea70*/  R2UR UR5, R17 ;  /* 0x00000000110572ca */ /* 0x000fe200000e0000 */
[----:B------:R-:W-:Y:S01]  /*ea80*/  IMAD.X R19, RZ, RZ, R9, P2 ;  /* 0x000000ffff137224 */ /* 0x000fe200010e0609 */
[----:B------:R-:W-:Y:S01]  /*ea90*/  UIADD3 UR19, UR19, -0x40, URZ ;  /* 0xffffffc013137890 */ /* 0x000fe2000fffe03f */
[----:B------:R-:W-:Y:S01]  /*eaa0*/  SEL R20, RZ, 0x1, P1 ;  /* 0x00000001ff147807 */ /* 0x000fe20000800000 */
[----:B------:R-:W-:Y:S01]  /*eab0*/  UIADD3 UR16, UR14, 0x24100, URZ ;  /* 0x000241000e107890 */ /* 0x000fe2000fffe03f */
[----:B------:R-:W-:Y:S01]  /*eac0*/  SEL R12, R12, RZ, P1 ;  /* 0x000000ff0c0c7207 */ /* 0x000fe20000800000 */
[----:B------:R-:W-:Y:S01]  /*ead0*/  UIADD3 UR17, UR14, 0x31830, URZ ;  /* 0x000318300e117890 */ /* 0x000fe2000fffe03f */
[----:B------:R-:W-:Y:S01]  /*eae0*/  R2UR UR7, R19 ;  /* 0x00000000130772ca */ /* 0x000fe200000e0000 */
[----:B------:R-:W-:Y:S01]  /*eaf0*/  UIADD3 UR32, UR14, 0x26100, URZ ;  /* 0x000261000e207890 */ /* 0x000fe2000fffe03f */
[----:B------:R-:W-:Y:S01]  /*eb00*/  LOP3.LUT R7, R7, R20, RZ, 0x3c, !PT ;  /* 0x0000001407077212 */ /* 0x000fe200078e3cff */
[----:B------:R-:W-:Y:S01]  /*eb10*/  UIADD3 UR24, UR14, 0x28100, URZ ;  /* 0x000281000e187890 */ /* 0x000fe2000fffe03f */
[----:B------:R-:W-:Y:S01]  /*eb20*/  IMAD R19, R12, 0x8, R5 ;  /* 0x000000080c137824 */ /* 0x000fe200078e0205 */
[----:B------:R-:W-:Y:S01]  /*eb30*/  UMOV UR36, UR20 ;  /* 0x0000001400247c82 */ /* 0x000fe20008000000 */
[----:B------:R-:W-:Y:S01]  /*eb40*/  UMOV UR37, UR21 ;  /* 0x0000001500257c82 */ /* 0x000fe20008000000 */
[----:B------:R-:W-:Y:S01]  /*eb50*/  UMOV UR33, UR17 ;  /* 0x0000001100217c82 */ /* 0x000fe20008000000 */
[----:B------:R-:W-:Y:S01]  /*eb60*/  UMOV UR35, UR19 ;  /* 0x0000001300237c82 */ /* 0x000fe20008000000 */
[----:B------:R-:W-:Y:S01]  /*eb70*/  UMOV UR26, 0x80 ;  /* 0x00000080001a7882 */ /* 0x000fe20000000000 */
[----:B------:R-:W-:Y:S01]  /*eb80*/  UMOV UR28, UR20 ;  /* 0x00000014001c7c82 */ /* 0x000fe20008000000 */
[----:B------:R-:W-:Y:S01]  /*eb90*/  UMOV UR29, UR21 ;  /* 0x00000015001d7c82 */ /* 0x000fe20008000000 */
[----:B------:R-:W-:Y:S01]  /*eba0*/  UMOV UR25, UR17 ;  /* 0x0000001100197c82 */ /* 0x000fe20008000000 */
[----:B------:R1:W-:Y:S01]  /*ebb0*/  UTMALDG.4D [UR16], [UR6], desc[UR8] ;  /* 0x00000810060075b4 */ /* 0x0003e20008019000 */
[----:B------:R-:W-:Y:S01]  /*ebc0*/  UMOV UR27, UR19 ;  /* 0x00000013001b7c82 */ /* 0x000fe20008000000 */
[----:B------:R-:W-:Y:S01]  /*ebd0*/  SHF.L.U32 R20, R7, 0x1f, RZ ;  /* 0x0000001f07147819 */ /* 0x000fe200000006ff */
[----:B------:R-:W-:Y:S01]  /*ebe0*/  UMOV UR10, 0x10 ;  /* 0x00000010000a7882 */ /* 0x000fe20000000000 */
[----:B------:R-:W-:Y:S01]  /*ebf0*/  UMOV UR15, UR17 ;  /* 0x00000011000f7c82 */ /* 0x000fe20008000000 */
[----:B------:R-:W-:Y:S01]  /*ec00*/  ISETP.NE.AND P2, PT, R0, RZ, PT ;  /* 0x000000ff0000720c */ /* 0x000fe20003f45270 */
[----:B------:R2:W-:Y:S01]  /*ec10*/  UTMALDG.4D [UR32], [UR6], desc[UR8] ;  /* 0x00000820060075b4 */ /* 0x0005e20008019000 */
[----:B------:R2:W-:Y:S01]  /*ec20*/  UTMALDG.4D [UR24], [UR6], desc[UR8] ;  /* 0x00000818060075b4 */ /* 0x0005e20008019000 */
[----:B-1----:R-:W-:-:S02]  /*ec30*/  UIADD3 UR16, UR14, 0x2a100, URZ ;  /* 0x0002a1000e107890 */ /* 0x002fc4000fffe03f */
[----:B------:R-:W-:Y:S01]  /*ec40*/  UIADD3 UR14, UR14, 0x2c300, URZ ;  /* 0x0002c3000e0e7890 */ /* 0x000fe2000fffe03f */
[----:B------:R-:W-:-:S06]  /*ec50*/  UMOV UR18, 0xc0 ;  /* 0x000000c000127882 */ /* 0x000fcc0000000000 */
[----:B------:R2:W-:Y:S02]  /*ec60*/  UTMALDG.4D [UR16], [UR6], desc[UR8] ;  /* 0x00000810060075b4 */ /* 0x0005e40008019000 */
[----:B------:R2:W-:Y:S01]  /*ec70*/  UBLKCP.S.G [UR14], [UR4], UR10 ;  /* 0x0000000e040073ba */ /* 0x0005e2000800020a */
[----:B------:R-:W1:Y:S02]  /*ec80*/  SYNCS.PHASECHK.TRANS64.TRYWAIT P1, [R19+URZ+0x31820], R20 ;  /* 0x03182014130075a7 */ /* 0x000e64000802017f */
[----:B-12---:R-:W-:Y:S05]  /*ec90*/  @!P1 BRA `(.L_x_388) ;  /* 0x0000000800d49947 */ /* 0x006fea0003800000 */
.L_x_402:
[----:B------:R-:W-:Y:S01]  /*eca0*/  LOP3.LUT R11, R11, 0x1, RZ, 0x3c, !PT ;  /* 0x000000010b0b7812 */ /* 0x000fe200078e3cff */
[----:B------:R-:W-:Y:S06]  /*ecb0*/  @P2 BRA `(.L_x_389) ;  /* 0x0000000000142947 */ /* 0x000fec0003800000 */
[----:B------:R-:W-:Y:S01]  /*ecc0*/  ISETP.NE.AND P1, PT, R13, RZ, PT ;  /* 0x000000ff0d00720c */ /* 0x000fe20003f25270 */
[----:B-1----:R-:W-:-:S04]  /*ecd0*/  IMAD.MOV.U32 R20, RZ, RZ, 0x8100 ;  /* 0x00008100ff147424 */ /* 0x002fc800078e00ff */
[----:B------:R2:W-:Y:S08]  /*ece0*/  SYNCS.ARRIVE.TRANS64 RZ, [R19+URZ+0x31810], R20 ;  /* 0x0318101413ff79a7 */ /* 0x0005f0000800003f */
[----:B------:R-:W-:Y:S05]  /*ecf0*/  @!P1 BRA `(.L_x_389) ;  /* 0x0000000000049947 */ /* 0x000fea0003800000 */
[----:B------:R-:W-:Y:S01]  /*ed00*/  BPT.TRAP 0x1 ;  /* 0x000000040000795c */ /* 0x000fe20000300000 */
.L_x_389:
[----:B------:R-:W-:Y:S01]  /*ed10*/  R2UR UR41, R19 ;  /* 0x00000000132972ca */ /* 0x000fe200000e0000 */
[----:B-12---:R-:W-:Y:S01]  /*ed20*/  IMAD R19, R12, 0x8000, R5 ;  /* 0x000080000c137824 */ /* 0x006fe200078e0205 */
        /* <DEDUP_REMOVED lines=14> */
[----:B------:R-:W-:Y:S01]  /*ee10*/  UMOV UR45, UR21 ;  /* 0x00000015002d7c82 */ /* 0x000fe20008000000 */
[----:B------:R-:W-:Y:S01]  /*ee20*/  UMOV UR34, 0x40 ;  /* 0x0000004000227882 */ /* 0x000fe20000000000 */
[----:B------:R-:W-:Y:S01]  /*ee30*/  R2UR UR5, R19 ;  /* 0x00000000130572ca */ /* 0x000fe200000e0000 */
[----:B------:R-:W-:Y:S01]  /*ee40*/  IMAD R19, R12, 0x100, R5 ;  /* 0x000001000c137824 */ /* 0x000fe200078e0205 */
[----:B------:R-:W-:Y:S01]  /*ee50*/  UIADD3 UR40, UR16, 0x14100, URZ ;  /* 0x0001410010287890 */ /* 0x000fe2000fffe03f */
[----:B------:R-:W-:Y:S01]  /*ee60*/  IADD3 R15, P3, R15, 0x100, RZ ;  /* 0x000001000f0f7810 */ /* 0x000fe20007f7e0ff */
[----:B------:R-:W-:Y:S01]  /*ee70*/  UIADD3 UR32, UR16, 0x16100, URZ ;  /* 0x0001610010207890 */ /* 0x000fe2000fffe03f */
[----:B------:R-:W-:Y:S01]  /*ee80*/  IADD3 R16, P2, R16, 0x100, RZ ;  /* 0x0000010010107810 */ /* 0x000fe20007f5e0ff */
[----:B------:R-:W-:Y:S01]  /*ee90*/  UIADD3 UR24, UR16, 0x18100, URZ ;  /* 0x0001810010187890 */ /* 0x000fe2000fffe03f */
[----:B------:R-:W-:Y:S01]  /*eea0*/  R2UR UR8, R19 ;  /* 0x00000000130872ca */ /* 0x000fe200000e0000 */
[----:B------:R-:W-:Y:S01]  /*eeb0*/  UIADD3 UR16, UR16, 0x1a100, URZ ;  /* 0x0001a10010107890 */ /* 0x000fe2000fffe03f */
[----:B------:R-:W-:Y:S01]  /*eec0*/  VIADD R14, R14, 0x40 ;  /* 0x000000400e0e7836 */ /* 0x000fe20000000000 */
        /* <DEDUP_REMOVED lines=10> */
[----:B------:R-:W-:Y:S01]  /*ef70*/  UIADD3 UR8, UR8, 0x2c100, URZ ;  /* 0x0002c10008087890 */ /* 0x000fe2000fffe03f */
[----:B------:R-:W-:Y:S01]  /*ef80*/  IMAD.X R17, RZ, RZ, R17, P3 ;  /* 0x000000ffff117224 */ /* 0x000fe200018e0611 */
[----:B------:R-:W-:Y:S01]  /*ef90*/  UMOV UR18, 0xc0 ;  /* 0x000000c000127882 */ /* 0x000fe20000000000 */
[----:B------:R-:W-:Y:S01]  /*efa0*/  UMOV UR19, UR43 ;  /* 0x0000002b00137c82 */ /* 0x000fe20008000000 */
[----:B------:R-:W-:Y:S01]  /*efb0*/  UMOV UR17, UR41 ;  /* 0x0000002900117c82 */ /* 0x000fe20008000000 */
[----:B------:R-:W-:Y:S01]  /*efc0*/  UMOV UR9, UR41 ;  /* 0x0000002900097c82 */ /* 0x000fe20008000000 */
[----:B------:R1:W-:Y:S01]  /*efd0*/  UTMALDG.4D [UR32], [UR4], desc[UR6] ;  /* 0x00000620040075b4 */ /* 0x0003e20008019000 */
[----:B------:R-:W-:Y:S01]  /*efe0*/  UMOV UR10, 0x10 ;  /* 0x00000010000a7882 */ /* 0x000fe20000000000 */
[----:B------:R-:W-:Y:S01]  /*eff0*/  IMAD.X R18, RZ, RZ, R18, P2 ;  /* 0x000000ffff127224 */ /* 0x000fe200010e0612 */
[----:B------:R1:W-:Y:S01]  /*f000*/  UTMALDG.4D [UR24], [UR4], desc[UR6] ;  /* 0x00000618040075b4 */ /* 0x0003e20008019000 */
[----:B------:R1:W-:Y:S01]  /*f010*/  UTMALDG.4D [UR16], [UR4], desc[UR6] ;  /* 0x00000610040075b4 */ /* 0x0003e20008019000 */
[----:B------:R1:W-:Y:S02]  /*f020*/  UBLKCP.S.G [UR8], [UR14], UR10 ;  /* 0x000000080e0073ba */ /* 0x0003e4000800020a */
[----:B-1----:R-:W-:Y:S05]  /*f030*/  @!P1 BRA `(.L_x_390) ;  /* 0xfffffff800349947 */ /* 0x002fea000383ffff */
[----:B------:R-:W-:-:S07]  /*f040*/  VIADD R12, R12, 0x1 ;  /* 0x000000010c0c7836 */ /* 0x000fce0000000000 */
.L_x_385:
[----:B------:R-:W-:-:S04]  /*f050*/  SHF.L.U32 R0, R11, 0x1f, RZ ;  /* 0x0000001f0b007819 */ /* 0x000fc800000006ff */
[----:B------:R-:W1:Y:S02]  /*f060*/  SYNCS.PHASECHK.TRANS64.TRYWAIT P1, [R5+URZ+0x31838], R0 ;  /* 0x03183800050075a7 */ /* 0x000e64000802017f */
[----:B-1----:R-:W-:Y:S05]  /*f070*/  @!P1 BRA `(.L_x_391) ;  /* 0x0000000400f49947 */ /* 0x002fea0003800000 */
.L_x_403:
[----:B------:R-:W-:Y:S05]  /*f080*/  @P0 BRA `(.L_x_392) ;  /* 0x0000000000140947 */ /* 0x000fea0003800000 */
[----:B------:R-:W-:Y:S01]  /*f090*/  LOP3.LUT P0, RZ, R21, 0x1f, RZ, 0xc0, !PT ;  /* 0x0000001f15ff7812 */ /* 0x000fe2000780c0ff */
[----:B-1----:R-:W-:-:S04]  /*f0a0*/  IMAD.MOV.U32 R0, RZ, RZ, 0x8100 ;  /* 0x00008100ff007424 */ /* 0x002fc800078e00ff */
[----:B------:R2:W-:Y:S08]  /*f0b0*/  SYNCS.ARRIVE.TRANS64 RZ, [R5+URZ+0x31830], R0 ;  /* 0x0318300005ff79a7 */ /* 0x0005f0000800003f */
[----:B------:R-:W-:Y:S05]  /*f0c0*/  @!P0 BRA `(.L_x_392) ;  /* 0x0000000000048947 */ /* 0x000fea0003800000 */
[----:B------:R-:W-:Y:S01]  /*f0d0*/  BPT.TRAP 0x1 ;  /* 0x000000040000795c */ /* 0x000fe20000300000 */
.L_x_392:
[----:B------:R-:W-:Y:S01]  /*f0e0*/  R2UR UR43, R4 ;  /* 0x00000000042b72ca */ /* 0x000fe200000e0000 */
[----:B------:R-:W-:Y:S01]  /*f0f0*/  ULDC.64 UR8, c[0x0][0x728] ;  /* 0x0001ca0000087ab9 */ /* 0x000fe20000000a00 */
[----:B------:R-:W-:Y:S01]  /*f100*/  R2UR UR5, R6 ;  /* 0x00000000060572ca */ /* 0x000fe200000e0000 */
[----:B------:R-:W-:Y:S01]  /*f110*/  UMOV UR42, URZ ;  /* 0x0000003f002a7c82 */ /* 0x000fe20008000000 */
[----:B------:R-:W-:Y:S01]  /*f120*/  IADD3 R8, P0, R8, 0x1f0, RZ ;  /* 0x000001f008087810 */ /* 0x000fe20007f1e0ff */
[----:B------:R-:W-:Y:S01]  /*f130*/  UMOV UR44, UR20 ;  /* 0x00000014002c7c82 */ /* 0x000fe20008000000 */
[----:B------:R-:W-:Y:S01]  /*f140*/  R2UR UR14, R5 ;  /* 0x00000000050e72ca */ /* 0x000fe200000e0000 */
[----:B------:R-:W-:Y:S01]  /*f150*/  UMOV UR45, UR21 ;  /* 0x00000015002d7c82 */ /* 0x000fe20008000000 */
[----:B------:R-:W-:Y:S01]  /*f160*/  R2UR UR6, R8 ;  /* 0x00000000080672ca */ /* 0x000fe200000e0000 */
[----:B------:R-:W-:Y:S01]  /*f170*/  IMAD.X R9, RZ, RZ, R9, P0 ;  /* 0x000000ffff097224 */ /* 0x000fe200000e0609 */
[----:B------:R-:W-:Y:S01]  /*f180*/  UMOV UR34, 0x40 ;  /* 0x0000004000227882 */ /* 0x000fe20000000000 */
[----:B------:R-:W-:Y:S01]  /*f190*/  UMOV UR36, UR20 ;  /* 0x0000001400247c82 */ /* 0x000fe20008000000 */
[----:B------:R-:W-:Y:S01]  /*f1a0*/  UMOV UR37, UR21 ;  /* 0x0000001500257c82 */ /* 0x000fe20008000000 */
[----:B------:R-:W-:Y:S01]  /*f1b0*/  USHF.L.U32 UR43, UR43, 0x6, URZ ;  /* 0x000000062b2b7899 */ /* 0x000fe2000800063f */
[----:B------:R-:W-:Y:S01]  /*f1c0*/  R2UR UR7, R9 ;  /* 0x00000000090772ca */ /* 0x000fe200000e0000 */
[----:B------:R-:W-:Y:S01]  /*f1d0*/  UMOV UR26, 0x80 ;  /* 0x00000080001a7882 */ /* 0x000fe20000000000 */
[----:B------:R-:W-:Y:S01]  /*f1e0*/  UMOV UR28, UR20 ;  /* 0x00000014001c7c82 */ /* 0x000fe20008000000 */
[----:B------:R-:W-:Y:S01]  /*f1f0*/  UIADD3 UR10, UP0, UR43, UR22, URZ ;  /* 0x000000162b0a7290 */ /* 0x000fe2000ff1e03f */
[C---:B------:R-:W-:Y:S01]  /*f200*/  ISETP.NE.AND P0, PT, R12.reuse, 0x2, PT ;  /* 0x000000020c00780c */ /* 0x040fe20003f05270 */
[----:B------:R-:W-:Y:S01]  /*f210*/  UIADD3 UR40, UR14, 0x24100, URZ ;  /* 0x000241000e287890 */ /* 0x000fe2000fffe03f */
[----:B------:R-:W-:Y:S01]  /*f220*/  LOP3.LUT R11, R11, 0x1, RZ, 0x3c, !PT ;  /* 0x000000010b0b7812 */ /* 0x000fe200078e3cff */
[----:B------:R-:W-:Y:S01]  /*f230*/  ULEA.HI.X.SX32 UR5, UR43, UR5, 0x1, UP0 ;  /* 0x000000052b057291 */ /* 0x000fe200080f0e3f */
[----:B-12---:R-:W-:Y:S01]  /*f240*/  SEL R0, RZ, 0x1, P0 ;  /* 0x00000001ff007807 */ /* 0x006fe20000000000 */
[----:B------:R-:W-:Y:S01]  /*f250*/  ULEA UR4, UP0, UR10, UR8, 0x2 ;  /* 0x000000080a047291 */ /* 0x000fe2000f80103f */
[----:B------:R-:W-:Y:S01]  /*f260*/  SEL R2, R12, RZ, P0 ;  /* 0x000000ff0c027207 */ /* 0x000fe20000000000 */
[----:B------:R-:W-:Y:S01]  /*f270*/  UIADD3 UR41, UR14, 0x31830, URZ ;  /* 0x000318300e297890 */ /* 0x000fe2000fffe03f */
[----:B------:R-:W-:Y:S01]  /*f280*/  LOP3.LUT R7, R7, R0, RZ, 0x3c, !PT ;  /* 0x0000000007077212 */ /* 0x000fe200078e3cff */
[----:B------:R-:W-:-:S02]  /*f290*/  UIADD3 UR32, UR14, 0x26100, URZ ;  /* 0x000261000e207890 */ /* 0x000fc4000fffe03f */
[----:B------:R-:W-:Y:S02]  /*f2a0*/  UIADD3 UR24, UR14, 0x28100, URZ ;  /* 0x000281000e187890 */ /* 0x000fe4000fffe03f */
[----:B------:R-:W-:Y:S02]  /*f2b0*/  UIADD3 UR16, UR14, 0x2a100, URZ ;  /* 0x0002a1000e107890 */ /* 0x000fe4000fffe03f */
[----:B------:R-:W-:Y:S02]  /*f2c0*/  ULEA.HI.X UR5, UR10, UR9, UR5, 0x2, UP0 ;  /* 0x000000090a057291 */ /* 0x000fe400080f1405 */
[----:B------:R-:W-:Y:S01]  /*f2d0*/  UIADD3 UR14, UR14, 0x2c300, URZ ;  /* 0x0002c3000e0e7890 */ /* 0x000fe2000fffe03f */
[----:B------:R-:W-:Y:S01]  /*f2e0*/  UMOV UR8, 0x0 ;  /* 0x0000000000087882 */ /* 0x000fe20000000000 */
[----:B------:R-:W-:Y:S01]  /*f2f0*/  UMOV UR9, 0x14f00000 ;  /* 0x14f0000000097882 */ /* 0x000fe20000000000 */
[----:B------:R-:W-:Y:S01]  /*f300*/  UMOV UR33, UR41 ;  /* 0x0000002900217c82 */ /* 0x000fe20008000000 */
[----:B------:R-:W-:Y:S01]  /*f310*/  UMOV UR35, UR43 ;  /* 0x0000002b00237c82 */ /* 0x000fe20008000000 */
[----:B------:R-:W-:Y:S01]  /*f320*/  UMOV UR29, UR21 ;  /* 0x00000015001d7c82 */ /* 0x000fe20008000000 */
[----:B------:R1:W-:Y:S01]  /*f330*/  UTMALDG.4D [UR40], [UR6], desc[UR8] ;  /* 0x00000828060075b4 */ /* 0x0003e20008019000 */
[----:B------:R-:W-:Y:S01]  /*f340*/  UMOV UR25, UR41 ;  /* 0x0000002900197c82 */ /* 0x000fe20008000000 */
[----:B------:R-:W-:Y:S01]  /*f350*/  UMOV UR27, UR43 ;  /* 0x0000002b001b7c82 */ /* 0x000fe20008000000 */
[----:B------:R-:W-:Y:S01]  /*f360*/  UMOV UR18, 0xc0 ;  /* 0x000000c000127882 */ /* 0x000fe20000000000 */
[----:B------:R-:W-:Y:S01]  /*f370*/  UMOV UR17, UR41 ;  /* 0x0000002900117c82 */ /* 0x000fe20008000000 */
[----:B------:R-:W-:Y:S01]  /*f380*/  UMOV UR19, UR43 ;  /* 0x0000002b00137c82 */ /* 0x000fe20008000000 */
[----:B------:R-:W-:Y:S01]  /*f390*/  UMOV UR15, UR41 ;  /* 0x00000029000f7c82 */ /* 0x000fe20008000000 */
[----:B------:R-:W-:Y:S01]  /*f3a0*/  UMOV UR10, 0x10 ;  /* 0x00000010000a7882 */ /* 0x000fe20000000000 */
[----:B------:R1:W-:Y:S01]  /*f3b0*/  UTMALDG.4D [UR32], [UR6], desc[UR8] ;  /* 0x00000820060075b4 */ /* 0x0003e20008019000 */
[----:B------:R1:W-:Y:S01]  /*f3c0*/  UTMALDG.4D [UR24], [UR6], desc[UR8] ;  /* 0x00000818060075b4 */ /* 0x0003e20008019000 */
[----:B------:R1:W-:Y:S01]  /*f3d0*/  UTMALDG.4D [UR16], [UR6], desc[UR8] ;  /* 0x00000810060075b4 */ /* 0x0003e20008019000 */
[----:B------:R1:W-:Y:S02]  /*f3e0*/  UBLKCP.S.G [UR14], [UR4], UR10 ;  /* 0x0000000e040073ba */ /* 0x0003e4000800020a */
[----:B-1----:R-:W-:Y:S01]  /*f3f0*/  NOP ;  /* 0x0000000000007918 */ /* 0x002fe20000000000 */
.L_x_382:
[----:B------:R-:W-:Y:S05]  /*f400*/  BSYNC B1 ;  /* 0x0000000000017941 */ /* 0x000fea0003800000 */
.L_x_380:
[----:B------:R-:W-:-:S03]  /*f410*/  UMOV UR4, 0xffffffff ;  /* 0xffffffff00047882 */ /* 0x000fc60000000000 */
[----:B------:R-:W-:Y:S05]  /*f420*/  BRA.DIV UR4, `(.L_x_393) ;  /* 0x00000006041c7947 */ /* 0x000fea000b800000 */
[----:B------:R-:W-:-:S13]  /*f430*/  ELECT P6, URZ, PT ;  /* 0x00000000003f782f */ /* 0x000fda00038c0000 */
.L_x_406:
[----:B------:R-:W-:Y:S05]  /*f440*/  @!P6 BRA `(.L_x_379) ;  /* 0x00000000007ce947 */ /* 0x000fea0003800000 */
[----:B------:R-:W2:Y:S02]  /*f450*/  LDL R0, [R1] ;  /* 0x0000000001007983 */ /* 0x000ea40000100800 */
[----:B--2---:R-:W-:-:S13]  /*f460*/  R2UR UR4, R0 ;  /* 0x00000000000472ca */ /* 0x004fda00000e0000 */
[----:B------:R-:W-:-:S06]  /*f470*/  ULOP3.LUT UR4, UR4, 0x2, URZ, 0xfc, !UPT ;  /* 0x0000000204047892 */ /* 0x000fcc000f8efc3f */
[----:B------:R-:W-:-:S05]  /*f480*/  IMAD.U32 R0, RZ, RZ, UR4 ;  /* 0x00000004ff007e24 */ /* 0x000fca000f8e00ff */
[----:B------:R-:W-:-:S13]  /*f490*/  ISETP.NE.AND P1, PT, R0, 0x3, PT ;  /* 0x000000030000780c */ /* 0x000fda0003f25270 */
[----:B------:R-:W-:Y:S05]  /*f4a0*/  @!P1 BRA `(.L_x_394) ;  /* 0x0000000000049947 */ /* 0x000fea0003800000 */
[----:B------:R-:W-:Y:S01]  /*f4b0*/  BPT.TRAP 0x1 ;  /* 0x000000040000795c */ /* 0x000fe20000300000 */
.L_x_394:
        /* <DEDUP_REMOVED lines=8> */
.L_x_407:
        /* <DEDUP_REMOVED lines=9> */
.L_x_408:
[----:B------:R-:W-:Y:S05]  /*f5d0*/  @!P1 BRA `(.L_x_397) ;  /* 0x0000000000049947 */ /* 0x000fea0003800000 */
[----:B------:R-:W-:Y:S01]  /*f5e0*/  BPT.TRAP 0x1 ;  /* 0x000000040000795c */ /* 0x000fe20000300000 */
.L_x_397:
[----:B------:R-:W-:-:S07]  /*f5f0*/  SHF.L.U32 R11, R11, 0x1f, RZ ;  /* 0x0000001f0b0b7819 */ /* 0x000fce00000006ff */
.L_x_398:
[----:B--2---:R2:W3:Y:S02]  /*f600*/  SYNCS.PHASECHK.TRANS64.TRYWAIT P0, [R4+URZ+0x31838], R11 ;  /* 0x0318380b040075a7 */ /* 0x0044e4000800017f */
[----:B---3--:R-:W-:Y:S05]  /*f610*/  @!P0 NANOSLEEP.SYNCS 0x989680 ;  /* 0x009896800000895d */ /* 0x008fea0003900000 */
[----:B------:R-:W3:Y:S02]  /*f620*/  @!P0 SYNCS.PHASECHK.TRANS64 P0, [R4+URZ+0x31838], R11 ;  /* 0x0318380b040085a7 */ /* 0x000ee4000800007f */
[----:B---3--:R-:W-:Y:S05]  /*f630*/  @!P0 BRA `(.L_x_398) ;  /* 0xfffffffc00f08947 */ /* 0x008fea000383ffff */
.L_x_379:
[----:B------:R-:W-:Y:S05]  /*f640*/  BSYNC B0 ;  /* 0x0000000000007941 */ /* 0x000fea0003800000 */
.L_x_378:
[----:B------:R-:W-:Y:S05]  /*f650*/  EXIT ;  /* 0x000000000000794d */ /* 0x000fea0003800000 */
.L_x_311:
[----:B-1----:R1:W2:Y:S02]  /*f660*/  SYNCS.PHASECHK.TRANS64.TRYWAIT P0, [R17+URZ+0x31800], R8 ;  /* 0x03180008110075a7 */ /* 0x0022a4000800017f */
[----:B--2---:R-:W-:Y:S05]  /*f670*/  @!P0 NANOSLEEP.SYNCS 0x989680 ;  /* 0x009896800000895d */ /* 0x004fea0003900000 */
[----:B------:R-:W2:Y:S02]  /*f680*/  @!P0 SYNCS.PHASECHK.TRANS64 P0, [R17+URZ+0x31800], R8 ;  /* 0x03180008110085a7 */ /* 0x000ea4000800007f */
[----:B--2---:R-:W-:Y:S05]  /*f690*/  @!P0 BRA `(.L_x_311) ;  /* 0xfffffffc00f08947 */ /* 0x004fea000383ffff */
[----:B------:R-:W-:Y:S05]  /*f6a0*/  BRA `(.L_x_310) ;  /* 0xffffff1400e47947 */ /* 0x000fea000383ffff */
.L_x_315:
[----:B--2---:R2:W3:Y:S02]  /*f6b0*/  SYNCS.PHASECHK.TRANS64.TRYWAIT P0, [R16+URZ+0x31810], R9 ;  /* 0x03181009100075a7 */ /* 0x0044e4000800017f */
[----:B---3--:R-:W-:Y:S05]  /*f6c0*/  @!P0 NANOSLEEP.SYNCS 0x989680 ;  /* 0x009896800000895d */ /* 0x008fea0003900000 */
[----:B------:R-:W3:Y:S02]  /*f6d0*/  @!P0 SYNCS.PHASECHK.TRANS64 P0, [R16+URZ+0x31810], R9 ;  /* 0x03181009100085a7 */ /* 0x000ee4000800007f */
[----:B---3--:R-:W-:Y:S05]  /*f6e0*/  @!P0 BRA `(.L_x_315) ;  /* 0xfffffffc00f08947 */ /* 0x008fea000383ffff */
[----:B------:R-:W-:Y:S05]  /*f6f0*/  BRA `(.L_x_314) ;  /* 0xffffff2000607947 */ /* 0x000fea000383ffff */
.L_x_319:
[----:B------:R1:W1:Y:S02]  /*f700*/  SYNCS.PHASECHK.TRANS64.TRYWAIT P0, [R17+URZ+0x31830], R10 ;  /* 0x0318300a110075a7 */ /* 0x000264000800017f */
[----:B-1----:R-:W-:Y:S05]  /*f710*/  @!P0 NANOSLEEP.SYNCS 0x989680 ;  /* 0x009896800000895d */ /* 0x002fea0003900000 */
[----:B------:R-:W1:Y:S02]  /*f720*/  @!P0 SYNCS.PHASECHK.TRANS64 P0, [R17+URZ+0x31830], R10 ;  /* 0x0318300a110085a7 */ /* 0x000e64000800007f */
[----:B-1----:R-:W-:Y:S05]  /*f730*/  @!P0 BRA `(.L_x_319) ;  /* 0xfffffffc00f08947 */ /* 0x002fea000383ffff */
[----:B------:R-:W-:Y:S05]  /*f740*/  BRA `(.L_x_318) ;  /* 0xffffff4400e87947 */ /* 0x000fea000383ffff */
.L_x_383:
[----:B-1----:R1:W2:Y:S02]  /*f750*/  SYNCS.PHASECHK.TRANS64.TRYWAIT P0, [R5+URZ+0x31820], R2 ;  /* 0x03182002050075a7 */ /* 0x0022a4000800017f */
[----:B--2---:R-:W-:Y:S05]  /*f760*/  @!P0 NANOSLEEP.SYNCS 0x989680 ;  /* 0x009896800000895d */ /* 0x004fea0003900000 */
[----:B------:R-:W2:Y:S02]  /*f770*/  @!P0 SYNCS.PHASECHK.TRANS64 P0, [R5+URZ+0x31820], R2 ;  /* 0x03182002050085a7 */ /* 0x000ea4000800007f */
[----:B--2---:R-:W-:Y:S05]  /*f780*/  @!P0 BRA `(.L_x_383) ;  /* 0xfffffffc00f08947 */ /* 0x004fea000383ffff */
[----:B------:R-:W-:Y:S05]  /*f790*/  BRA `(.L_x_399) ;  /* 0xffffffe800347947 */ /* 0x000fea000383ffff */
.L_x_386:
[----:B-1----:R1:W2:Y:S02]  /*f7a0*/  SYNCS.PHASECHK.TRANS64.TRYWAIT P1, [R5+URZ+0x31838], R8 ;  /* 0x03183808050075a7 */ /* 0x0022a4000802017f */
[----:B--2---:R-:W-:Y:S05]  /*f7b0*/  @!P1 NANOSLEEP.SYNCS 0x989680 ;  /* 0x009896800000995d */ /* 0x004fea0003900000 */
[----:B------:R-:W2:Y:S02]  /*f7c0*/  @!P1 SYNCS.PHASECHK.TRANS64 P1, [R5+URZ+0x31838], R8 ;  /* 0x03183808050095a7 */ /* 0x000ea4000802007f */
[----:B--2---:R-:W-:Y:S05]  /*f7d0*/  @!P1 BRA `(.L_x_386) ;  /* 0xfffffffc00f09947 */ /* 0x004fea000383ffff */
[----:B------:R-:W-:Y:S05]  /*f7e0*/  BRA `(.L_x_400) ;  /* 0xfffffff000547947 */ /* 0x000fea000383ffff */
.L_x_388:
[----:B------:R-:W-:-:S07]  /*f7f0*/  SHF.L.U32 R20, R7, 0x1f, RZ ;  /* 0x0000001f07147819 */ /* 0x000fce00000006ff */
.L_x_401:
[----:B-1----:R1:W2:Y:S02]  /*f800*/  SYNCS.PHASECHK.TRANS64.TRYWAIT P1, [R19+URZ+0x31820], R20 ;  /* 0x03182014130075a7 */ /* 0x0022a4000802017f */
[----:B--2---:R-:W-:Y:S05]  /*f810*/  @!P1 NANOSLEEP.SYNCS 0x989680 ;  /* 0x009896800000995d */ /* 0x004fea0003900000 */
[----:B------:R-:W2:Y:S02]  /*f820*/  @!P1 SYNCS.PHASECHK.TRANS64 P1, [R19+URZ+0x31820], R20 ;  /* 0x03182014130095a7 */ /* 0x000ea4000802007f */
[----:B--2---:R-:W-:Y:S05]  /*f830*/  @!P1 BRA `(.L_x_401) ;  /* 0xfffffffc00f09947 */ /* 0x004fea000383ffff */
[----:B------:R-:W-:Y:S05]  /*f840*/  BRA `(.L_x_402) ;  /* 0xfffffff400147947 */ /* 0x000fea000383ffff */
.L_x_391:
[----:B-1----:R1:W2:Y:S02]  /*f850*/  SYNCS.PHASECHK.TRANS64.TRYWAIT P1, [R5+URZ+0x31838], R0 ;  /* 0x03183800050075a7 */ /* 0x0022a4000802017f */
[----:B--2---:R-:W-:Y:S05]  /*f860*/  @!P1 NANOSLEEP.SYNCS 0x989680 ;  /* 0x009896800000995d */ /* 0x004fea0003900000 */
[----:B------:R-:W2:Y:S02]  /*f870*/  @!P1 SYNCS.PHASECHK.TRANS64 P1, [R5+URZ+0x31838], R0 ;  /* 0x03183800050095a7 */ /* 0x000ea4000802007f */
[----:B--2---:R-:W-:Y:S05]  /*f880*/  @!P1 BRA `(.L_x_391) ;  /* 0xfffffffc00f09947 */ /* 0x004fea000383ffff */
[----:B------:R-:W-:Y:S05]  /*f890*/  BRA `(.L_x_403) ;  /* 0xfffffff400f87947 */ /* 0x000fea000383ffff */
.L_x_393:
[----:B------:R-:W-:Y:S01]  /*f8a0*/  BSSY B1, `(.L_x_404) ;  /* 0x0000006000017945 */ /* 0x000fe20003800000 */
[----:B------:R-:W-:-:S07]  /*f8b0*/  IMAD.MOV.U32 R15, RZ, RZ, -0x1 ;  /* 0xffffffffff0f7424 */ /* 0x000fce00078e00ff */
[----:B------:R-:W-:Y:S05]  /*f8c0*/  WARPSYNC.COLLECTIVE R15, `(.L_x_405) ;  /* 0x000000000f0c7348 */ /* 0x000fea0003c00000 */
[----:B------:R-:W-:Y:S02]  /*f8d0*/  ELECT P6, UR62, PT ;  /* 0x00000000003e782f */ /* 0x000fe400038c0000 */
[----:B------:R-:W-:Y:S01]  /*f8e0*/  MOV R14, UR62 ;  /* 0x0000003e000e7c02 */ /* 0x000fe20008000f00 */
[----:B------:R-:W-:Y:S10]  /*f8f0*/  ENDCOLLECTIVE ;  /* 0x000000000000791b */ /* 0x000ff40003800000 */
.L_x_405:
[----:B------:R-:W-:Y:S05]  /*f900*/  BSYNC B1 ;  /* 0x0000000000017941 */ /* 0x000fea0003800000 */
.L_x_404:
[----:B------:R-:W-:Y:S05]  /*f910*/  BRA `(.L_x_406) ;  /* 0xfffffff800c87947 */ /* 0x000fea000383ffff */
.L_x_395:
[----:B-1----:R1:W2:Y:S02]  /*f920*/  SYNCS.PHASECHK.TRANS64.TRYWAIT P0, [R5+URZ], R0 ;  /* 0x00000000050075a7 */ /* 0x0022a4000800017f */
[----:B--2---:R-:W-:Y:S05]  /*f930*/  @!P0 NANOSLEEP.SYNCS 0x989680 ;  /* 0x009896800000895d */ /* 0x004fea0003900000 */
[----:B------:R-:W2:Y:S02]  /*f940*/  @!P0 SYNCS.PHASECHK.TRANS64 P0, [R5+URZ], R0 ;  /* 0x00000000050085a7 */ /* 0x000ea4000800007f */
[----:B--2---:R-:W-:Y:S05]  /*f950*/  @!P0 BRA `(.L_x_395) ;  /* 0xfffffffc00f08947 */ /* 0x004fea000383ffff */
[----:B------:R-:W-:Y:S05]  /*f960*/  BRA `(.L_x_407) ;  /* 0xfffffff800f47947 */ /* 0x000fea000383ffff */
.L_x_396:
[----:B-1----:R1:W2:Y:S02]  /*f970*/  SYNCS.PHASECHK.TRANS64.TRYWAIT P0, [R3+URZ], R0 ;  /* 0x00000000030075a7 */ /* 0x0022a4000800017f */
[----:B--2---:R-:W-:Y:S05]  /*f980*/  @!P0 NANOSLEEP.SYNCS 0x989680 ;  /* 0x009896800000895d */ /* 0x004fea0003900000 */
[----:B------:R-:W2:Y:S02]  /*f990*/  @!P0 SYNCS.PHASECHK.TRANS64 P0, [R3+URZ], R0 ;  /* 0x00000000030085a7 */ /* 0x000ea4000800007f */
[----:B--2---:R-:W-:Y:S05]  /*f9a0*/  @!P0 BRA `(.L_x_396) ;  /* 0xfffffffc00f08947 */ /* 0x004fea000383ffff */
[----:B------:R-:W-:Y:S05]  /*f9b0*/  BRA `(.L_x_408) ;  /* 0xfffffffc00047947 */ /* 0x000fea000383ffff */
.L_x_409:
        /* <DEDUP_REMOVED lines=12> */
.L_x_1149:


//--------------------- .text._ZN7cutlass13device_kernelIN5flash11enable_sm90INS1_16FlashAttnBwdSm90INS1_25CollectiveMainloopBwdSm90ILi2ELi1ELi1EN4cute5tupleIJNS5_1CILi1EEES8_S8_EEENS6_IJNS7_ILi64EEENS7_ILi80EEENS7_ILi256EEEEEENS_6half_tEfNS_4arch4Sm90ELb0ELb1ELb1ELb0ELb0ELb0ELb1ELb1ELi2ELi1ELi1ELi1ELb0EEENS1_24CollectiveEpilogueBwdGQAISD_fSG_Li256ELb0ELb0EEENS1_19SingleTileSchedulerILb0ELb0ELb0ELi80EEEEEEEEEvNT_6ParamsE --------------------------
	.section	.text._ZN7cutlass13device_kernelIN5flash11enable_sm90INS1_16FlashAttnBwdSm90INS1_25CollectiveMainloopBwdSm90ILi2ELi1ELi1EN4cute5tupleIJNS5_1CILi1EEES8_S8_EEENS6_IJNS7_ILi64EEENS7_ILi80EEENS7_ILi256EEEEEENS_6half_tEfNS_4arch4Sm90ELb0ELb1ELb1ELb0ELb0ELb0ELb1ELb1ELi2ELi1ELi1ELi1ELb0EEENS1_24CollectiveEpilogueBwdGQAISD_fSG_Li256ELb0ELb0EEENS1_19SingleTileSchedulerILb0ELb0ELb0ELi80EEEEEEEEEvNT_6ParamsE,"ax",@progbits
	.align	128
.text._ZN7cutlass13device_kernelIN5flash11enable_sm90INS1_16FlashAttnBwdSm90INS1_25CollectiveMainloopBwdSm90ILi2ELi1ELi1EN4cute5tupleIJNS5_1CILi1EEES8_S8_EEENS6_IJNS7_ILi64EEENS7_ILi80EEENS7_ILi256EEEEEENS_6half_tEfNS_4arch4Sm90ELb0ELb1ELb1ELb0ELb0ELb0ELb1ELb1ELi2ELi1ELi1ELi1ELb0EEENS1_24CollectiveEpilogueBwdGQAISD_fSG_Li256ELb0ELb0EEENS1_19SingleTileSchedulerILb0ELb0ELb0ELi80EEEEEEEEEvNT_6ParamsE:
        .type           _ZN7cutlass13device_kernelIN5flash11enable_sm90INS1_16FlashAttnBwdSm90INS1_25CollectiveMainloopBwdSm90ILi2ELi1ELi1EN4cute5tupleIJNS5_1CILi1EEES8_S8_EEENS6_IJNS7_ILi64EEENS7_ILi80EEENS7_ILi256EEEEEENS_6half_tEfNS_4arch4Sm90ELb0ELb1ELb1ELb0ELb0ELb0ELb1ELb1ELi2ELi1ELi1ELi1ELb0EEENS1_24CollectiveEpilogueBwdGQAISD_fSG_Li256ELb0ELb0EEENS1_19SingleTileSchedulerILb0ELb0ELb0ELi80EEEEEEEEEvNT_6ParamsE,@function
        .size           _ZN7cutlass13device_kernelIN5flash11enable_sm90INS1_16FlashAttnBwdSm90INS1_25CollectiveMainloopBwdSm90ILi2ELi1ELi1EN4cute5tupleIJNS5_1CILi1EEES8_S8_EEENS6_IJNS7_ILi64EEENS7_ILi80EEENS7_ILi256EEEEEENS_6half_tEfNS_4arch4Sm90ELb0ELb1ELb1ELb0ELb0ELb0ELb1ELb1ELi2ELi1ELi1ELi1ELb0EEENS1_24CollectiveEpilogueBwdGQAISD_fSG_Li256ELb0ELb0EEENS1_19SingleTileSchedulerILb0ELb0ELb0ELi80EEEEEEEEEvNT_6ParamsE,(.L_x_1150 - _ZN7cutlass13device_kernelIN5flash11enable_sm90INS1_16FlashAttnBwdSm90INS1_25CollectiveMainloopBwdSm90ILi2ELi1ELi1EN4cute5tupleIJNS5_1CILi1EEES8_S8_EEENS6_IJNS7_ILi64EEENS7_ILi80EEENS7_ILi256EEEEEENS_6half_tEfNS_4arch4Sm90ELb0ELb1ELb1ELb0ELb0ELb0ELb1ELb1ELi2ELi1ELi1ELi1ELb0EEENS1_24CollectiveEpilogueBwdGQAISD_fSG_Li256ELb0ELb0EEENS1_19SingleTileSchedulerILb0ELb0ELb0ELi80EEEEEEEEEvNT_6ParamsE)
        .other          _ZN7cutlass13device_kernelIN5flash11enable_sm90INS1_16FlashAttnBwdSm90INS1_25CollectiveMainloopBwdSm90ILi2ELi1ELi1EN4cute5tupleIJNS5_1CILi1EEES8_S8_EEENS6_IJNS7_ILi64EEENS7_ILi80EEENS7_ILi256EEEEEENS_6half_tEfNS_4arch4Sm90ELb0ELb1ELb1ELb0ELb0ELb0ELb1ELb1ELi2ELi1ELi1ELi1ELb0EEENS1_24CollectiveEpilogueBwdGQAISD_fSG_Li256ELb0ELb0EEENS1_19SingleTileSchedulerILb0ELb0ELb0ELi80EEEEEEEEEvNT_6ParamsE,@"STO_CUDA_ENTRY STV_DEFAULT"
_ZN7cutlass13device_kernelIN5flash11enable_sm90INS1_16FlashAttnBwdSm90INS1_25CollectiveMainloopBwdSm90ILi2ELi1ELi1EN4cute5tupleIJNS5_1CILi1EEES8_S8_EEENS6_IJNS7_ILi64EEENS7_ILi80EEENS7_ILi256EEEEEENS_6half_tEfNS_4arch4Sm90ELb0ELb1ELb1ELb0ELb0ELb0ELb1ELb1ELi2ELi1ELi1ELi1ELb0EEENS1_24CollectiveEpilogueBwdGQAISD_fSG_Li256ELb0ELb0EEENS1_19SingleTileSchedulerILb0ELb0ELb0ELi80EEEEEEEEEvNT_6ParamsE:
        /* <DEDUP_REMOVED lines=24> */
.L_x_411:
[----:B------:R-:W-:Y:S05]  /*0180*/  BSYNC B0 ;  /* 0x0000000000007941 */ /* 0x000fea0003800000 */
.L_x_410:
        /* <DEDUP_REMOVED lines=39> */
.L_x_412:
        /* <DEDUP_REMOVED lines=20> */
.L_x_413:
[----:B------:R-:W-:Y:S01]  /*0540*/  PLOP3.LUT P0, PT, PT, PT, UP0, 0x80, 0x0 ;  /* 0x000000000000781c */ /* 0x000fe20003f0f008 */
[----:B------:R-:W-:Y:S01]  /*0550*/  NOP ;  /* 0x0000000000007918 */ /* 0x000fe20000000000 */
[----:B------:R-:W-:Y:S01]  /*0560*/  BSSY B0, `(.L_x_414) ;  /* 0x0000ae4000007945 */ /* 0x000fe20003800000 */
[----:B------:R-:W-:Y:S01]  /*0570*/  LOP3.LUT R4, R21, 0x7f, RZ, 0xc0, !PT ;  /* 0x0000007f15047812 */ /* 0x000fe200078ec0ff */
[----:B-1234-:R-:W-:Y:S09]  /*0580*/  BAR.SYNC.DEFER_BLOCKING 0x0 ;  /* 0x0000000000007b1d */ /* 0x01eff20000010000 */
[----:B------:R-:W-:Y:S05]  /*0590*/  @!P0 BRA `(.L_x_415) ;  /* 0x0000009000c88947 */ /* 0x000fea0003800000 */
.L_x_416:
[----:B------:R-:W-:-:S08]  /*05a0*/  NOP ;  /* 0x0000000000007918 */ /* 0x000fd00000000000 */
[----:B------:R-:W1:Y:S02]  /*05b0*/  USETMAXREG.TRY_ALLOC.CTAPOOL UP0, 0xf0 ;  /* 0x000000f0000079c8 */ /* 0x000e640008000600 */
[----:B-1----:R-:W-:-:S13]  /*05c0*/  PLOP3.LUT P0, PT, PT, PT, UP0, 0x80, 0x0 ;  /* 0x000000000000781c */ /* 0x002fda0003f0f008 */
[----:B------:R-:W-:Y:S05]  /*05d0*/  @!P0 BRA `(.L_x_416) ;  /* 0xfffffffc00f08947 */ /* 0x000fea000383ffff */
[----:B------:R-:W1:Y:S02]  /*05e0*/  S2UR UR4, SR_CTAID.Z ;  /* 0x00000000000479c3 */ /* 0x000e640000002700 */
[----:B-1----:R-:W-:-:S13]  /*05f0*/  ISETP.LE.AND P0, PT, RZ, UR4, PT ;  /* 0x00000004ff007c0c */ /* 0x002fda000bf03270 */
[----:B------:R-:W-:Y:S05]  /*0600*/  @!P0 BRA `(.L_x_417) ;  /* 0x000000ac00648947 */ /* 0x000fea0003800000 */
        /* <DEDUP_REMOVED lines=103> */
.L_x_418:
[----:B------:R-:W-:Y:S02]  /*0c80*/  ISETP.GT.AND P1, PT, R234, R5, PT ;  /* 0x00000005ea00720c */ /* 0x000fe40003f24270 */
        /* <DEDUP_REMOVED lines=21> */
.L_x_420:
        /* <DEDUP_REMOVED lines=97> */
[----:B------:R-:W-:Y:S01]  /*13f0*/  ULDC.64 UR60, c[0x0][0x208] ;  /* 0x00008200003c7ab9 */ /* 0x000fe20000000a00 */
        /* <DEDUP_REMOVED lines=44> */
.L_x_440:
[----:B------:R-:W-:-:S13]  /*16c0*/  R2UR UR4, R236 ;  /* 0x00000000ec0472ca */ /* 0x000fda00000e0000 */
[----:B------:R-:W-:-:S06]  /*16d0*/  UISETP.NE.AND UP0, UPT, UR4, 0x3, UPT ;  /* 0x000000030400788c */ /* 0x000fcc000bf05270 */
[----:B------:R-:W-:-:S13]  /*16e0*/  PLOP3.LUT P0, PT, PT, PT, UP0, 0x40, 0x0 ;  /* 0x000000000000781c */ /* 0x000fda0003f0e808 */
[----:B-1----:R-:W-:Y:S05]  /*16f0*/  @P0 BRA `(.L_x_422) ;  /* 0x0000000000040947 */ /* 0x002fea0003800000 */
[----:B------:R-:W-:Y:S01]  /*1700*/  BPT.TRAP 0x1 ;  /* 0x000000040000795c */ /* 0x000fe20000300000 */
.L_x_422:
[----:B------:R-:W-:Y:S01]  /*1710*/  PLOP3.LUT P1, PT, PT, PT, UP0, 0x40, 0x0 ;  /* 0x000000000000781c */ /* 0x000fe20003f2e808 */
[----:B------:R-:W-:Y:S01]  /*1720*/  IMAD R16, R2, 0x8, R17 ;  /* 0x0000000802107824 */ /* 0x000fe200078e0211 */
[----:B------:R-:W-:-:S04]  /*1730*/  SHF.L.U32 R9, R19, 0x1f, RZ ;  /* 0x0000001f13097819 */ /* 0x000fc800000006ff */
[----:B------:R1:W2:Y:S07]  /*1740*/  SYNCS.PHASECHK.TRANS64.TRYWAIT P0, [R16+URZ+0x31810], R9 ;  /* 0x03181009100075a7 */ /* 0x0002ae000800017f */
[----:B------:R-:W-:Y:S05]  /*1750*/  @P1 BRA `(.L_x_423) ;  /* 0x0000000000041947 */ /* 0x000fea0003800000 */
[----:B------:R-:W-:Y:S01]  /*1760*/  BPT.TRAP 0x1 ;  /* 0x000000040000795c */ /* 0x000fe20000300000 */
.L_x_423:
        /* <DEDUP_REMOVED lines=11> */
.L_x_424:
[----:B------:R-:W-:Y:S01]  /*1820*/  IMAD R6, R2, 0x800, R11 ;  /* 0x0000080002067824 */ /* 0x000fe200078e020b */
[C---:B------:R-:W-:Y:S01]  /*1830*/  R2UR UR6, R5.reuse ;  /* 0x00000000050672ca */ /* 0x040fe200000e0000 */
[C---:B------:R-:W-:Y:S01]  /*1840*/  VIADD R8, R5.reuse, 0x80 ;  /* 0x0000008005087836 */ /* 0x040fe20000000000 */
[----:B------:R-:W-:Y:S01]  /*1850*/  WARPGROUP.ARRIVE ;  /* 0x00000000000079c5 */ /* 0x000fe20000000000 */
[C---:B-12---:R-:W-:Y:S01]  /*1860*/  VIADD R9, R5.reuse, 0x100 ;  /* 0x0000010005097836 */ /* 0x046fe20000000000 */
[----:B------:R-:W-:Y:S01]  /*1870*/  R2UR UR4, R6 ;  /* 0x00000000060472ca */ /* 0x000fe200000e0000 */
[----:B------:R-:W-:Y:S01]  /*1880*/  UMOV UR7, 0x40000000 ;  /* 0x4000000000077882 */ /* 0x000fe20000000000 */
[----:B------:R-:W-:Y:S01]  /*1890*/  R2UR UR8, R8 ;  /* 0x00000000080872ca */ /* 0x000fe200000e0000 */
[----:B------:R-:W-:Y:S01]  /*18a0*/  VIADD R8, R5, 0x180 ;  /* 0x0000018005087836 */ /* 0x000fe20000000000 */
[----:B------:R-:W-:Y:S01]  /*18b0*/  R2UR UR9, R9 ;  /* 0x00000000090972ca */ /* 0x000fe200000e0000 */
[----:B------:R-:W-:Y:S01]  /*18c0*/  VIADD R9, R5, 0x200 ;  /* 0x0000020005097836 */ /* 0x000fe20000000000 */
[----:B------:R-:W-:Y:S01]  /*18d0*/  UMOV UR5, 0x40000040 ;  /* 0x4000004000057882 */ /* 0x000fe20000000000 */
[----:B------:R-:W-:-:S02]  /*18e0*/  PLOP3.LUT P0, PT, PT, PT, UP0, 0x40, 0x0 ;  /* 0x000000000000781c */ /* 0x000fc40003f0e808 */
[----:B------:R-:W-:Y:S01]  /*18f0*/  R2UR UR10, R8 ;  /* 0x00000000080a72ca */ /* 0x000fe200000e0000 */
[----:B------:R-:W-:Y:S01]  /*1900*/  VIADD R8, R6, 0x2 ;  /* 0x0000000206087836 */ /* 0x000fe20000000000 */
[----:B------:R-:W-:Y:S01]  /*1910*/  R2UR UR11, R9 ;  /* 0x00000000090b72ca */ /* 0x000fe200000e0000 */
[----:B------:R-:W-:Y:S01]  /*1920*/  VIADD R9, R5, 0x2 ;  /* 0x0000000205097836 */ /* 0x000fe20000000000 */
        /* <DEDUP_REMOVED lines=398> */
[----:B------:R-:W-:Y:S01]  /*3210*/  VIADD R8, R5, 0x906 ;  /* 0x0000090605087836 */ /* 0x000fe20000000000 */
[----:B------:R-:W-:Y:S01]  /*3220*/  R2UR UR9, R6 ;  /* 0x00000000060972ca */ /* 0x000fe200000e0000 */
[----:B------:R-:W-:-:S02]  /*3230*/  IMAD R6, R2, 0x40, R18 ;  /* 0x0000004002067824 */ /* 0x000fc400078e0212 */
[----:B------:R-:W-:Y:S01]  /*3240*/  VIADD R5, R5, 0x986 ;  /* 0x0000098605057836 */ /* 0x000fe20000000000 */
[----:B------:R-:W-:Y:S01]  /*3250*/  R2UR UR10, R8 ;  /* 0x00000000080a72ca */ /* 0x000fe200000e0000 */
[----:B------:R-:W-:-:S03]  /*3260*/  IMAD R8, R6, 0x4, R17 ;  /* 0x0000000406087824 */ /* 0x000fc600078e0211 */
[----:B------:R-:W-:Y:S02]  /*3270*/  R2UR UR11, R5 ;  /* 0x00000000050b72ca */ /* 0x000fe400000e0000 */
[----:B------:R1:W2:Y:S04]  /*3280*/  LDS R6, [R8+0x2c100] ;  /* 0x02c1000008067984 */ /* 0x0002a80000000800 */
[----:B------:R1:W3:Y:S01]  /*3290*/  LDS R5, [R8+0x2c120] ;  /* 0x02c1200008057984 */ /* 0x0002e20000000800 */
        /* <DEDUP_REMOVED lines=13> */
[----:B-1----:R-:W-:Y:S05]  /*3370*/  @P0 BRA `(.L_x_426) ;  /* 0x0000000000040947 */ /* 0x002fea0003800000 */
[----:B------:R-:W-:Y:S01]  /*3380*/  BPT.TRAP 0x1 ;  /* 0x000000040000795c */ /* 0x000fe20000300000 */
.L_x_426:
[----:B------:R-:W-:Y:S02]  /*3390*/  R2UR UR4, R228 ;  /* 0x00000000e40472ca */ /* 0x000fe400000e0000 */
[----:B------:R-:W-:-:S11]  /*33a0*/  PLOP3.LUT P1, PT, PT, PT, UP0, 0x40, 0x0 ;  /* 0x000000000000781c */ /* 0x000fd60003f2e808 */
[----:B------:R-:W-:-:S05]  /*33b0*/  IMAD.U32 R10, RZ, RZ, UR4 ;  /* 0x00000004ff0a7e24 */ /* 0x000fca000f8e00ff */
[----:B------:R-:W-:-:S04]  /*33c0*/  SHF.L.U32 R10, R10, 0x1f, RZ ;  /* 0x0000001f0a0a7819 */ /* 0x000fc800000006ff */
[----:B------:R1:W4:Y:S01]  /*33d0*/  SYNCS.PHASECHK.TRANS64.TRYWAIT P0, [R17+URZ+0x31830], R10 ;  /* 0x0318300a110075a7 */ /* 0x000322000800017f */
[----:B------:R-:W-:Y:S05]  /*33e0*/  @P1 BRA `(.L_x_427) ;  /* 0x0000000000041947 */ /* 0x000fea0003800000 */
[----:B------:R-:W-:Y:S01]  /*33f0*/  BPT.TRAP 0x1 ;  /* 0x000000040000795c */ /* 0x000fe20000300000 */
.L_x_427:
        /* <DEDUP_REMOVED lines=11> */
.L_x_428:
        /* <DEDUP_REMOVED lines=13> */
[----:B------:R-:W-:-:S03]  /*3580*/  R2UR UR11, R10 ;  /* 0x000000000a0b72ca */ /* 0x000fc600000e0000 */
[----:B------:R-:W-:Y:S01]  /*3590*/  HGMMA.64x8x16.F32 R44, gdesc[UR4], RZ, !UPT ;  /* 0x00000000042c79f0 */ /* 0x000fe2000c7008ff */
[----:B------:R-:W-:Y:S01]  /*35a0*/  UMOV UR7, 0x40000000 ;  /* 0x4000000000077882 */ /* 0x000fe20000000000 */
[----:B------:R-:W-:Y:S02]  /*35b0*/  UMOV UR6, UR8 ;  /* 0x0000000800067c82 */ /* 0x000fe40008000000 */
[----:B------:R-:W-:Y:S01]  /*35c0*/  HGMMA.64x8x16.F32 R48, gdesc[UR4], RZ, !UPT ;  /* 0x00000000043079f0 */ /* 0x000fe2000c7008ff */
[----:B------:R-:W-:Y:S01]  /*35d0*/  UMOV UR6, UR9 ;  /* 0x0000000900067c82 */ /* 0x000fe20008000000 */
[----:B------:R-:W-:Y:S02]  /*35e0*/  UMOV UR7, 0x40000000 ;  /* 0x4000000000077882 */ /* 0x000fe40000000000 */
[----:B------:R-:W-:Y:S01]  /*35f0*/  HGMMA.64x8x16.F32 R52, gdesc[UR4], RZ, !UPT ;  /* 0x00000000043479f0 */ /* 0x000fe2000c7008ff */
[----:B------:R-:W-:Y:S01]  /*3600*/  UMOV UR6, UR10 ;  /* 0x0000000a00067c82 */ /* 0x000fe20008000000 */
[----:B------:R-:W-:-:S02]  /*3610*/  UMOV UR7, 0x40000000 ;  /* 0x4000000000077882 */ /* 0x000fc40000000000 */
[----:B------:R-:W-:Y:S01]  /*3620*/  HGMMA.64x8x16.F32 R216, gdesc[UR4], RZ, !UPT ;  /* 0x0000000004d879f0 */ /* 0x000fe2000c7008ff */
[----:B------:R-:W-:Y:S01]  /*3630*/  UMOV UR6, UR11 ;  /* 0x0000000b00067c82 */ /* 0x000fe20008000000 */
[----:B------:R-:W-:Y:S02]  /*3640*/  UMOV UR7, 0x40000000 ;  /* 0x4000000000077882 */ /* 0x000fe40000000000 */
[----:B------:R-:W-:Y:S01]  /*3650*/  HGMMA.64x8x16.F32 R220, gdesc[UR4], RZ, !UPT ;  /* 0x0000000004dc79f0 */ /* 0x000fe2000c7008ff */
        /* <DEDUP_REMOVED lines=374> */
[----:B------:R-:W-:Y:S01]  /*4dc0*/  UMOV UR7, 0x40000000 ;  /* 0x4000000000077882 */ /* 0x000fe20000000000 */
[----:B------:R-:W-:Y:S01]  /*4dd0*/  R2UR UR9, R9 ;  /* 0x00000000090972ca */ /* 0x000fe200000e0000 */
[----:B------:R-:W-:Y:S01]  /*4de0*/  HGMMA.64x8x16.F32 R216, gdesc[UR4], R216 ;  /* 0x0000000004d879f0 */ /* 0x000fe200087008d8 */
[----:B------:R-:W-:Y:S01]  /*4df0*/  UMOV UR6, UR11 ;  /* 0x0000000b00067c82 */ /* 0x000fe20008000000 */
[----:B------:R-:W-:-:S02]  /*4e00*/  UMOV UR7, 0x40000000 ;  /* 0x4000000000077882 */ /* 0x000fc40000000000 */
        /* <DEDUP_REMOVED lines=8> */
[C---:B------:R-:W-:Y:S02]  /*4e90*/  VIADD R8, R7.reuse, 0x906 ;  /* 0x0000090607087836 */ /* 0x040fe40000000000 */
        /* <DEDUP_REMOVED lines=17> */
[----:B------:R-:W-:Y:S01]  /*4fb0*/  ULDC UR6, c[0x0][0x750] ;  /* 0x0001d40000067ab9 */ /* 0x000fe20000000800 */
[----:B------:R-:W-:Y:S01]  /*4fc0*/  ULDC.64 UR4, c[0x0][0x748] ;  /* 0x0001d20000047ab9 */ /* 0x000fe20000000a00 */
[----:B------:R-:W-:Y:S01]  /*4fd0*/  UISETP.GE.AND UP1, UPT, UR6, 0x1, UPT ;  /* 0x000000010600788c */ /* 0x000fe2000bf26270 */
[----:B------:R-:W-:-:S02]  /*4fe0*/  WARPGROUP.DEPBAR.LE gsb0, 0x1 ;  /* 0x00008000000079c5 */ /* 0x000fc40000010100 */
        /* <DEDUP_REMOVED lines=20> */
[----:B------:R-:W-:Y:S01]  /*5130*/  PLOP3.LUT P1, PT, PT, PT, UP1, 0x80, 0x0 ;  /* 0x000000000000781c */ /* 0x000fe20003f2f018 */
[----:B------:R-:W1:Y:S01]  /*5140*/  MUFU.TANH R7, R7 ;  /* 0x0000000700077308 */ /* 0x000e620000002400 */
[----:B------:R-:W-:Y:S01]  /*5150*/  ULOP3.LUT UR4, URZ, UR4, URZ, 0x33, !UPT ;  /* 0x000000043f047292 */ /* 0x000fe2000f8e333f */
[----:B------:R-:W-:-:S02]  /*5160*/  VIADD R24, R232, UR5 ;  /* 0x00000005e8187c36 */ /* 0x000fc40008000000 */
[----:B------:R-:W-:-:S03]  /*5170*/  IMAD R38, R3, 0x40, R18 ;  /* 0x0000004003267824 */ /* 0x000fc600078e0212 */
[----:B------:R-:W-:Y:S01]  /*5180*/  VIADD R33, R232, UR4 ;  /* 0x00000004e8217c36 */ /* 0x000fe20008000000 */
[----:B------:R-:W4:Y:S01]  /*5190*/  MUFU.TANH R8, R8 ;  /* 0x0000000800087308 */ /* 0x000f220000002400 */
[C---:B------:R-:W-:Y:S02]  /*51a0*/  VIADDMNMX R32, R38.reuse, R24, R233, PT ;  /* 0x0000001826207246 */ /* 0x040fe400038001e9 */
[----:B------:R-:W-:-:S05]  /*51b0*/  IMAD.IADD R226, R38, 0x1, R33 ;  /* 0x0000000126e27824 */ /* 0x000fca00078e0221 */
[----:B------:R-:W1:Y:S08]  /*51c0*/  MUFU.TANH R9, R9 ;  /* 0x0000000900097308 */ /* 0x000e700000002400 */
        /* <DEDUP_REMOVED lines=16> */
[----:B------:R-:W1:Y:S01]  /*52d0*/  MUFU.TANH R34, R34 ;  /* 0x0000002200227308 */ /* 0x000e620000002400 */
[----:B----4-:R-:W-:Y:S05]  /*52e0*/  @!P1 BRA `(.L_x_430) ;  /* 0x0000000000649947 */ /* 0x010fea0003800000 */
[----:B------:R-:W4:Y:S01]  /*52f0*/  LDC R25, c[0x0][0x280] ;  /* 0x0000a000ff197b82 */ /* 0x000f220000000800 */
[----:B------:R-:W-:Y:S01]  /*5300*/  ULDC UR4, c[0x0][0x290] ;  /* 0x0000a40000047ab9 */ /* 0x000fe20000000800 */
[----:B------:R-:W-:Y:S01]  /*5310*/  BSSY B1, `(.L_x_431) ;  /* 0x0000013000017945 */ /* 0x000fe20003800000 */
[----:B----4-:R-:W-:-:S04]  /*5320*/  IADD3 R36, R38, UR4, -R25 ;  /* 0x0000000426247c10 */ /* 0x010fc8000fffe819 */
        /* <DEDUP_REMOVED lines=11> */
.L_x_432:
[----:B------:R-:W-:-:S06]  /*53e0*/  UISETP.NE.AND UP1, UPT, UR6, 0x1, UPT ;  /* 0x000000010600788c */ /* 0x000fcc000bf25270 */
[----:B------:R-:W-:-:S05]  /*53f0*/  PLOP3.LUT P0, PT, PT, PT, UP1, 0x80, 0x0 ;  /* 0x000000000000781c */ /* 0x000fca0003f0f018 */
[----:B------:R-:W-:-:S08]  /*5400*/  @UP1 ULDC UR4, c[0x0][0x754] ;  /* 0x0001d50000041ab9 */ /* 0x000fd00000000800 */
[----:B------:R-:W-:Y:S01]  /*5410*/  @P0 IMAD.HI.U32 R25, R36, UR4, RZ ;  /* 0x0000000424190c27 */ /* 0x000fe2000f8e00ff */
[----:B------:R-:W-:-:S04]  /*5420*/  @UP1 ULDC UR4, c[0x0][0x758] ;  /* 0x0001d60000041ab9 */ /* 0x000fc80000000800 */
[----:B------:R-:W-:-:S07]  /*5430*/  @P0 SHF.R.U32.HI R36, RZ, UR4, R25 ;  /* 0x00000004ff240c19 */ /* 0x000fce0008011619 */
.L_x_433:
[----:B------:R-:W-:Y:S05]  /*5440*/  BSYNC B1 ;  /* 0x0000000000017941 */ /* 0x000fea0003800000 */
.L_x_431:
[----:B------:R-:W-:-:S05]  /*5450*/  IMAD R25, R36, UR6, R229 ;  /* 0x0000000624197c24 */ /* 0x000fca000f8e02e5 */
[----:B------:R-:W-:Y:S02]  /*5460*/  VIMNMX R226, R226, R25, !PT ;  /* 0x00000019e2e27248 */ /* 0x000fe40007fe0100 */
[----:B------:R-:W-:-:S07]  /*5470*/  VIADDMNMX R32, R25, UR6, R32, PT ;  /* 0x0000000619207c46 */ /* 0x000fce000b800120 */
.L_x_430:
[----:B------:R-:W-:-:S05]  /*5480*/  VIADD R36, R38, 0x8 ;  /* 0x0000000826247836 */ /* 0x000fca0000000000 */
[----:B------:R-:W-:Y:S01]  /*5490*/  VIADDMNMX R25, R36, R24, R233, PT ;  /* 0x0000001824197246 */ /* 0x000fe200038001e9 */
[----:B------:R-:W-:Y:S01]  /*54a0*/  IMAD.IADD R24, R33, 0x1, R36 ;  /* 0x0000000121187824 */ /* 0x000fe200078e0224 */
[----:B------:R-:W-:Y:S06]  /*54b0*/  @!P1 BRA `(.L_x_434) ;  /* 0x0000000000649947 */ /* 0x000fec0003800000 */
        /* <DEDUP_REMOVED lines=15> */
.L_x_436:
[----:B------:R-:W-:-:S06]  /*55b0*/  UISETP.NE.AND UP1, UPT, UR6, 0x1, UPT ;  /* 0x000000010600788c */ /* 0x000fcc000bf25270 */
[----:B------:R-:W-:-:S05]  /*55c0*/  PLOP3.LUT P0, PT, PT, PT, UP1, 0x80, 0x0 ;  /* 0x000000000000781c */ /* 0x000fca0003f0f018 */
[----:B------:R-:W-:-:S08]  /*55d0*/  @UP1 ULDC UR4, c[0x0][0x754] ;  /* 0x0001d50000041ab9 */ /* 0x000fd00000000800 */
[----:B------:R-:W-:Y:S01]  /*55e0*/  @P0 IMAD.HI.U32 R33, R36, UR4, RZ ;  /* 0x0000000424210c27 */ /* 0x000fe2000f8e00ff */
[----:B------:R-:W-:-:S04]  /*55f0*/  @UP1 ULDC UR4, c[0x0][0x758] ;  /* 0x0001d60000041ab9 */ /* 0x000fc80000000800 */
[----:B------:R-:W-:-:S07]  /*5600*/  @P0 SHF.R.U32.HI R36, RZ, UR4, R33 ;  /* 0x00000004ff240c19 */ /* 0x000fce0008011621 */
.L_x_437:
[----:B------:R-:W-:Y:S05]  /*5610*/  BSYNC B1 ;  /* 0x0000000000017941 */ /* 0x000fea0003800000 */
.L_x_435:
[----:B------:R-:W-:-:S05]  /*5620*/  IMAD R36, R36, UR6, R229 ;  /* 0x0000000624247c24 */ /* 0x000fca000f8e02e5 */
[----:B------:R-:W-:Y:S02]  /*5630*/  VIMNMX R24, R24, R36, !PT ;  /* 0x0000002418187248 */ /* 0x000fe40007fe0100 */
[----:B------:R-:W-:-:S07]  /*5640*/  VIADDMNMX R25, R36, UR6, R25, PT ;  /* 0x0000000624197c46 */ /* 0x000fce000b800119 */
.L_x_434:
[----:B------:R-:W4:Y:S01]  /*5650*/  S2R R227, SR_CTAID.X ;  /* 0x0000000000e37919 */ /* 0x000f220000002500 */
[----:B------:R-:W-:Y:S01]  /*5660*/  ULDC UR4, c[0x0][0x744] ;  /* 0x0001d10000047ab9 */ /* 0x000fe20000000800 */
[----:B------:R-:W-:Y:S01]  /*5670*/  UMOV UR57, 0x40000040 ;  /* 0x4000004000397882 */ /* 0x000fe20000000000 */
[----:B------:R-:W-:Y:S01]  /*5680*/  UMOV UR59, 0x40 ;  /* 0x00000040003b7882 */ /* 0x000fe20000000000 */
[----:B------:R-:W-:Y:S01]  /*5690*/  UMOV UR9, UR57 ;  /* 0x0000003900097c82 */ /* 0x000fe20008000000 */
[----:B------:R-:W-:Y:S01]  /*56a0*/  UMOV UR11, 0x40 ;  /* 0x00000040000b7882 */ /* 0x000fe20000000000 */
[----:B------:R-:W-:Y:S01]  /*56b0*/  UMOV UR17, UR57 ;  /* 0x0000003900117c82 */ /* 0x000fe20008000000 */
        /* <DEDUP_REMOVED lines=20> */
[----:B----4-:R-:W-:-:S05]  /*5800*/  IMAD R227, R227, -0x50, RZ ;  /* 0xffffffb0e3e37824 */ /* 0x010fca00078e02ff */
        /* <DEDUP_REMOVED lines=10> */
[C---:B------:R-:W-:Y:S01]  /*58b0*/  FSEL R43, R8.reuse, -INF , !P4 ;  /* 0xff800000082b7808 */ /* 0x040fe20006000000 */
[----:B------:R-:W-:Y:S01]  /*58c0*/  FFMA.FTZ R8, -R8, R8, 1 ;  /* 0x3f80000008087423 */ /* 0x000fe20000010108 */
[----:B------:R-:W-:-:S02]  /*58d0*/  ISETP.LT.OR P2, PT, R25, 0x11, P2 ;  /* 0x000000111900780c */ /* 0x000fc40001741670 */
[C---:B-1----:R-:W-:Y:S01]  /*58e0*/  FSEL R36, R11.reuse, -INF , !P3 ;  /* 0xff8000000b247808 */ /* 0x042fe20005800000 */
[----:B------:R-:W-:Y:S01]  /*58f0*/  FFMA.FTZ R11, -R11, R11, 1 ;  /* 0x3f8000000b0b7423 */ /* 0x000fe2000001010b */
[----:B------:R-:W-:Y:S02]  /*5900*/  ISETP.LT.OR P5, PT, R25, 0x2, P5 ;  /* 0x000000021900780c */ /* 0x000fe40002fa1670 */
[----:B------:R-:W-:Y:S02]  /*5910*/  ISETP.GE.AND P0, PT, R227, 0x22, PT ;  /* 0x00000022e300780c */ /* 0x000fe40003f06270 */
[C---:B------:R-:W-:Y:S02]  /*5920*/  ISETP.GT.AND P4, PT, R226.reuse, 0x11, !P6 ;  /* 0x00000011e200780c */ /* 0x040fe40007784270 */
[----:B------:R-:W-:Y:S02]  /*5930*/  ISETP.GT.AND P3, PT, R226, 0x20, !P1 ;  /* 0x00000020e200780c */ /* 0x000fe40004f64270 */
[C---:B------:R-:W-:Y:S01]  /*5940*/  FSEL R35, R13.reuse, -INF , !P2 ;  /* 0xff8000000d237808 */ /* 0x040fe20005000000 */
[----:B------:R-:W-:Y:S01]  /*5950*/  FFMA.FTZ R13, -R13, R13, 1 ;  /* 0x3f8000000d0d7423 */ /* 0x000fe2000001010d */
[----:B------:R-:W-:-:S02]  /*5960*/  FSEL R224, R10, -INF , !P5 ;  /* 0xff8000000ae07808 */ /* 0x000fc40006800000 */
[----:B------:R-:W-:Y:S01]  /*5970*/  ISETP.LT.OR P4, PT, R32, 0x12, P4 ;  /* 0x000000122000780c */ /* 0x000fe20002781670 */
[--C-:B---3--:R-:W-:Y:S01]  /*5980*/  FFMA.FTZ R35, R35, UR4, -R5.reuse ;  /* 0x0000000423237c23 */ /* 0x108fe20008010805 */
[----:B------:R-:W-:Y:S01]  /*5990*/  ISETP.GT.AND P2, PT, R226, 0x21, !P0 ;  /* 0x00000021e200780c */ /* 0x000fe20004744270 */
[----:B------:R-:W-:Y:S01]  /*59a0*/  FFMA.FTZ R224, R224, UR4, -R5 ;  /* 0x00000004e0e07c23 */ /* 0x000fe20008010805 */
[----:B------:R-:W-:Y:S02]  /*59b0*/  ISETP.LT.OR P3, PT, R32, 0x21, P3 ;  /* 0x000000212000780c */ /* 0x000fe40001f61670 */
[----:B------:R-:W-:Y:S02]  /*59c0*/  ISETP.GE.AND P5, PT, R227, 0x31, PT ;  /* 0x00000031e300780c */ /* 0x000fe40003fa6270 */
[----:B------:R-:W-:Y:S01]  /*59d0*/  FSEL R39, R12, -INF , !P4 ;  /* 0xff8000000c277808 */ /* 0x000fe20006000000 */
[----:B------:R-:W-:Y:S01]  /*59e0*/  MUFU.EX2 R224, R224 ;  /* 0x000000e000e07308 */ /* 0x000fe20000000800 */
[----:B------:R-:W-:Y:S01]  /*59f0*/  ISETP.LT.OR P2, PT, R32, 0x22, P2 ;  /* 0x000000222000780c */ /* 0x000fe20001741670 */
[----:B------:R-:W-:Y:S01]  /*5a00*/  FFMA.FTZ R12, -R12, R12, 1 ;  /* 0x3f8000000c0c7423 */ /* 0x000fe2000001010c */
[C---:B------:R-:W-:Y:S01]  /*5a10*/  FSEL R40, R15.reuse, -INF , !P3 ;  /* 0xff8000000f287808 */ /* 0x040fe20005800000 */
[----:B------:R-:W-:Y:S01]  /*5a20*/  FFMA.FTZ R15, -R15, R15, 1 ;  /* 0x3f8000000f0f7423 */ /* 0x000fe2000001010f */
[----:B------:R-:W-:-:S02]  /*5a30*/  ISETP.GE.AND P4, PT, R227, 0x32, PT ;  /* 0x00000032e300780c */ /* 0x000fc40003f86270 */
[----:B------:R-:W-:Y:S02]  /*5a40*/  ISETP.GT.AND P3, PT, R226, 0x30, !P5 ;  /* 0x00000030e200780c */ /* 0x000fe40006f64270 */
[C---:B------:R-:W-:Y:S01]  /*5a50*/  FSEL R41, R20.reuse, -INF , !P2 ;  /* 0xff80000014297808 */ /* 0x040fe20005000000 */
[----:B------:R-:W-:Y:S01]  /*5a60*/  FFMA.FTZ R20, -R20, R20, 1 ;  /* 0x3f80000014147423 */ /* 0x000fe20000010114 */
[----:B------:R-:W-:Y:S02]  /*5a70*/  ISETP.GT.AND P2, PT, R226, 0x31, !P4 ;  /* 0x00000031e200780c */ /* 0x000fe40006744270 */
[C---:B------:R-:W-:Y:S02]  /*5a80*/  ISETP.LT.OR P3, PT, R32.reuse, 0x31, P3 ;  /* 0x000000312000780c */ /* 0x040fe40001f61670 */
[----:B------:R-:W-:Y:S02]  /*5a90*/  ISETP.LT.OR P2, PT, R32, 0x32, P2 ;  /* 0x000000322000780c */ /* 0x000fe40001741670 */
[----:B------:R-:W-:-:S02]  /*5aa0*/  FSEL R38, R23, -INF , !P3 ;  /* 0xff80000017267808 */ /* 0x000fc40005800000 */
[C---:B------:R-:W-:Y:S02]  /*5ab0*/  ISETP.GE.AND P3, PT, R227.reuse, 0x41, PT ;  /* 0x00000041e300780c */ /* 0x040fe40003f66270 */
[C---:B------:R-:W-:Y:S01]  /*5ac0*/  FSEL R33, R26.reuse, -INF , !P2 ;  /* 0xff8000001a217808 */ /* 0x040fe20005000000 */
[----:B------:R-:W-:Y:S01]  /*5ad0*/  FFMA.FTZ R26, -R26, R26, 1 ;  /* 0x3f8000001a1a7423 */ /* 0x000fe2000001011a */
[----:B------:R-:W-:Y:S02]  /*5ae0*/  ISETP.GT.AND P2, PT, R226, 0x40, !P3 ;  /* 0x00000040e200780c */ /* 0x000fe40005f44270 */
[----:B------:R-:W-:Y:S01]  /*5af0*/  ISETP.GE.AND P6, PT, R227, 0x1, PT ;  /* 0x00000001e300780c */ /* 0x000fe20003fc6270 */
[----:B--2---:R-:W-:Y:S01]  /*5b00*/  FFMA.FTZ R33, R33, UR4, -R6 ;  /* 0x0000000421217c23 */ /* 0x004fe20008010806 */
[----:B------:R-:W-:Y:S02]  /*5b10*/  ISETP.LT.OR P2, PT, R32, 0x41, P2 ;  /* 0x000000412000780c */ /* 0x000fe40001741670 */
[----:B------:R-:W-:-:S02]  /*5b20*/  P2R R42, PR, RZ, 0x2 ;  /* 0x00000002ff2a7803 */ /* 0x000fc40000000000 */
        /* <DEDUP_REMOVED lines=8> */
[--C-:B------:R-:W-:Y:S01]  /*5bb0*/  FFMA.FTZ R225, R225, UR4, -R6.reuse ;  /* 0x00000004e1e17c23 */ /* 0x100fe20008010806 */
[----:B------:R-:W-:Y:S02]  /*5bc0*/  ISETP.GT.AND P1, PT, R226, 0x41, !P2 ;  /* 0x00000041e200780c */ /* 0x000fe40005724270 */
[----:B------:R-:W-:Y:S02]  /*5bd0*/  FSEL R226, R9, -INF , !P6 ;  /* 0xff80000009e27808 */ /* 0x000fe40007000000 */
[----:B------:R-:W-:Y:S01]  /*5be0*/  ISETP.LT.OR P1, PT, R32, 0x42, P1 ;  /* 0x000000422000780c */ /* 0x000fe20000f21670 */
[----:B------:R-:W-:Y:S01]  /*5bf0*/  MUFU.EX2 R225, R225 ;  /* 0x000000e100e17308 */ /* 0x000fe20000000800 */
[----:B------:R-:W-:Y:S01]  /*5c00*/  ISETP.GE.AND P6, PT, R227, 0x12, PT ;  /* 0x00000012e300780c */ /* 0x000fe20003fc6270 */
[----:B------:R-:W-:Y:S01]  /*5c10*/  IMAD R227, R18, 0x4, R17 ;  /* 0x0000000412e37824 */ /* 0x000fe200078e0211 */
[----:B------:R-:W-:Y:S01]  /*5c20*/  FSEL R32, R30, -INF , !P1 ;  /* 0xff8000001e207808 */ /* 0x000fe20004800000 */
[----:B------:R-:W-:Y:S01]  /*5c30*/  FFMA.FTZ R226, R226, UR4, -R5 ;  /* 0x00000004e2e27c23 */ /* 0x000fe20008010805 */
[----:B------:R-:W-:Y:S01]  /*5c40*/  ISETP.NE.AND P1, PT, R42, RZ, PT ;  /* 0x000000ff2a00720c */ /* 0x000fe20003f25270 */
[----:B------:R-:W-:Y:S01]  /*5c50*/  FFMA.FTZ R42, R43, UR4, -R6 ;  /* 0x000000042b2a7c23 */ /* 0x000fe20008010806 */
[C---:B------:R-:W-:Y:S01]  /*5c60*/  ISETP.GT.AND P6, PT, R24.reuse, 0x11, !P6 ;  /* 0x000000111800780c */ /* 0x040fe200077c4270 */
[----:B------:R-:W1:Y:S01]  /*5c70*/  LDS R43, [R227+0x2c320] ;  /* 0x02c32000e32b7984 */ /* 0x000e620000000800 */
[C---:B------:R-:W-:Y:S01]  /*5c80*/  ISETP.GT.AND P1, PT, R24.reuse, 0x20, !P1 ;  /* 0x000000201800780c */ /* 0x040fe20004f24270 */
[----:B------:R-:W2:Y:S01]  /*5c90*/  MUFU.EX2 R226, R226 ;  /* 0x000000e200e27308 */ /* 0x000ea20000000800 */
[----:B------:R-:W-:-:S02]  /*5ca0*/  ISETP.GT.AND P5, PT, R24, 0x30, !P5 ;  /* 0x000000301800780c */ /* 0x000fc40006fa4270 */
[C---:B------:R-:W-:Y:S02]  /*5cb0*/  ISETP.GT.AND P4, PT, R24.reuse, 0x31, !P4 ;  /* 0x000000311800780c */ /* 0x040fe40006784270 */
[C---:B------:R-:W-:Y:S02]  /*5cc0*/  ISETP.GT.AND P3, PT, R24.reuse, 0x40, !P3 ;  /* 0x000000401800780c */ /* 0x040fe40005f64270 */
[----:B------:R-:W-:Y:S01]  /*5cd0*/  ISETP.GT.AND P2, PT, R24, 0x41, !P2 ;  /* 0x000000411800780c */ /* 0x000fe20005744270 */
[----:B------:R-:W3:Y:S01]  /*5ce0*/  MUFU.EX2 R42, R42 ;  /* 0x0000002a002a7308 */ /* 0x000ee20000000800 */
[----:B------:R1:W4:Y:S01]  /*5cf0*/  LDS R24, [R227+0x2c300] ;  /* 0x02c30000e3187984 */ /* 0x0003220000000800 */
[----:B------:R-:W-:Y:S02]  /*5d00*/  WARPGROUP.DEPBAR.LE gsb0, 0x0 ;  /* 0x00008000000079c5 */ /* 0x000fe40000010000 */
[C---:B------:R-:W-:Y:S02]  /*5d10*/  ISETP.LT.OR P6, PT, R25.reuse, 0x12, P6 ;  /* 0x000000121900780c */ /* 0x040fe400037c1670 */
[----:B------:R-:W-:-:S02]  /*5d20*/  ISETP.LT.OR P1, PT, R25, 0x21, P1 ;  /* 0x000000211900780c */ /* 0x000fc40000f21670 */
[C---:B------:R-:W-:Y:S02]  /*5d30*/  ISETP.LT.OR P0, PT, R25.reuse, 0x22, P0 ;  /* 0x000000221900780c */ /* 0x040fe40000701670 */
[C---:B------:R-:W-:Y:S02]  /*5d40*/  ISETP.LT.OR P5, PT, R25.reuse, 0x31, P5 ;  /* 0x000000311900780c */ /* 0x040fe40002fa1670 */
[C---:B------:R-:W-:Y:S02]  /*5d50*/  ISETP.LT.OR P4, PT, R25.reuse, 0x32, P4 ;  /* 0x000000321900780c */ /* 0x040fe40002781670 */
[C---:B------:R-:W-:Y:S02]  /*5d60*/  ISETP.LT.OR P3, PT, R25.reuse, 0x41, P3 ;  /* 0x000000411900780c */ /* 0x040fe40001f61670 */
[----:B------:R-:W-:Y:S02]  /*5d70*/  ISETP.LT.OR P2, PT, R25, 0x42, P2 ;  /* 0x000000421900780c */ /* 0x000fe40001741670 */
[----:B--2---:R-:W-:Y:S01]  /*5d80*/  F2FP.F16.F32.PACK_AB R25, R224, R226 ;  /* 0x000000e2e019723e */ /* 0x004fe200000000ff */
[--C-:B-1----:R-:W-:Y:S01]  /*5d90*/  FADD.FTZ R227, R46, -R43.reuse ;  /* 0x8000002b2ee37221 */ /* 0x102fe20000010000 */
[--C-:B------:R-:W-:Y:S01]  /*5da0*/  FADD.FTZ R47, R47, -R43.reuse ;  /* 0x8000002b2f2f7221 */ /* 0x100fe20000010000 */
[----:B------:R-:W-:Y:S01]  /*5db0*/  FFMA.FTZ R46, -R14, R14, 1 ;  /* 0x3f8000000e2e7423 */ /* 0x000fe2000001010e */
[--C-:B------:R-:W-:Y:S01]  /*5dc0*/  FADD.FTZ R50, R50, -R43.reuse ;  /* 0x8000002b32327221 */ /* 0x100fe20000010000 */
[----:B------:R-:W-:Y:S01]  /*5dd0*/  FMUL.FTZ R227, R226, R227 ;  /* 0x000000e3e2e37220 */ /* 0x000fe20000410000 */
[----:B------:R-:W-:Y:S01]  /*5de0*/  FMUL.FTZ R47, R224, R47 ;  /* 0x0000002fe02f7220 */ /* 0x000fe20000410000 */
[--C-:B------:R-:W-:Y:S01]  /*5df0*/  FADD.FTZ R51, R51, -R43.reuse ;  /* 0x8000002b33337221 */ /* 0x100fe20000010000 */
[--C-:B------:R-:W-:Y:S01]  /*5e00*/  FADD.FTZ R54, R54, -R43.reuse ;  /* 0x8000002b36367221 */ /* 0x100fe20000010000 */
[--C-:B------:R-:W-:Y:S01]  /*5e10*/  FADD.FTZ R55, R55, -R43.reuse ;  /* 0x8000002b37377221 */ /* 0x100fe20000010000 */
[--C-:B------:R-:W-:Y:S01]  /*5e20*/  FADD.FTZ R219, R219, -R43.reuse ;  /* 0x8000002bdbdb7221 */ /* 0x100fe20000010000 */
[--C-:B------:R-:W-:Y:S01]  /*5e30*/  FADD.FTZ R218, R218, -R43.reuse ;  /* 0x8000002bdada7221 */ /* 0x100fe20000010000 */
[--C-:B----4-:R-:W-:Y:S01]  /*5e40*/  FADD.FTZ R44, R44, -R24.reuse ;  /* 0x800000182c2c7221 */ /* 0x110fe20000010000 */
        /* <DEDUP_REMOVED lines=9> */
[C---:B---3--:R-:W-:Y:S01]  /*5ee0*/  F2FP.F16.F32.PACK_AB R24, R42.reuse, R225 ;  /* 0x000000e12a18723e */ /* 0x048fe200000000ff */
[----:B------:R-:W-:Y:S01]  /*5ef0*/  BAR.SYNC.DEFER_BLOCKING 0x9, 0x100 ;  /* 0x0244000000007b1d */ /* 0x000fe20000010000 */
[----:B------:R-:W-:Y:S01]  /*5f00*/  FMUL.FTZ R45, R42, R45 ;  /* 0x0000002d2a2d7220 */ /* 0x000fe20000410000 */
[----:B------:R-:W-:Y:S01]  /*5f10*/  FSEL R42, R28, -INF , !P4 ;  /* 0xff8000001c2a7808 */ /* 0x000fe20006000000 */
[----:B------:R-:W-:Y:S01]  /*5f20*/  FMUL.FTZ R44, R225, R44 ;  /* 0x0000002ce12c7220 */ /* 0x000fe20000410000 */
[--C-:B------:R-:W-:Y:S01]  /*5f30*/  FADD.FTZ R222, R222, -R43.reuse ;  /* 0x8000002bdede7221 */ /* 0x100fe20000010000 */
[----:B------:R-:W-:Y:S01]  /*5f40*/  FMUL.FTZ R45, R45, R8 ;  /* 0x000000082d2d7220 */ /* 0x000fe20000410000 */
[----:B------:R-:W-:Y:S01]  /*5f50*/  FADD.FTZ R43, R223, -R43 ;  /* 0x8000002bdf2b7221 */ /* 0x000fe20000010000 */
[----:B------:R1:W-:Y:S02]  /*5f60*/  STSM.16.M88.2 [R0+0x2c500], R24 ;  /* 0x02c5001800007844 */ /* 0x0003e40000000100 */
[--C-:B-1----:R-:W-:Y:S01]  /*5f70*/  FFMA.FTZ R25, R36, UR4, -R6.reuse ;  /* 0x0000000424197c23 */ /* 0x102fe20008010806 */
[--C-:B------:R-:W-:Y:S01]  /*5f80*/  FFMA.FTZ R24, R39, UR4, -R6.reuse ;  /* 0x0000000427187c23 */ /* 0x100fe20008010806 */
[--C-:B------:R-:W-:Y:S01]  /*5f90*/  FFMA.FTZ R39, R40, UR4, -R6.reuse ;  /* 0x0000000428277c23 */ /* 0x100fe20008010806 */
[--C-:B------:R-:W-:Y:S01]  /*5fa0*/  FFMA.FTZ R36, R41, UR4, -R6.reuse ;  /* 0x0000000429247c23 */ /* 0x100fe20008010806 */
[----:B------:R-:W-:Y:S01]  /*5fb0*/  FFMA.FTZ R41, R38, UR4, -R6 ;  /* 0x0000000426297c23 */ /* 0x000fe20008010806 */
[----:B------:R-:W-:Y:S01]  /*5fc0*/  FFMA.FTZ R40, -R9, R9, 1 ;  /* 0x3f80000009287423 */ /* 0x000fe20000010109 */
[----:B------:R-:W1:Y:S01]  /*5fd0*/  MUFU.EX2 R25, R25 ;  /* 0x0000001900197308 */ /* 0x000e620000000800 */
[----:B------:R-:W-:-:S02]  /*5fe0*/  VIADD R9, R17, 0x2c500 ;  /* 0x0002c50011097836 */ /* 0x000fc40000000000 */
[----:B------:R-:W-:-:S03]  /*5ff0*/  FMUL.FTZ R227, R227, R40 ;  /* 0x00000028e3e37220 */ /* 0x000fc60000410000 */
[----:B------:R-:W-:Y:S02]  /*6000*/  SHF.R.U32.HI R9, RZ, 0x4, R9 ;  /* 0x00000004ff097819 */ /* 0x000fe40000011609 */
[----:B------:R-:W2:Y:S02]  /*6010*/  MUFU.EX2 R24, R24 ;  /* 0x0000001800187308 */ /* 0x000ea40000000800 */
[----:B------:R-:W-:-:S04]  /*6020*/  LOP3.LUT R9, R9, 0x3fff, RZ, 0xc0, !PT ;  /* 0x00003fff09097812 */ /* 0x000fc800078ec0ff */
[----:B------:R-:W-:Y:S02]  /*6030*/  LOP3.LUT R9, R9, 0x80000, RZ, 0xfc, !PT ;  /* 0x0008000009097812 */ /* 0x000fe400078efcff */
[----:B------:R-:W3:Y:S01]  /*6040*/  MUFU.EX2 R39, R39 ;  /* 0x0000002700277308 */ /* 0x000ee20000000800 */
[----:B-1----:R-:W-:Y:S01]  /*6050*/  FMUL.FTZ R8, R25, R48 ;  /* 0x0000003019087220 */ /* 0x002fe20000410000 */
[----:B------:R-:W-:-:S03]  /*6060*/  R2UR UR58, R9 ;  /* 0x00000000093a72ca */ /* 0x000fc600000e0000 */
[----:B------:R-:W-:-:S03]  /*6070*/  FMUL.FTZ R8, R8, R11 ;  /* 0x0000000b08087220 */ /* 0x000fc60000410000 */
[----:B------:R-:W1:Y:S01]  /*6080*/  MUFU.EX2 R38, R33 ;  /* 0x0000002100267308 */ /* 0x000e620000000800 */
[C---:B--2---:R-:W-:Y:S01]  /*6090*/  FMUL.FTZ R11, R24.reuse, R49 ;  /* 0x00000031180b7220 */ /* 0x044fe20000410000 */
[----:B------:R-:W-:Y:S01]  /*60a0*/  FFMA.FTZ R49, -R29, R29, 1 ;  /* 0x3f8000001d317423 */ /* 0x000fe2000001011d */
[----:B------:R-:W-:Y:S02]  /*60b0*/  F2FP.F16.F32.PACK_AB R24, R24, R25 ;  /* 0x000000191818723e */ /* 0x000fe400000000ff */
[----:B------:R-:W-:-:S03]  /*60c0*/  FMUL.FTZ R11, R11, R12 ;  /* 0x0000000c0b0b7220 */ /* 0x000fc60000410000 */
[----:B------:R-:W2:Y:S01]  /*60d0*/  MUFU.EX2 R36, R36 ;  /* 0x0000002400247308 */ /* 0x000ea20000000800 */
[----:B---3--:R-:W-:-:S04]  /*60e0*/  FMUL.FTZ R12, R39, R52 ;  /* 0x00000034270c7220 */ /* 0x008fc80000410000 */
[----:B------:R-:W-:Y:S01]  /*60f0*/  FMUL.FTZ R12, R12, R15 ;  /* 0x0000000f0c0c7220 */ /* 0x000fe20000410000 */
[--C-:B------:R-:W-:Y:S01]  /*6100*/  FFMA.FTZ R15, R37, UR4, -R6.reuse ;  /* 0x00000004250f7c23 */ /* 0x100fe20008010806 */
[----:B------:R-:W-:Y:S01]  /*6110*/  FFMA.FTZ R37, -R23, R23, 1 ;  /* 0x3f80000017257423 */ /* 0x000fe20000010117 */
[----:B------:R-:W3:Y:S01]  /*6120*/  MUFU.EX2 R41, R41 ;  /* 0x0000002900297308 */ /* 0x000ee20000000800 */
[----:B-1----:R-:W-:Y:S01]  /*6130*/  FMUL.FTZ R33, R38, R217 ;  /* 0x000000d926217220 */ /* 0x002fe20000410000 */
[----:B------:R-:W-:Y:S01]  /*6140*/  FFMA.FTZ R6, R32, UR4, -R6 ;  /* 0x0000000420067c23 */ /* 0x000fe20008010806 */
[----:B------:R-:W-:Y:S02]  /*6150*/  MOV R217, UR59 ;  /* 0x0000003b00d97c02 */ /* 0x000fe40008000f00 */
[----:B------:R-:W-:Y:S01]  /*6160*/  FMUL.FTZ R33, R33, R26 ;  /* 0x0000001a21217220 */ /* 0x000fe20000410000 */
[----:B------:R-:W-:Y:S01]  /*6170*/  FSEL R26, R14, -INF , !P6 ;  /* 0xff8000000e1a7808 */ /* 0x000fe20007000000 */
[--C-:B------:R-:W-:Y:S01]  /*6180*/  FFMA.FTZ R14, R42, UR4, -R5.reuse ;  /* 0x000000042a0e7c23 */ /* 0x100fe20008010805 */
[----:B------:R-:W1:Y:S01]  /*6190*/  MUFU.EX2 R15, R15 ;  /* 0x0000000f000f7308 */ /* 0x000e620000000800 */
[----:B--2---:R-:W-:Y:S01]  /*61a0*/  FMUL.FTZ R23, R36, R53 ;  /* 0x0000003524177220 */ /* 0x004fe20000410000 */
[----:B------:R-:W-:Y:S01]  /*61b0*/  FSEL R42, R31, -INF , !P3 ;  /* 0xff8000001f2a7808 */ /* 0x000fe20005800000 */
[----:B------:R-:W-:Y:S01]  /*61c0*/  FFMA.FTZ R32, R26, UR4, -R5 ;  /* 0x000000041a207c23 */ /* 0x000fe20008010805 */
[----:B------:R-:W-:Y:S01]  /*61d0*/  FSEL R26, R21, -INF , !P1 ;  /* 0xff800000151a7808 */ /* 0x000fe20004800000 */
[----:B------:R-:W-:Y:S01]  /*61e0*/  FMUL.FTZ R23, R23, R20 ;  /* 0x0000001417177220 */ /* 0x000fe20000410000 */
[----:B------:R-:W-:Y:S01]  /*61f0*/  F2FP.F16.F32.PACK_AB R36, R36, R39 ;  /* 0x000000272424723e */ /* 0x000fe200000000ff */
[----:B------:R-:W-:Y:S01]  /*6200*/  FFMA.FTZ R31, -R31, R31, 1 ;  /* 0x3f8000001f1f7423 */ /* 0x000fe2000001011f */
[----:B------:R-:W2:Y:S01]  /*6210*/  MUFU.EX2 R29, R35 ;  /* 0x00000023001d7308 */ /* 0x000ea20000000800 */
[----:B---3--:R-:W-:Y:S01]  /*6220*/  FMUL.FTZ R216, R41, R216 ;  /* 0x000000d829d87220 */ /* 0x008fe20000410000 */
[----:B------:R-:W-:-:S02]  /*6230*/  F2FP.F16.F32.PACK_AB R38, R38, R41 ;  /* 0x000000292626723e */ /* 0x000fc400000000ff */
[----:B------:R-:W-:Y:S01]  /*6240*/  F2FP.F16.F32.PACK_AB R12, R23, R12 ;  /* 0x0000000c170c723e */ /* 0x000fe200000000ff */
[----:B------:R-:W-:Y:S01]  /*6250*/  FMUL.FTZ R20, R216, R37 ;  /* 0x00000025d8147220 */ /* 0x000fe20000410000 */
[----:B------:R-:W-:Y:S01]  /*6260*/  FFMA.FTZ R37, -R7, R7, 1 ;  /* 0x3f80000007257423 */ /* 0x000fe20000010107 */
[----:B------:R-:W-:Y:S01]  /*6270*/  MOV R216, UR58 ;  /* 0x0000003a00d87c02 */ /* 0x000fe20008000f00 */
[----:B------:R-:W3:Y:S01]  /*6280*/  MUFU.EX2 R32, R32 ;  /* 0x0000002000207308 */ /* 0x000ee20000000800 */
[----:B-1----:R-:W-:Y:S01]  /*6290*/  FMUL.FTZ R220, R15, R220 ;  /* 0x000000dc0fdc7220 */ /* 0x002fe20000410000 */
[----:B------:R-:W-:Y:S01]  /*62a0*/  FMUL.FTZ R44, R44, R37 ;  /* 0x000000252c2c7220 */ /* 0x000fe20000410000 */
[--C-:B------:R-:W-:Y:S01]  /*62b0*/  FFMA.FTZ R37, R26, UR4, -R5.reuse ;  /* 0x000000041a257c23 */ /* 0x100fe20008010805 */
[----:B------:R-:W-:Y:S01]  /*62c0*/  F2FP.F16.F32.PACK_AB R20, R33, R20 ;  /* 0x000000142114723e */ /* 0x000fe200000000ff */
[----:B------:R-:W-:Y:S01]  /*62d0*/  FMUL.FTZ R7, R220, R49 ;  /* 0x00000031dc077220 */ /* 0x000fe20000410000 */
[----:B------:R-:W-:Y:S01]  /*62e0*/  FFMA.FTZ R49, -R30, R30, 1 ;  /* 0x3f8000001e317423 */ /* 0x000fe2000001011e */
[C---:B------:R-:W-:Y:S01]  /*62f0*/  FSEL R30, R22.reuse, -INF , !P0 ;  /* 0xff800000161e7808 */ /* 0x040fe20004000000 */
[----:B------:R-:W-:Y:S01]  /*6300*/  MUFU.EX2 R14, R14 ;  /* 0x0000000e000e7308 */ /* 0x000fe20000000800 */
[----:B--2---:R-:W-:Y:S01]  /*6310*/  FMUL.FTZ R50, R29, R50 ;  /* 0x000000321d327220 */ /* 0x004fe20000410000 */
[----:B------:R-:W-:Y:S01]  /*6320*/  FFMA.FTZ R22, -R22, R22, 1 ;  /* 0x3f80000016167423 */ /* 0x000fe20000010116 */
[----:B------:R-:W-:Y:S01]  /*6330*/  F2FP.F16.F32.PACK_AB R44, R45, R44 ;  /* 0x0000002c2d2c723e */ /* 0x000fe200000000ff */
[----:B------:R-:W-:Y:S01]  /*6340*/  FFMA.FTZ R40, R30, UR4, -R5 ;  /* 0x000000041e287c23 */ /* 0x000fe20008010805 */
[----:B------:R-:W-:Y:S01]  /*6350*/  FFMA.FTZ R30, -R10, R10, 1 ;  /* 0x3f8000000a1e7423 */ /* 0x000fe2000001010a */
[----:B------:R-:W-:-:S02]  /*6360*/  FSEL R10, R27, -INF , !P5 ;  /* 0xff8000001b0a7808 */ /* 0x000fc40006800000 */
[----:B------:R-:W1:Y:S01]  /*6370*/  MUFU.EX2 R37, R37 ;  /* 0x0000002500257308 */ /* 0x000e620000000800 */
[----:B------:R-:W-:Y:S01]  /*6380*/  FMUL.FTZ R30, R47, R30 ;  /* 0x0000001e2f1e7220 */ /* 0x000fe20000410000 */
[--C-:B------:R-:W-:Y:S01]  /*6390*/  FFMA.FTZ R47, R42, UR4, -R5.reuse ;  /* 0x000000042a2f7c23 */ /* 0x100fe20008010805 */
[----:B------:R-:W-:Y:S01]  /*63a0*/  FSEL R42, R34, -INF , !P2 ;  /* 0xff800000222a7808 */ /* 0x000fe20005000000 */
[--C-:B------:R-:W-:Y:S01]  /*63b0*/  FFMA.FTZ R35, R10, UR4, -R5.reuse ;  /* 0x000000040a237c23 */ /* 0x100fe20008010805 */
[----:B------:R-:W-:Y:S01]  /*63c0*/  FMUL.FTZ R10, R50, R13 ;  /* 0x0000000d320a7220 */ /* 0x000fe20000410000 */
[C---:B---3--:R-:W-:Y:S01]  /*63d0*/  FMUL.FTZ R13, R32.reuse, R51 ;  /* 0x00000033200d7220 */ /* 0x048fe20000410000 */
[----:B------:R-:W-:Y:S01]  /*63e0*/  F2FP.F16.F32.PACK_AB R25, R32, R29 ;  /* 0x0000001d2019723e */ /* 0x000fe200000000ff */
[----:B------:R-:W2:Y:S01]  /*63f0*/  MUFU.EX2 R40, R40 ;  /* 0x0000002800287308 */ /* 0x000ea20000000800 */
[----:B------:R-:W-:Y:S01]  /*6400*/  FFMA.FTZ R42, R42, UR4, -R5 ;  /* 0x000000042a2a7c23 */ /* 0x000fe20008010805 */
[----:B------:R-:W-:Y:S01]  /*6410*/  FMUL.FTZ R13, R13, R46 ;  /* 0x0000002e0d0d7220 */ /* 0x000fe20000410000 */
[C---:B------:R-:W-:Y:S01]  /*6420*/  VIADD R5, R9.reuse, 0x80 ;  /* 0x0000008009057836 */ /* 0x040fe20000000000 */
[----:B------:R-:W-:Y:S01]  /*6430*/  STSM.16.M88.2 [R0+0x2cd00], R24 ;  /* 0x02cd001800007844 */ /* 0x000fe20000000100 */
[----:B------:R-:W-:Y:S01]  /*6440*/  VIADD R46, R9, 0x100 ;  /* 0x00000100092e7836 */ /* 0x000fe20000000000 */
[----:B------:R-:W-:-:S02]  /*6450*/  F2FP.F16.F32.PACK_AB R45, R30, R227 ;  /* 0x000000e31e2d723e */ /* 0x000fc400000000ff */
[----:B------:R-:W3:Y:S01]  /*6460*/  MUFU.EX2 R35, R35 ;  /* 0x0000002300237308 */ /* 0x000ee20000000800 */
[----:B------:R-:W-:Y:S01]  /*6470*/  R2UR UR4, R5 ;  /* 0x00000000050472ca */ /* 0x000fe200000e0000 */
[----:B-1----:R-:W-:Y:S01]  /*6480*/  FMUL.FTZ R5, R37, R54 ;  /* 0x0000003625057220 */ /* 0x002fe20000410000 */
[----:B------:R-:W-:Y:S01]  /*6490*/  R2UR UR5, R46 ;  /* 0x000000002e0572ca */ /* 0x000fe200000e0000 */
[----:B------:R-:W-:Y:S01]  /*64a0*/  FFMA.FTZ R46, -R21, R21, 1 ;  /* 0x3f800000152e7423 */ /* 0x000fe20000010115 */
[----:B------:R-:W-:Y:S01]  /*64b0*/  VIADD R21, R9, 0x180 ;  /* 0x0000018009157836 */ /* 0x000fe20000000000 */
[----:B------:R-:W-:Y:S02]  /*64c0*/  F2FP.F16.F32.PACK_AB R29, R13, R10 ;  /* 0x0000000a0d1d723e */ /* 0x000fe400000000ff */
[----:B------:R-:W1:Y:S01]  /*64d0*/  MUFU.EX2 R6, R6 ;  /* 0x0000000600067308 */ /* 0x000e620000000800 */
[C---:B--2---:R-:W-:Y:S01]  /*64e0*/  FMUL.FTZ R55, R40.reuse, R55 ;  /* 0x0000003728377220 */ /* 0x044fe20000410000 */
[----:B------:R-:W-:Y:S01]  /*64f0*/  FMUL.FTZ R5, R5, R46 ;  /* 0x0000002e05057220 */ /* 0x000fe20000410000 */
[----:B------:R-:W-:-:S02]  /*6500*/  F2FP.F16.F32.PACK_AB R37, R40, R37 ;  /* 0x000000252825723e */ /* 0x000fc400000000ff */
[----:B------:R-:W-:Y:S01]  /*6510*/  FMUL.FTZ R46, R55, R22 ;  /* 0x00000016372e7220 */ /* 0x000fe20000410000 */
[----:B------:R-:W-:Y:S01]  /*6520*/  FFMA.FTZ R22, -R27, R27, 1 ;  /* 0x3f8000001b167423 */ /* 0x000fe2000001011b */
[----:B------:R-:W-:Y:S01]  /*6530*/  FFMA.FTZ R27, -R28, R28, 1 ;  /* 0x3f8000001c1b7423 */ /* 0x000fe2000001011c */
[----:B------:R-:W2:Y:S01]  /*6540*/  MUFU.EX2 R47, R47 ;  /* 0x0000002f002f7308 */ /* 0x000ea20000000800 */
[----:B------:R-:W-:Y:S01]  /*6550*/  FFMA.FTZ R28, -R34, R34, 1 ;  /* 0x3f800000221c7423 */ /* 0x000fe20000010122 */
[C---:B------:R-:W-:Y:S01]  /*6560*/  FMUL.FTZ R34, R14.reuse, R219 ;  /* 0x000000db0e227220 */ /* 0x040fe20000410000 */
[----:B---3--:R-:W-:Y:S01]  /*6570*/  F2FP.F16.F32.PACK_AB R39, R14, R35 ;  /* 0x000000230e27723e */ /* 0x008fe200000000ff */
[----:B------:R-:W-:Y:S01]  /*6580*/  STSM.16.M88.2 [R0+0x2d500], R36 ;  /* 0x02d5002400007844 */ /* 0x000fe20000000100 */
[----:B------:R-:W-:Y:S01]  /*6590*/  R2UR UR6, R21 ;  /* 0x00000000150672ca */ /* 0x000fe200000e0000 */
[----:B------:R-:W-:Y:S01]  /*65a0*/  FMUL.FTZ R21, R35, R218 ;  /* 0x000000da23157220 */ /* 0x000fe20000410000 */
[----:B------:R-:W-:Y:S01]  /*65b0*/  FMUL.FTZ R34, R34, R27 ;  /* 0x0000001b22227220 */ /* 0x000fe20000410000 */
[----:B------:R-:W3:Y:S01]  /*65c0*/  MUFU.EX2 R42, R42 ;  /* 0x0000002a002a7308 */ /* 0x000ee20000000800 */
[----:B-1----:R-:W-:Y:S01]  /*65d0*/  F2FP.F16.F32.PACK_AB R14, R6, R15 ;  /* 0x0000000f060e723e */ /* 0x002fe200000000ff */
[----:B------:R-:W-:Y:S01]  /*65e0*/  STSM.16.M88.2 [R0+0x2dd00], R38 ;  /* 0x02dd002600007844 */ /* 0x000fe20000000100 */
[----:B------:R-:W-:Y:S01]  /*65f0*/  FMUL.FTZ R21, R21, R22 ;  /* 0x0000001615157220 */ /* 0x000fe20000410000 */
[----:B------:R-:W-:-:S02]  /*6600*/  IMAD R22, R4, 0x2000, R17 ;  /* 0x0000200004167824 */ /* 0x000fc400078e0211 */
[----:B------:R-:W-:Y:S01]  /*6610*/  FMUL.FTZ R26, R6, R221 ;  /* 0x000000dd061a7220 */ /* 0x000fe20000410000 */
[----:B------:R-:W-:Y:S01]  /*6620*/  F2FP.F16.F32.PACK_AB R13, R46, R5 ;  /* 0x000000052e0d723e */ /* 0x000fe200000000ff */
[----:B------:R-:W-:Y:S01]  /*6630*/  VIADD R5, R9, 0x200 ;  /* 0x0000020009057836 */ /* 0x000fe20000000000 */
[----:B------:R-:W-:Y:S01]  /*6640*/  F2FP.F16.F32.PACK_AB R21, R34, R21 ;  /* 0x000000152215723e */ /* 0x000fe200000000ff */
[----:B------:R-:W-:Y:S02]  /*6650*/  VIADD R6, R22, 0x24100 ;  /* 0x0002410016067836 */ /* 0x000fe40000000000 */
[----:B--2---:R-:W-:Y:S01]  /*6660*/  FMUL.FTZ R222, R47, R222 ;  /* 0x000000de2fde7220 */ /* 0x004fe20000410000 */
[----:B------:R-:W-:Y:S01]  /*6670*/  FMUL.FTZ R26, R26, R49 ;  /* 0x000000311a1a7220 */ /* 0x000fe20000410000 */
[----:B------:R-:W-:Y:S01]  /*6680*/  R2UR UR7, R5 ;  /* 0x00000000050772ca */ /* 0x000fe200000e0000 */
[----:B------:R-:W-:Y:S01]  /*6690*/  UMOV UR10, UR4 ;  /* 0x00000004000a7c82 */ /* 0x000fe20008000000 */
[----:B------:R-:W-:Y:S01]  /*66a0*/  SHF.R.U32.HI R6, RZ, 0x4, R6 ;  /* 0x00000004ff067819 */ /* 0x000fe20000011606 */
[----:B------:R-:W-:Y:S01]  /*66b0*/  FMUL.FTZ R27, R222, R31 ;  /* 0x0000001fde1b7220 */ /* 0x000fe20000410000 */
[----:B------:R-:W-:Y:S01]  /*66c0*/  F2FP.F16.F32.PACK_AB R26, R26, R7 ;  /* 0x000000071a1a723e */ /* 0x000fe200000000ff */
[C---:B---3--:R-:W-:Y:S01]  /*66d0*/  FMUL.FTZ R43, R42.reuse, R43 ;  /* 0x0000002b2a2b7220 */ /* 0x048fe20000410000 */
[----:B------:R-:W-:Y:S01]  /*66e0*/  F2FP.F16.F32.PACK_AB R15, R42, R47 ;  /* 0x0000002f2a0f723e */ /* 0x000fe200000000ff */
[----:B------:R-:W-:Y:S01]  /*66f0*/  UMOV UR12, UR10 ;  /* 0x0000000a000c7c82 */ /* 0x000fe20008000000 */
[----:B------:R-:W-:Y:S01]  /*6700*/  UMOV UR18, UR6 ;  /* 0x0000000600127c82 */ /* 0x000fe20008000000 */
[----:B------:R-:W-:Y:S01]  /*6710*/  FMUL.FTZ R48, R43, R28 ;  /* 0x0000001c2b307220 */ /* 0x000fe20000410000 */
[----:B------:R-:W-:Y:S01]  /*6720*/  F2FP.F16.F32.PACK_AB R28, R11, R8 ;  /* 0x000000080b1c723e */ /* 0x000fe200000000ff */
[----:B------:R1:W-:Y:S01]  /*6730*/  STSM.16.M88.2 [R0+0x2e500], R14 ;  /* 0x02e5000e00007844 */ /* 0x0003e20000000100 */
[----:B------:R-:W-:Y:S01]  /*6740*/  LOP3.LUT R8, R6, 0x3fff, RZ, 0xc0, !PT ;  /* 0x00003fff06087812 */ /* 0x000fe200078ec0ff */
[C---:B------:R-:W-:Y:S01]  /*6750*/  VIADD R6, R9.reuse, 0x10 ;  /* 0x0000001009067836 */ /* 0x040fe20000000000 */
[----:B------:R-:W-:Y:S01]  /*6760*/  F2FP.F16.F32.PACK_AB R27, R48, R27 ;  /* 0x0000001b301b723e */ /* 0x000fe200000000ff */
[----:B------:R2:W-:Y:S06]  /*6770*/  MEMBAR.ALL.CTA ;  /* 0x0000000000007992 */ /* 0x0005ec0000008000 */
[----:B--2---:R-:W2:Y:S01]  /*6780*/  FENCE.VIEW.ASYNC.S ;  /* 0x00000000000073c6 */ /* 0x004ea20000000000 */
[C---:B------:R-:W-:Y:S01]  /*6790*/  R2UR UR56, R8.reuse ;  /* 0x00000000083872ca */ /* 0x040fe200000e0000 */
[----:B------:R-:W-:Y:S01]  /*67a0*/  VIADD R5, R8, 0x80 ;  /* 0x0000008008057836 */ /* 0x000fe20000000000 */
[----:B------:R-:W-:Y:S01]  /*67b0*/  R2UR UR50, R6 ;  /* 0x00000000063272ca */ /* 0x000fe200000e0000 */
[----:B------:R-:W-:-:S03]  /*67c0*/  VIADD R6, R9, 0x110 ;  /* 0x0000011009067836 */ /* 0x000fc60000000000 */
[----:B------:R-:W-:Y:S01]  /*67d0*/  R2UR UR48, R5 ;  /* 0x00000000053072ca */ /* 0x000fe200000e0000 */
[C---:B------:R-:W-:Y:S02]  /*67e0*/  VIADD R5, R9.reuse, 0x90 ;  /* 0x0000009009057836 */ /* 0x040fe40000000000 */
[----:B-1----:R-:W-:Y:S02]  /*67f0*/  VIADD R14, R8, 0x180 ;  /* 0x00000180080e7836 */ /* 0x002fe40000000000 */
[----:B------:R-:W-:Y:S01]  /*6800*/  VIADD R15, R9, 0x30 ;  /* 0x00000030090f7836 */ /* 0x000fe20000000000 */
[----:B------:R-:W-:Y:S01]  /*6810*/  R2UR UR4, R5 ;  /* 0x00000000050472ca */ /* 0x000fe200000e0000 */
[----:B------:R-:W-:Y:S01]  /*6820*/  UMOV UR8, UR56 ;  /* 0x0000003800087c82 */ /* 0x000fe20008000000 */
[----:B------:R-:W-:Y:S01]  /*6830*/  UMOV UR16, UR56 ;  /* 0x0000003800107c82 */ /* 0x000fe20008000000 */
[----:B------:R-:W-:-:S04]  /*6840*/  VIADD R5, R9, 0x190 ;  /* 0x0000019009057836 */ /* 0x000fc80000000000 */
[----:B------:R-:W-:Y:S01]  /*6850*/  UMOV UR52, UR48 ;  /* 0x0000003000347c82 */ /* 0x000fe20008000000 */
[----:B------:R-:W-:Y:S01]  /*6860*/  R2UR UR54, R5 ;  /* 0x00000000053672ca */ /* 0x000fe200000e0000 */
[----:B------:R-:W-:Y:S01]  /*6870*/  VIADD R5, R9, 0x210 ;  /* 0x0000021009057836 */ /* 0x000fe20000000000 */
[----:B------:R-:W-:Y:S01]  /*6880*/  UMOV UR44, UR48 ;  /* 0x00000030002c7c82 */ /* 0x000fe20008000000 */
[----:B--2---:R-:W-:Y:S03]  /*6890*/  BAR.SYNC.DEFER_BLOCKING 0x9, 0x100 ;  /* 0x0244000000007b1d */ /* 0x004fe60000010000 */
        /* <DEDUP_REMOVED lines=8> */
[----:B------:R-:W-:Y:S01]  /*6920*/  UMOV UR40, UR28 ;  /* 0x0000001c00287c82 */ /* 0x000fe20008000000 */
[----:B------:R-:W-:Y:S01]  /*6930*/  STSM.16.M88.2 [R0+0x2ed00], R44 ;  /* 0x02ed002c00007844 */ /* 0x000fe20000000100 */
[----:B------:R-:W-:Y:S01]  /*6940*/  UMOV UR36, UR28 ;  /* 0x0000001c00247c82 */ /* 0x000fe20008000000 */
[----:B------:R-:W-:Y:S01]  /*6950*/  UMOV UR32, UR28 ;  /* 0x0000001c00207c82 */ /* 0x000fe20008000000 */
[----:B------:R-:W-:Y:S01]  /*6960*/  R2UR UR26, R5 ;  /* 0x00000000051a72ca */ /* 0x000fe200000e0000 */
[----:B------:R-:W-:Y:S01]  /*6970*/  STSM.16.M88.2 [R0+0x2f500], R28 ;  /* 0x02f5001c00007844 */ /* 0x000fe20000000100 */
[----:B------:R-:W-:Y:S01]  /*6980*/  UMOV UR24, UR28 ;  /* 0x0000001c00187c82 */ /* 0x000fe20008000000 */
[----:B------:R-:W-:Y:S02]  /*6990*/  IMAD R5, R4, 0x2800, R17 ;  /* 0x0000280004057824 */ /* 0x000fe400078e0211 */
[----:B------:R-:W-:Y:S03]  /*69a0*/  STSM.16.M88.2 [R0+0x2fd00], R12 ;  /* 0x02fd000c00007844 */ /* 0x000fe60000000100 */
[----:B------:R-:W-:Y:S01]  /*69b0*/  SHF.R.U32.HI R5, RZ, 0x4, R5 ;  /* 0x00000004ff057819 */ /* 0x000fe20000011605 */
[----:B------:R1:W-:Y:S03]  /*69c0*/  STSM.16.M88.2 [R0+0x30500], R20 ;  /* 0x0305001400007844 */ /* 0x0003e60000000100 */
[----:B------:R-:W-:Y:S01]  /*69d0*/  LOP3.LUT R5, R5, 0x3fff, RZ, 0xc0, !PT ;  /* 0x00003fff05057812 */ /* 0x000fe200078ec0ff */
[----:B------:R2:W-:Y:S01]  /*69e0*/  STSM.16.M88.2 [R0+0x30d00], R26 ;  /* 0x030d001a00007844 */ /* 0x0005e20000000100 */
[----:B------:R-:W-:-:S06]  /*69f0*/  WARPGROUP.ARRIVE ;  /* 0x00000000000079c5 */ /* 0x000fcc0000000000 */
[----:B------:R-:W-:Y:S01]  /*6a00*/  HGMMA.64x16x16.F32 R56, gdesc[UR56].tnspA.tnspB, R56 ;  /* 0x60200000383879f0 */ /* 0x000fe20008700838 */
[----:B-1----:R-:W-:-:S03]  /*6a10*/  VIADD R20, R9, 0xb0 ;  /* 0x000000b009147836 */ /* 0x002fc60000000000 */
[----:B------:R-:W-:Y:S01]  /*6a20*/  HGMMA.64x16x16.F32 R64, gdesc[UR8].tnspA.tnspB, R64 ;  /* 0x60200000084079f0 */ /* 0x000fe20008700840 */
[----:B------:R-:W-:Y:S01]  /*6a30*/  UMOV UR8, UR56 ;  /* 0x0000003800087c82 */ /* 0x000fe20008000000 */
[----:B------:R-:W-:Y:S01]  /*6a40*/  UMOV UR9, UR57 ;  /* 0x0000003900097c82 */ /* 0x000fe20008000000 */
[----:B------:R-:W-:Y:S01]  /*6a50*/  UMOV UR10, UR5 ;  /* 0x00000005000a7c82 */ /* 0x000fe20008000000 */
[----:B------:R-:W-:Y:S01]  /*6a60*/  UMOV UR11, 0x40 ;  /* 0x00000040000b7882 */ /* 0x000fe20000000000 */
[----:B------:R-:W-:Y:S01]  /*6a70*/  R2UR UR5, R6 ;  /* 0x00000000060572ca */ /* 0x000fe200000e0000 */
[----:B------:R-:W-:Y:S01]  /*6a80*/  HGMMA.64x16x16.F32 R72, gdesc[UR8].tnspA.tnspB, R72 ;  /* 0x60200000084879f0 */ /* 0x000fe20008700848 */
[----:B------:R-:W-:Y:S01]  /*6a90*/  UMOV UR8, UR18 ;  /* 0x0000001200087c82 */ /* 0x000fe20008000000 */
[----:B------:R-:W-:Y:S01]  /*6aa0*/  UMOV UR9, UR19 ;  /* 0x0000001300097c82 */ /* 0x000fe20008000000 */
[C---:B------:R-:W-:Y:S01]  /*6ab0*/  VIADD R6, R9.reuse, 0x20 ;  /* 0x0000002009067836 */ /* 0x040fe20000000000 */
        /* <DEDUP_REMOVED lines=14> */
[----:B------:R-:W-:Y:S01]  /*6ba0*/  R2UR UR30, R6 ;  /* 0x00000000061e72ca */ /* 0x000fe200000e0000 */
[----:B------:R-:W-:Y:S01]  /*6bb0*/  VIADD R6, R9, 0x120 ;  /* 0x0000012009067836 */ /* 0x000fe20000000000 */
[----:B------:R-:W-:Y:S01]  /*6bc0*/  MOV R7, UR56 ;  /* 0x0000003800077c02 */ /* 0x000fe20008000f00 */
[----:B------:R-:W-:Y:S01]  /*6bd0*/  UMOV UR56, UR12 ;  /* 0x0000000c00387c82 */ /* 0x000fe20008000000 */
[----:B------:R-:W-:Y:S01]  /*6be0*/  MOV R220, UR57 ;  /* 0x0000003900dc7c02 */ /* 0x000fe20008000f00 */
[----:B------:R-:W-:Y:S01]  /*6bf0*/  UMOV UR57, UR13 ;  /* 0x0000000d00397c82 */ /* 0x000fe20008000000 */
[----:B------:R-:W-:Y:S01]  /*6c00*/  R2UR UR38, R6 ;  /* 0x00000000062672ca */ /* 0x000fe200000e0000 */
[----:B------:R-:W-:Y:S01]  /*6c10*/  VIADD R6, R17, 0x2ed00 ;  /* 0x0002ed0011067836 */ /* 0x000fe20000000000 */
[----:B------:R-:W-:-:S02]  /*6c20*/  MOV R12, UR56 ;  /* 0x00000038000c7c02 */ /* 0x000fc40008000f00 */
[----:B------:R-:W-:Y:S01]  /*6c30*/  MOV R13, UR57 ;  /* 0x00000039000d7c02 */ /* 0x000fe20008000f00 */
[----:B------:R-:W-:Y:S01]  /*6c40*/  UMOV UR57, 0x40000040 ;  /* 0x4000004000397882 */ /* 0x000fe20000000000 */
[----:B------:R-:W-:-:S04]  /*6c50*/  SHF.R.U32.HI R6, RZ, 0x4, R6 ;  /* 0x00000004ff067819 */ /* 0x000fc80000011606 */
[----:B------:R-:W-:-:S04]  /*6c60*/  LOP3.LUT R23, R6, 0x3fff, RZ, 0xc0, !PT ;  /* 0x00003fff06177812 */ /* 0x000fc800078ec0ff */
[----:B------:R-:W-:Y:S01]  /*6c70*/  LOP3.LUT R6, R23, 0x400000, RZ, 0xfc, !PT ;  /* 0x0040000017067812 */ /* 0x000fe200078efcff */
[----:B------:R-:W-:Y:S03]  /*6c80*/  HGMMA.64x16x16.F32 R56, gdesc[UR48].tnspA.tnspB, R56 ;  /* 0x60200000303879f0 */ /* 0x000fe60008700838 */
[----:B------:R-:W-:Y:S01]  /*6c90*/  R2UR UR4, R6 ;  /* 0x00000000060472ca */ /* 0x000fe200000e0000 */
[----:B------:R-:W-:Y:S01]  /*6ca0*/  HGMMA.64x16x16.F32 R64, gdesc[UR16].tnspA.tnspB, R64 ;  /* 0x60200000104079f0 */ /* 0x000fe20008700840 */
[----:B------:R-:W-:Y:S01]  /*6cb0*/  UMOV UR16, UR48 ;  /* 0x0000003000107c82 */ /* 0x000fe20008000000 */
[----:B------:R-:W-:Y:S01]  /*6cc0*/  UMOV UR17, UR49 ;  /* 0x0000003100117c82 */ /* 0x000fe20008000000 */
[----:B------:R-:W-:Y:S01]  /*6cd0*/  UMOV UR18, UR5 ;  /* 0x0000000500127c82 */ /* 0x000fe20008000000 */
[----:B------:R-:W-:Y:S01]  /*6ce0*/  UMOV UR19, 0x40 ;  /* 0x0000004000137882 */ /* 0x000fe20000000000 */
[----:B------:R-:W-:Y:S01]  /*6cf0*/  UMOV UR58, UR18 ;  /* 0x00000012003a7c82 */ /* 0x000fe20008000000 */
[----:B------:R-:W-:Y:S01]  /*6d00*/  HGMMA.64x16x16.F32 R72, gdesc[UR16].tnspA.tnspB, R72 ;  /* 0x60200000104879f0 */ /* 0x000fe20008700848 */
[----:B------:R-:W-:Y:S01]  /*6d10*/  MOV R219, UR58 ;  /* 0x0000003a00db7c02 */ /* 0x000fe20008000f00 */
[----:B------:R-:W-:Y:S01]  /*6d20*/  UMOV UR58, UR6 ;  /* 0x00000006003a7c82 */ /* 0x000fe20008000000 */
[----:B------:R-:W-:Y:S01]  /*6d30*/  R2UR UR18, R20 ;  /* 0x00000000141272ca */ /* 0x000fe200000e0000 */
[----:B------:R-:W-:Y:S01]  /*6d40*/  HGMMA.64x16x16.F32 R80, gdesc[UR52].tnspA.tnspB, R80 ;  /* 0x60200000345079f0 */ /* 0x000fe20008700850 */
[----:B------:R-:W-:Y:S01]  /*6d50*/  MOV R10, UR58 ;  /* 0x0000003a000a7c02 */ /* 0x000fe20008000f00 */
[----:B------:R-:W-:Y:S01]  /*6d60*/  UMOV UR52, UR8 ;  /* 0x0000000800347c82 */ /* 0x000fe20008000000 */
[----:B------:R-:W-:Y:S01]  /*6d70*/  UMOV UR58, UR10 ;  /* 0x0000000a003a7c82 */ /* 0x000fe20008000000 */
[----:B------:R-:W-:Y:S01]  /*6d80*/  R2UR UR8, R14 ;  /* 0x000000000e0872ca */ /* 0x000fe200000e0000 */
[----:B------:R-:W-:Y:S01]  /*6d90*/  VIADD R14, R9, 0x130 ;  /* 0x00000130090e7836 */ /* 0x000fe20000000000 */
[----:B------:R-:W-:Y:S01]  /*6da0*/  HGMMA.64x16x16.F32 R88, gdesc[UR44].tnspA.tnspB, R88 ;  /* 0x602000002c5879f0 */ /* 0x000fe20008700858 */
[----:B------:R-:W-:Y:S01]  /*6db0*/  R2UR UR10, R15 ;  /* 0x000000000f0a72ca */ /* 0x000fe200000e0000 */
[----:B------:R-:W-:Y:S01]  /*6dc0*/  VIADD R15, R9, 0x1b0 ;  /* 0x000001b0090f7836 */ /* 0x000fe20000000000 */
[----:B------:R-:W-:Y:S01]  /*6dd0*/  R2UR UR5, R5 ;  /* 0x00000000050572ca */ /* 0x000fe200000e0000 */
[----:B------:R-:W-:Y:S01]  /*6de0*/  VIADD R9, R9, 0x230 ;  /* 0x0000023009097836 */ /* 0x000fe20000000000 */
[----:B------:R-:W-:Y:S01]  /*6df0*/  R2UR UR22, R14 ;  /* 0x000000000e1672ca */ /* 0x000fe200000e0000 */
[----:B------:R-:W-:Y:S01]  /*6e00*/  UMOV UR59, UR19 ;  /* 0x00000013003b7c82 */ /* 0x000fe20008000000 */
[----:B------:R-:W-:Y:S01]  /*6e10*/  R2UR UR14, R15 ;  /* 0x000000000f0e72ca */ /* 0x000fe200000e0000 */
[----:B------:R-:W-:Y:S01]  /*6e20*/  UMOV UR53, UR9 ;  /* 0x0000000900357c82 */ /* 0x000fe20008000000 */
[----:B------:R-:W-:Y:S01]  /*6e30*/  R2UR UR6, R9 ;  /* 0x00000000090672ca */ /* 0x000fe200000e0000 */
[----:B------:R-:W-:Y:S01]  /*6e40*/  UMOV UR9, 0x40000040 ;  /* 0x4000004000097882 */ /* 0x000fe20000000000 */
[----:B------:R-:W-:Y:S01]  /*6e50*/  MOV R218, UR59 ;  /* 0x0000003b00da7c02 */ /* 0x000fe20008000f00 */
[----:B------:R-:W-:Y:S01]  /*6e60*/  UMOV UR59, UR7 ;  /* 0x00000007003b7c82 */ /* 0x000fe20008000000 */
[----:B------:R-:W-:Y:S01]  /*6e70*/  UMOV UR16, UR8 ;  /* 0x0000000800107c82 */ /* 0x000fe20008000000 */
[----:B------:R-:W-:Y:S01]  /*6e80*/  MOV R11, UR59 ;  /* 0x0000003b000b7c02 */ /* 0x000fe20008000f00 */
[----:B------:R-:W-:Y:S01]  /*6e90*/  UMOV UR59, UR11 ;  /* 0x0000000b003b7c82 */ /* 0x000fe20008000000 */
[----:B------:R-:W-:Y:S01]  /*6ea0*/  UMOV UR11, 0x40 ;  /* 0x00000040000b7882 */ /* 0x000fe20000000000 */
[----:B------:R-:W-:Y:S01]  /*6eb0*/  UMOV UR17, UR9 ;  /* 0x0000000900117c82 */ /* 0x000fe20008000000 */
[----:B------:R-:W-:Y:S01]  /*6ec0*/  UMOV UR19, 0x40 ;  /* 0x0000004000137882 */ /* 0x000fe20000000000 */
[----:B------:R-:W-:Y:S01]  /*6ed0*/  MOV R221, UR58 ;  /* 0x0000003a00dd7c02 */ /* 0x000fe20008000f00 */
        /* <DEDUP_REMOVED lines=9> */
[----:B------:R-:W-:Y:S01]  /*6f70*/  MOV R222, UR59 ;  /* 0x0000003b00de7c02 */ /* 0x000fe20008000f00 */
[----:B------:R-:W-:Y:S01]  /*6f80*/  UMOV UR59, 0x8 ;  /* 0x00000008003b7882 */ /* 0x000fe20000000000 */
[----:B------:R-:W-:Y:S01]  /*6f90*/  VIADD R9, R5, 0x80 ;  /* 0x0000008005097836 */ /* 0x000fe20000000000 */
[----:B------:R-:W-:Y:S01]  /*6fa0*/  HGMMA.64x16x16.F32 R56, gdesc[UR28].tnspA.tnspB, R56 ;  /* 0x602000001c3879f0 */ /* 0x000fe20008700838 */
[----:B------:R-:W-:Y:S01]  /*6fb0*/  VIADD R14, R6, 0x80 ;  /* 0x00000080060e7836 */ /* 0x000fe20000000000 */
[----:B------:R-:W-:Y:S01]  /*6fc0*/  UMOV UR29, 0x40000040 ;  /* 0x40000040001d7882 */ /* 0x000fe20000000000 */
[----:B------:R-:W-:Y:S01]  /*6fd0*/  IMAD.U32 R20, RZ, RZ, UR58 ;  /* 0x0000003aff147e24 */ /* 0x000fe2000f8e00ff */
[----:B------:R-:W-:Y:S01]  /*6fe0*/  HGMMA.64x16x16.F32 R64, gdesc[UR40].tnspA.tnspB, R64 ;  /* 0x60200000284079f0 */ /* 0x000fe20008700840 */
[----:B------:R-:W-:Y:S01]  /*6ff0*/  IMAD.U32 R21, RZ, RZ, UR59 ;  /* 0x0000003bff157e24 */ /* 0x000fe2000f8e00ff */
[----:B------:R-:W-:Y:S01]  /*7000*/  UMOV UR40, UR52 ;  /* 0x0000003400287c82 */ /* 0x000fe20008000000 */
[----:B------:R-:W-:Y:S01]  /*7010*/  UMOV UR41, UR53 ;  /* 0x0000003500297c82 */ /* 0x000fe20008000000 */
[----:B------:R-:W-:Y:S04]  /*7020*/  HGMMA.64x16x16.F32 R72, gdesc[UR36].tnspA.tnspB, R72 ;  /* 0x60200000244879f0 */ /* 0x000fe80008700848 */
[----:B------:R-:W-:Y:S04]  /*7030*/  HGMMA.64x16x16.F32 R80, gdesc[UR32].tnspA.tnspB, R80 ;  /* 0x60200000205079f0 */ /* 0x000fe80008700850 */
[----:B------:R-:W-:Y:S01]  /*7040*/  HGMMA.64x16x16.F32 R88, gdesc[UR24].tnspA.tnspB, R88 ;  /* 0x60200000185879f0 */ /* 0x000fe20008700858 */
[----:B------:R-:W-:-:S03]  /*7050*/  UMOV UR25, UR29 ;  /* 0x0000001d00197c82 */ /* 0x000fc60008000000 */
[----:B------:R-:W-:Y:S01]  /*7060*/  HGMMA.64x16x16.F32 R56, gdesc[UR8].tnspA.tnspB, R56 ;  /* 0x60200000083879f0 */ /* 0x000fe20008700838 */
[----:B------:R-:W-:-:S03]  /*7070*/  UMOV UR9, 0x40000040 ;  /* 0x4000004000097882 */ /* 0x000fc60000000000 */
[----:B------:R-:W-:Y:S01]  /*7080*/  HGMMA.64x16x16.F32 R64, gdesc[UR16].tnspA.tnspB, R64 ;  /* 0x60200000104079f0 */ /* 0x000fe20008700840 */
[----:B------:R-:W-:-:S03]  /*7090*/  UMOV UR17, UR9 ;  /* 0x0000000900117c82 */ /* 0x000fc60008000000 */
        /* <DEDUP_REMOVED lines=10> */
[----:B-1----:R-:W-:Y:S06]  /*7140*/  BAR.SYNC.DEFER_BLOCKING 0x9, 0x100 ;  /* 0x0244000000007b1d */ /* 0x002fec0000010000 */
[----:B--2---:R-:W-:-:S06]  /*7150*/  WARPGROUP.ARRIVE ;  /* 0x00000000000079c5 */ /* 0x004fcc0000000000 */
[----:B------:R-:W-:Y:S01]  /*7160*/  HGMMA.64x64x16.F32 R24, gdesc[UR56].tnspA, RZ, !UPT ;  /* 0x20e00000381879f0 */ /* 0x000fe2000c7008ff */
[----:B------:R-:W-:Y:S01]  /*7170*/  UMOV UR56, UR4 ;  /* 0x0000000400387c82 */ /* 0x000fe20008000000 */
[----:B------:R-:W-:Y:S01]  /*7180*/  UMOV UR57, 0x40000040 ;  /* 0x4000004000397882 */ /* 0x000fe20000000000 */
[----:B------:R-:W-:Y:S01]  /*7190*/  UMOV UR58, UR5 ;  /* 0x00000005003a7c82 */ /* 0x000fe20008000000 */
[----:B------:R-:W-:Y:S01]  /*71a0*/  UMOV UR59, 0x8 ;  /* 0x00000008003b7882 */ /* 0x000fe20000000000 */
[----:B------:R-:W-:Y:S01]  /*71b0*/  IMAD.U32 R14, RZ, RZ, UR58 ;  /* 0x0000003aff0e7e24 */ /* 0x000fe2000f8e00ff */
[----:B------:R-:W-:Y:S01]  /*71c0*/  R2UR UR4, R9 ;  /* 0x00000000090472ca */ /* 0x000fe200000e0000 */
[----:B------:R-:W-:Y:S02]  /*71d0*/  IMAD.U32 R15, RZ, RZ, UR59 ;  /* 0x0000003bff0f7e24 */ /* 0x000fe4000f8e00ff */
[----:B------:R-:W-:Y:S01]  /*71e0*/  VIADD R9, R5, 0x180 ;  /* 0x0000018005097836 */ /* 0x000fe20000000000 */
[----:B------:R-:W-:Y:S01]  /*71f0*/  HGMMA.64x64x16.F32 R24, gdesc[UR56].tnspA, R24 ;  /* 0x20e00000381879f0 */ /* 0x000fe20008700818 */
[----:B------:R-:W-:Y:S01]  /*7200*/  R2UR UR56, R12 ;  /* 0x000000000c3872ca */ /* 0x000fe200000e0000 */
[----:B------:R-:W-:Y:S01]  /*7210*/  VIADD R12, R6, 0x100 ;  /* 0x00000100060c7836 */ /* 0x000fe20000000000 */
[----:B------:R-:W-:-:S02]  /*7220*/  R2UR UR59, R222 ;  /* 0x00000000de3b72ca */ /* 0x000fc400000e0000 */
[----:B------:R-:W-:Y:S02]  /*7230*/  R2UR UR58, R221 ;  /* 0x00000000dd3a72ca */ /* 0x000fe400000e0000 */
[----:B------:R-:W-:Y:S02]  /*7240*/  R2UR UR57, R13 ;  /* 0x000000000d3972ca */ /* 0x000fe400000e0000 */
[----:B------:R-:W-:-:S05]  /*7250*/  R2UR UR5, R12 ;  /* 0x000000000c0572ca */ /* 0x000fca00000e0000 */
[----:B------:R-:W-:Y:S01]  /*7260*/  UMOV UR32, UR56 ;  /* 0x0000003800207c82 */ /* 0x000fe20008000000 */
[----:B------:R-:W-:Y:S01]  /*7270*/  UMOV UR56, UR4 ;  /* 0x0000000400387c82 */ /* 0x000fe20008000000 */
[----:B------:R-:W-:Y:S01]  /*7280*/  UMOV UR37, UR59 ;  /* 0x0000003b00257c82 */ /* 0x000fe20008000000 */
[----:B------:R-:W-:Y:S01]  /*7290*/  UMOV UR59, 0x8 ;  /* 0x00000008003b7882 */ /* 0x000fe20000000000 */
[----:B------:R-:W-:Y:S01]  /*72a0*/  UMOV UR36, UR58 ;  /* 0x0000003a00247c82 */ /* 0x000fe20008000000 */
[----:B------:R-:W-:Y:S01]  /*72b0*/  IMAD.U32 R13, RZ, RZ, UR59 ;  /* 0x0000003bff0d7e24 */ /* 0x000fe2000f8e00ff */
[----:B------:R-:W-:Y:S01]  /*72c0*/  UMOV UR33, UR57 ;  /* 0x0000003900217c82 */ /* 0x000fe20008000000 */
[----:B------:R-:W-:Y:S01]  /*72d0*/  UMOV UR57, 0x40000040 ;  /* 0x4000004000397882 */ /* 0x000fe20000000000 */
[----:B------:R-:W-:Y:S01]  /*72e0*/  UMOV UR58, UR5 ;  /* 0x00000005003a7c82 */ /* 0x000fe20008000000 */
[----:B------:R-:W-:Y:S01]  /*72f0*/  R2UR UR4, R9 ;  /* 0x00000000090472ca */ /* 0x000fe200000e0000 */
[----:B------:R-:W-:-:S02]  /*7300*/  IMAD.U32 R12, RZ, RZ, UR58 ;  /* 0x0000003aff0c7e24 */ /* 0x000fc4000f8e00ff */
[----:B------:R-:W-:Y:S01]  /*7310*/  VIADD R9, R8, 0x400 ;  /* 0x0000040008097836 */ /* 0x000fe20000000000 */
[----:B------:R-:W-:Y:S01]  /*7320*/  HGMMA.64x64x16.F32 R24, gdesc[UR56].tnspA, R24 ;  /* 0x20e00000381879f0 */ /* 0x000fe20008700818 */
[----:B------:R-:W-:Y:S01]  /*7330*/  R2UR UR58, R10 ;  /* 0x000000000a3a72ca */ /* 0x000fe200000e0000 */
[----:B------:R-:W-:Y:S01]  /*7340*/  VIADD R10, R6, 0x180 ;  /* 0x00000180060a7836 */ /* 0x000fe20000000000 */
[----:B------:R-:W-:-:S06]  /*7350*/  R2UR UR59, R11 ;  /* 0x000000000b3b72ca */ /* 0x000fcc00000e0000 */
[----:B------:R-:W-:Y:S01]  /*7360*/  UMOV UR56, UR4 ;  /* 0x0000000400387c82 */ /* 0x000fe20008000000 */
[----:B------:R-:W-:Y:S01]  /*7370*/  UMOV UR57, 0x40000040 ;  /* 0x4000004000397882 */ /* 0x000fe20000000000 */
[----:B------:R-:W-:Y:S01]  /*7380*/  VIADD R6, R6, 0x200 ;  /* 0x0000020006067836 */ /* 0x000fe20000000000 */
[----:B------:R-:W-:Y:S02]  /*7390*/  R2UR UR5, R10 ;  /* 0x000000000a0572ca */ /* 0x000fe400000e0000 */
[----:B------:R-:W-:Y:S02]  /*73a0*/  UMOV UR48, UR58 ;  /* 0x0000003a00307c82 */ /* 0x000fe40008000000 */
[----:B------:R-:W-:Y:S01]  /*73b0*/  UMOV UR49, UR59 ;  /* 0x0000003b00317c82 */ /* 0x000fe20008000000 */
[----:B------:R-:W-:Y:S02]  /*73c0*/  UMOV UR59, 0x8 ;  /* 0x00000008003b7882 */ /* 0x000fe40000000000 */
[----:B------:R-:W-:-:S06]  /*73d0*/  IMAD.U32 R11, RZ, RZ, UR59 ;  /* 0x0000003bff0b7e24 */ /* 0x000fcc000f8e00ff */
[----:B------:R-:W-:Y:S01]  /*73e0*/  UMOV UR58, UR5 ;  /* 0x00000005003a7c82 */ /* 0x000fe20008000000 */
[----:B------:R-:W-:Y:S01]  /*73f0*/  R2UR UR5, R6 ;  /* 0x00000000060572ca */ /* 0x000fe200000e0000 */
[----:B------:R-:W-:Y:S01]  /*7400*/  IMAD.U32 R10, RZ, RZ, UR58 ;  /* 0x0000003aff0a7e24 */ /* 0x000fe2000f8e00ff */
[----:B------:R-:W-:Y:S01]  /*7410*/  HGMMA.64x64x16.F32 R24, gdesc[UR56].tnspA, R24 ;  /* 0x20e00000381879f0 */ /* 0x000fe20008700818 */
[----:B------:R-:W-:Y:S01]  /*7420*/  R2UR UR56, R7 ;  /* 0x00000000073872ca */ /* 0x000fe200000e0000 */
[----:B------:R-:W-:Y:S01]  /*7430*/  VIADD R7, R5, 0x200 ;  /* 0x0000020005077836 */ /* 0x000fe20000000000 */
[----:B------:R-:W-:Y:S02]  /*7440*/  R2UR UR59, R218 ;  /* 0x00000000da3b72ca */ /* 0x000fe400000e0000 */
[----:B------:R-:W-:Y:S02]  /*7450*/  R2UR UR58, R219 ;  /* 0x00000000db3a72ca */ /* 0x000fe400000e0000 */
[----:B------:R-:W-:-:S02]  /*7460*/  R2UR UR57, R220 ;  /* 0x00000000dc3972ca */ /* 0x000fc400000e0000 */
[----:B------:R-:W-:-:S05]  /*7470*/  R2UR UR4, R7 ;  /* 0x00000000070472ca */ /* 0x000fca00000e0000 */
[----:B------:R-:W-:Y:S02]  /*7480*/  UMOV UR44, UR56 ;  /* 0x00000038002c7c82 */ /* 0x000fe40008000000 */
        /* <DEDUP_REMOVED lines=8> */
[----:B------:R-:W-:Y:S01]  /*7510*/  ULDC.64 UR4, c[0x0][0x2c0] ;  /* 0x0000b00000047ab9 */ /* 0x000fe20000000a00 */
[----:B------:R-:W-:Y:S01]  /*7520*/  IMAD.U32 R7, RZ, RZ, UR59 ;  /* 0x0000003bff077e24 */ /* 0x000fe2000f8e00ff */
[----:B------:R-:W-:Y:S01]  /*7530*/  HGMMA.64x64x16.F32 R24, gdesc[UR56].tnspA, R24, gsb0 ;  /* 0x20e00000381879f0 */ /* 0x000fe20008000818 */
[----:B------:R-:W-:Y:S01]  /*7540*/  R2UR UR59, R217 ;  /* 0x00000000d93b72ca */ /* 0x000fe200000e0000 */
[----:B------:R-:W-:Y:S01]  /*7550*/  WARPGROUP.ARRIVE ;  /* 0x00000000000079c5 */ /* 0x000fe20000000000 */
[----:B------:R-:W-:Y:S01]  /*7560*/  R2UR UR58, R216 ;  /* 0x00000000d83a72ca */ /* 0x000fe200000e0000 */
[----:B------:R-:W-:Y:S01]  /*7570*/  UMOV UR57, 0x40000040 ;  /* 0x4000004000397882 */ /* 0x000fe20000000000 */
[----:B------:R-:W-:Y:S01]  /*7580*/  R2UR UR56, R9 ;  /* 0x00000000093872ca */ /* 0x000fe200000e0000 */
[----:B------:R-:W-:-:S12]  /*7590*/  VIADD R9, R8, 0x480 ;  /* 0x0000048008097836 */ /* 0x000fd80000000000 */
        /* <DEDUP_REMOVED lines=18> */
[----:B------:R-:W-:-:S02]  /*76c0*/  VIADD R9, R8, 0x500 ;  /* 0x0000050008097836 */ /* 0x000fc40000000000 */
[----:B------:R-:W-:-:S03]  /*76d0*/  VIADD R8, R8, 0x580 ;  /* 0x0000058008087836 */ /* 0x000fc60000000000 */
[----:B------:R-:W-:Y:S02]  /*76e0*/  R2UR UR28, R9 ;  /* 0x00000000091c72ca */ /* 0x000fe400000e0000 */
[----:B------:R-:W-:Y:S01]  /*76f0*/  R2UR UR8, R8 ;  /* 0x00000000080872ca */ /* 0x000fe200000e0000 */
[----:B------:R-:W-:-:S05]  /*7700*/  IMAD.SHL.U32 R8, R3, 0x4000, RZ ;  /* 0x0000400003087824 */ /* 0x000fca00078e00ff */
[----:B------:R-:W-:-:S04]  /*7710*/  IADD3 R9, P0, R8, R230, RZ ;  /* 0x000000e608097210 */ /* 0x000fc80007f1e0ff */
[----:B------:R-:W-:Y:S01]  /*7720*/  LEA.HI.X.SX32 R216, R8, R235, 0x1, P0 ;  /* 0x000000eb08d87211 */ /* 0x000fe200000f0eff */
[----:B------:R-:W-:Y:S01]  /*7730*/  UMOV UR40, UR28 ;  /* 0x0000001c00287c82 */ /* 0x000fe20008000000 */
[----:B------:R-:W-:Y:S01]  /*7740*/  UMOV UR36, UR28 ;  /* 0x0000001c00247c82 */ /* 0x000fe20008000000 */
[----:B------:R-:W-:Y:S01]  /*7750*/  UMOV UR32, UR28 ;  /* 0x0000001c00207c82 */ /* 0x000fe20008000000 */
[----:B------:R-:W-:Y:S01]  /*7760*/  UMOV UR24, UR28 ;  /* 0x0000001c00187c82 */ /* 0x000fe20008000000 */
[C---:B------:R-:W-:Y:S01]  /*7770*/  LEA R8, P0, R9.reuse, UR4, 0x2 ;  /* 0x0000000409087c11 */ /* 0x040fe2000f8010ff */
[----:B------:R-:W-:Y:S01]  /*7780*/  UMOV UR16, UR8 ;  /* 0x0000000800107c82 */ /* 0x000fe20008000000 */
[----:B------:R-:W-:Y:S01]  /*7790*/  UMOV UR20, UR8 ;  /* 0x0000000800147c82 */ /* 0x000fe20008000000 */
[----:B------:R-:W-:Y:S01]  /*77a0*/  UMOV UR12, UR8 ;  /* 0x00000008000c7c82 */ /* 0x000fe20008000000 */
[----:B------:R-:W-:Y:S01]  /*77b0*/  LEA.HI.X R9, R9, UR5, R216, 0x2, P0 ;  /* 0x0000000509097c11 */ /* 0x000fe200080f14d8 */
        /* <DEDUP_REMOVED lines=20> */
[----:B------:R-:W-:-:S05]  /*7900*/  VIADD R22, R22, 0x14100 ;  /* 0x0001410016167836 */ /* 0x000fca0000000000 */
[----:B------:R-:W-:-:S04]  /*7910*/  SHF.R.U32.HI R22, RZ, 0x4, R22 ;  /* 0x00000004ff167819 */ /* 0x000fc80000011616 */
[----:B------:R-:W-:-:S05]  /*7920*/  LOP3.LUT R237, R22, 0x3fff, RZ, 0xc0, !PT ;  /* 0x00003fff16ed7812 */ /* 0x000fca00078ec0ff */
[----:B------:R-:W-:Y:S01]  /*7930*/  IMAD R237, R2, 0x800, R237 ;  /* 0x0000080002ed7824 */ /* 0x000fe200078e02ed */
[----:B------:R-:W-:Y:S04]  /*7940*/  HGMMA.64x16x16.F32 R96, gdesc[UR8].tnspA.tnspB, R96 ;  /* 0x60200000086079f0 */ /* 0x000fe80008700860 */
[----:B------:R-:W-:Y:S04]  /*7950*/  HGMMA.64x16x16.F32 R104, gdesc[UR16].tnspA.tnspB, R104 ;  /* 0x60200000106879f0 */ /* 0x000fe80008700868 */
[----:B------:R-:W-:Y:S04]  /*7960*/  HGMMA.64x16x16.F32 R112, gdesc[UR20].tnspA.tnspB, R112 ;  /* 0x60200000147079f0 */ /* 0x000fe80008700870 */
[----:B------:R-:W-:Y:S04]  /*7970*/  HGMMA.64x16x16.F32 R120, gdesc[UR12].tnspA.tnspB, R120 ;  /* 0x602000000c7879f0 */ /* 0x000fe80008700878 */
[----:B------:R-:W-:Y:S03]  /*7980*/  HGMMA.64x16x16.F32 R128, gdesc[UR4].tnspA.tnspB, R128, gsb0 ;  /* 0x60200000048079f0 */ /* 0x000fe60008000880 */
[----:B------:R-:W-:-:S02]  /*7990*/  WARPGROUP.DEPBAR.LE gsb0, 0x1 ;  /* 0x00008000000079c5 */ /* 0x000fc40000010100 */
[----:B------:R1:W-:Y:S01]  /*79a0*/  REDG.E.ADD.F32x4.FTZ.RN.STRONG.GPU desc[UR60][R8.64], R24 ;  /* 0x00000018080079a6 */ /* 0x0003e2000c10f7bc */
[----:B------:R-:W-:Y:S01]  /*79b0*/  R2UR UR52, R237 ;  /* 0x00000000ed3472ca */ /* 0x000fe200000e0000 */
[----:B------:R-:W-:Y:S01]  /*79c0*/  WARPGROUP.ARRIVE ;  /* 0x00000000000079c5 */ /* 0x000fe20000000000 */
[----:B------:R-:W-:Y:S01]  /*79d0*/  UMOV UR53, 0x40000040 ;  /* 0x4000004000357882 */ /* 0x000fe20000000000 */
[----:B------:R-:W-:Y:S01]  /*79e0*/  UMOV UR55, 0x40 ;  /* 0x0000004000377882 */ /* 0x000fe20000000000 */
[----:B-1----:R-:W-:Y:S01]  /*79f0*/  LOP3.LUT R24, R23, 0x80000, RZ, 0xfc, !PT ;  /* 0x0008000017187812 */ /* 0x002fe200078efcff */
[----:B------:R-:W-:Y:S01]  /*7a00*/  UMOV UR59, 0x40 ;  /* 0x00000040003b7882 */ /* 0x000fe20000000000 */
[----:B------:R-:W-:Y:S01]  /*7a10*/  UMOV UR11, 0x40 ;  /* 0x00000040000b7882 */ /* 0x000fe20000000000 */
[----:B------:R-:W-:Y:S01]  /*7a20*/  UMOV UR45, 0x40000040 ;  /* 0x40000040002d7882 */ /* 0x000fe20000000000 */
[----:B------:R-:W-:Y:S01]  /*7a30*/  UMOV UR47, 0x40 ;  /* 0x00000040002f7882 */ /* 0x000fe20000000000 */
[C---:B------:R-:W-:Y:S01]  /*7a40*/  VIADD R22, R24.reuse, 0x80 ;  /* 0x0000008018167836 */ /* 0x040fe20000000000 */
[----:B------:R-:W-:Y:S01]  /*7a50*/  UMOV UR51, 0x40 ;  /* 0x0000004000337882 */ /* 0x000fe20000000000 */
[----:B------:R-:W-:Y:S01]  /*7a60*/  VIADD R23, R24, 0x100 ;  /* 0x0000010018177836 */ /* 0x000fe20000000000 */
[----:B------:R-:W-:Y:S01]  /*7a70*/  UMOV UR25, 0x40000040 ;  /* 0x4000004000197882 */ /* 0x000fe20000000000 */
[----:B------:R-:W-:Y:S01]  /*7a80*/  UMOV UR27, 0x40 ;  /* 0x00000040001b7882 */ /* 0x000fe20000000000 */
[----:B------:R-:W-:Y:S01]  /*7a90*/  R2UR UR4, R22 ;  /* 0x00000000160472ca */ /* 0x000fe200000e0000 */
[C---:B------:R-:W-:Y:S01]  /*7aa0*/  VIADD R22, R24.reuse, 0x180 ;  /* 0x0000018018167836 */ /* 0x040fe20000000000 */
[C---:B------:R-:W-:Y:S01]  /*7ab0*/  R2UR UR54, R24.reuse ;  /* 0x00000000183672ca */ /* 0x040fe200000e0000 */
[----:B------:R-:W-:Y:S01]  /*7ac0*/  VIADD R25, R24, 0x200 ;  /* 0x0000020018197836 */ /* 0x000fe20000000000 */
[----:B------:R-:W-:Y:S01]  /*7ad0*/  R2UR UR5, R23 ;  /* 0x00000000170572ca */ /* 0x000fe200000e0000 */
[----:B------:R-:W-:Y:S01]  /*7ae0*/  UMOV UR43, 0x40 ;  /* 0x00000040002b7882 */ /* 0x000fe20000000000 */
[----:B------:R-:W-:Y:S01]  /*7af0*/  R2UR UR6, R22 ;  /* 0x00000000160672ca */ /* 0x000fe200000e0000 */
[----:B------:R-:W-:Y:S01]  /*7b00*/  UMOV UR39, 0x40 ;  /* 0x0000004000277882 */ /* 0x000fe20000000000 */
[----:B------:R-:W-:Y:S01]  /*7b10*/  UMOV UR35, 0x40 ;  /* 0x0000004000237882 */ /* 0x000fe20000000000 */
[----:B------:R-:W-:Y:S01]  /*7b20*/  UMOV UR31, 0x40 ;  /* 0x00000040001f7882 */ /* 0x000fe20000000000 */
[----:B------:R-:W-:Y:S01]  /*7b30*/  PLOP3.LUT P0, PT, PT, PT, UP0, 0x40, 0x0 ;  /* 0x000000000000781c */ /* 0x000fe20003f0e808 */
[----:B------:R-:W-:Y:S01]  /*7b40*/  UMOV UR7, 0x40 ;  /* 0x0000004000077882 */ /* 0x000fe20000000000 */
[----:B------:R-:W-:Y:S01]  /*7b50*/  UMOV UR23, 0x40 ;  /* 0x0000004000177882 */ /* 0x000fe20000000000 */
[----:B------:R-:W-:Y:S01]  /*7b60*/  UMOV UR58, UR4 ;  /* 0x00000004003a7c82 */ /* 0x000fe20008000000 */
[----:B------:R-:W-:Y:S01]  /*7b70*/  R2UR UR4, R25 ;  /* 0x00000000190472ca */ /* 0x000fe200000e0000 */
[----:B------:R-:W-:Y:S01]  /*7b80*/  UMOV UR56, UR52 ;  /* 0x0000003400387c82 */ /* 0x000fe20008000000 */
[----:B------:R-:W-:Y:S01]  /*7b90*/  UMOV UR57, UR53 ;  /* 0x0000003500397c82 */ /* 0x000fe20008000000 */
[----:B------:R-:W-:Y:S01]  /*7ba0*/  HGMMA.64x16x16.F32 R136, gdesc[UR52].tnspA.tnspB, R136 ;  /* 0x60200000348879f0 */ /* 0x000fe20008700888 */
[----:B------:R-:W-:Y:S01]  /*7bb0*/  UMOV UR8, UR52 ;  /* 0x0000003400087c82 */ /* 0x000fe20008000000 */
[----:B------:R-:W-:Y:S01]  /*7bc0*/  UMOV UR9, UR53 ;  /* 0x0000003500097c82 */ /* 0x000fe20008000000 */
[----:B------:R-:W-:Y:S01]  /*7bd0*/  UMOV UR10, UR5 ;  /* 0x00000005000a7c82 */ /* 0x000fe20008000000 */
[----:B------:R-:W-:Y:S01]  /*7be0*/  HGMMA.64x16x16.F32 R144, gdesc[UR56].tnspA.tnspB, R144 ;  /* 0x60200000389079f0 */ /* 0x000fe20008700890 */
[----:B------:R-:W-:Y:S01]  /*7bf0*/  IMAD.U32 R216, RZ, RZ, UR10 ;  /* 0x0000000affd87e24 */ /* 0x000fe2000f8e00ff */
        /* <DEDUP_REMOVED lines=14> */
[----:B------:R1:W-:Y:S01]  /*7ce0*/  REDG.E.ADD.F32x4.FTZ.RN.STRONG.GPU desc[UR60][R8.64+0x800], R28 ;  /* 0x0008001c080079a6 */ /* 0x0003e2000c10f7bc */
[----:B------:R-:W-:Y:S01]  /*7cf0*/  HGMMA.64x16x16.F32 R168, gdesc[UR8].tnspA.tnspB, R168 ;  /* 0x6020000008a879f0 */ /* 0x000fe200087008a8 */
[----:B------:R-:W-:-:S02]  /*7d00*/  VIADD R25, R237, 0x80 ;  /* 0x00000080ed197836 */ /* 0x000fc40000000000 */
[C---:B------:R-:W-:Y:S01]  /*7d10*/  VIADD R26, R24.reuse, 0x10 ;  /* 0x00000010181a7836 */ /* 0x040fe20000000000 */
[----:B------:R-:W-:Y:S01]  /*7d20*/  UMOV UR49, UR45 ;  /* 0x0000002d00317c82 */ /* 0x000fe20008000000 */
[----:B------:R-:W-:Y:S01]  /*7d30*/  IMAD.U32 R220, RZ, RZ, UR10 ;  /* 0x0000000affdc7e24 */ /* 0x000fe2000f8e00ff */
[----:B------:R-:W-:Y:S01]  /*7d40*/  R2UR UR44, R25 ;  /* 0x00000000192c72ca */ /* 0x000fe200000e0000 */
[----:B------:R-:W-:Y:S01]  /*7d50*/  VIADD R25, R24, 0x110 ;  /* 0x0000011018197836 */ /* 0x000fe20000000000 */
[----:B------:R-:W-:Y:S01]  /*7d60*/  R2UR UR46, R26 ;  /* 0x000000001a2e72ca */ /* 0x000fe200000e0000 */
[C---:B------:R-:W-:Y:S01]  /*7d70*/  VIADD R26, R24.reuse, 0x90 ;  /* 0x00000090181a7836 */ /* 0x040fe20000000000 */
[----:B------:R-:W-:Y:S01]  /*7d80*/  UMOV UR41, UR25 ;  /* 0x0000001900297c82 */ /* 0x000fe20008000000 */
[----:B------:R-:W-:Y:S01]  /*7d90*/  IMAD.U32 R221, RZ, RZ, UR11 ;  /* 0x0000000bffdd7e24 */ /* 0x000fe2000f8e00ff */
[----:B------:R-:W-:Y:S01]  /*7da0*/  R2UR UR5, R25 ;  /* 0x00000000190572ca */ /* 0x000fe200000e0000 */
[----:B------:R-:W-:Y:S01]  /*7db0*/  VIADD R25, R24, 0x190 ;  /* 0x0000019018197836 */ /* 0x000fe20000000000 */
[----:B------:R-:W-:Y:S01]  /*7dc0*/  R2UR UR4, R26 ;  /* 0x000000001a0472ca */ /* 0x000fe200000e0000 */
[----:B------:R-:W-:Y:S01]  /*7dd0*/  UMOV UR37, UR25 ;  /* 0x0000001900257c82 */ /* 0x000fe20008000000 */
[----:B------:R-:W-:Y:S01]  /*7de0*/  UMOV UR33, UR25 ;  /* 0x0000001900217c82 */ /* 0x000fe20008000000 */
[----:B------:R-:W-:Y:S01]  /*7df0*/  UMOV UR29, UR25 ;  /* 0x00000019001d7c82 */ /* 0x000fe20008000000 */
[----:B------:R-:W-:Y:S01]  /*7e00*/  R2UR UR6, R25 ;  /* 0x00000000190672ca */ /* 0x000fe200000e0000 */
[C---:B------:R-:W-:Y:S01]  /*7e10*/  VIADD R25, R24.reuse, 0x210 ;  /* 0x0000021018197836 */ /* 0x040fe20000000000 */
[----:B------:R-:W-:Y:S01]  /*7e20*/  UMOV UR8, UR44 ;  /* 0x0000002c00087c82 */ /* 0x000fe20008000000 */
[----:B------:R-:W-:Y:S01]  /*7e30*/  UMOV UR15, 0x40 ;  /* 0x00000040000f7882 */ /* 0x000fe20000000000 */
[----:B------:R1:W-:Y:S02]  /*7e40*/  REDG.E.ADD.F32x4.FTZ.RN.STRONG.GPU desc[UR60][R8.64+0x1000], R32 ;  /* 0x00100020080079a6 */ /* 0x0003e4000c10f7bc */
[----:B------:R-:W-:Y:S01]  /*7e50*/  R2UR UR50, R25 ;  /* 0x00000000193272ca */ /* 0x000fe200000e0000 */
[----:B------:R-:W-:Y:S01]  /*7e60*/  UMOV UR9, UR45 ;  /* 0x0000002d00097c82 */ /* 0x000fe20008000000 */
[----:B------:R-:W-:Y:S01]  /*7e70*/  UMOV UR11, 0x40 ;  /* 0x00000040000b7882 */ /* 0x000fe20000000000 */
[----:B------:R-:W-:Y:S01]  /*7e80*/  UMOV UR10, UR4 ;  /* 0x00000004000a7c82 */ /* 0x000fe20008000000 */
[----:B------:R-:W-:Y:S01]  /*7e90*/  IMAD.U32 R223, RZ, RZ, UR11 ;  /* 0x0000000bffdf7e24 */ /* 0x000fe2000f8e00ff */
[----:B------:R-:W-:Y:S01]  /*7ea0*/  UMOV UR48, UR44 ;  /* 0x0000002c00307c82 */ /* 0x000fe20008000000 */
[----:B------:R-:W-:Y:S01]  /*7eb0*/  IMAD.U32 R222, RZ, RZ, UR10 ;  /* 0x0000000affde7e24 */ /* 0x000fe2000f8e00ff */
[----:B------:R-:W-:Y:S01]  /*7ec0*/  HGMMA.64x16x16.F32 R136, gdesc[UR44].tnspA.tnspB, R136 ;  /* 0x602000002c8879f0 */ /* 0x000fe20008700888 */
[----:B------:R-:W-:Y:S01]  /*7ed0*/  VIADD R26, R24, 0x20 ;  /* 0x00000020181a7836 */ /* 0x000fe20000000000 */
[----:B------:R1:W-:Y:S02]  /*7ee0*/  REDG.E.ADD.F32x4.FTZ.RN.STRONG.GPU desc[UR60][R8.64+0x1800], R36 ;  /* 0x00180024080079a6 */ /* 0x0003e4000c10f7bc */
        /* <DEDUP_REMOVED lines=12> */
[----:B------:R-:W-:Y:S01]  /*7fb0*/  VIADD R25, R237, 0x100 ;  /* 0x00000100ed197836 */ /* 0x000fe20000000000 */
[----:B------:R-:W-:Y:S01]  /*7fc0*/  HGMMA.64x16x16.F32 R160, gdesc[UR8].tnspA.tnspB, R160 ;  /* 0x6020000008a079f0 */ /* 0x000fe200087008a0 */
[----:B------:R-:W-:Y:S01]  /*7fd0*/  R2UR UR26, R26 ;  /* 0x000000001a1a72ca */ /* 0x000fe200000e0000 */
[----:B------:R1:W-:Y:S02]  /*7fe0*/  REDG.E.ADD.F32x4.FTZ.RN.STRONG.GPU desc[UR60][R8.64+0x2000], R40 ;  /* 0x00200028080079a6 */ /* 0x0003e4000c10f7bc */
[----:B------:R-:W-:Y:S01]  /*7ff0*/  HGMMA.64x16x16.F32 R168, gdesc[UR48].tnspA.tnspB, R168 ;  /* 0x6020000030a879f0 */ /* 0x000fe200087008a8 */
[----:B------:R-:W-:Y:S01]  /*8000*/  R2UR UR24, R25 ;  /* 0x00000000191872ca */ /* 0x000fe200000e0000 */
[C---:B------:R-:W-:Y:S01]  /*8010*/  VIADD R25, R24.reuse, 0x120 ;  /* 0x0000012018197836 */ /* 0x040fe20000000000 */
[----:B------:R-:W-:Y:S01]  /*8020*/  UMOV UR5, 0x40000040 ;  /* 0x4000004000057882 */ /* 0x000fe20000000000 */
[C---:B------:R-:W-:Y:S01]  /*8030*/  VIADD R26, R24.reuse, 0xa0 ;  /* 0x000000a0181a7836 */ /* 0x040fe20000000000 */
[----:B------:R1:W-:Y:S02]  /*8040*/  REDG.E.ADD.F32x4.FTZ.RN.STRONG.GPU desc[UR60][R8.64+0x2800], R44 ;  /* 0x0028002c080079a6 */ /* 0x0003e4000c10f7bc */
[----:B------:R-:W-:Y:S01]  /*8050*/  R2UR UR38, R25 ;  /* 0x00000000192672ca */ /* 0x000fe200000e0000 */
[----:B------:R-:W-:Y:S01]  /*8060*/  VIADD R25, R24, 0x1a0 ;  /* 0x000001a018197836 */ /* 0x000fe20000000000 */
[----:B------:R-:W-:-:S05]  /*8070*/  R2UR UR42, R26 ;  /* 0x000000001a2a72ca */ /* 0x000fca00000e0000 */
[----:B------:R-:W-:Y:S01]  /*8080*/  UMOV UR40, UR24 ;  /* 0x0000001800287c82 */ /* 0x000fe20008000000 */
[----:B------:R-:W-:Y:S01]  /*8090*/  R2UR UR34, R25 ;  /* 0x00000000192272ca */ /* 0x000fe200000e0000 */
[----:B------:R-:W-:Y:S01]  /*80a0*/  VIADD R25, R24, 0x220 ;  /* 0x0000022018197836 */ /* 0x000fe20000000000 */
[----:B------:R-:W-:Y:S01]  /*80b0*/  UMOV UR36, UR24 ;  /* 0x0000001800247c82 */ /* 0x000fe20008000000 */
[----:B------:R-:W-:Y:S01]  /*80c0*/  UMOV UR32, UR24 ;  /* 0x0000001800207c82 */ /* 0x000fe20008000000 */
[----:B------:R-:W-:Y:S01]  /*80d0*/  UMOV UR28, UR24 ;  /* 0x00000018001c7c82 */ /* 0x000fe20008000000 */
[----:B------:R-:W-:Y:S01]  /*80e0*/  HGMMA.64x16x16.F32 R136, gdesc[UR24].tnspA.tnspB, R136 ;  /* 0x60200000188879f0 */ /* 0x000fe20008700888 */
[----:B------:R-:W-:Y:S01]  /*80f0*/  R2UR UR30, R25 ;  /* 0x00000000191e72ca */ /* 0x000fe200000e0000 */
[----:B------:R-:W-:Y:S01]  /*8100*/  IMAD.U32 R226, RZ, RZ, UR10 ;  /* 0x0000000affe27e24 */ /* 0x000fe2000f8e00ff */
[----:B------:R-:W-:Y:S01]  /*8110*/  UMOV UR21, UR5 ;  /* 0x0000000500157c82 */ /* 0x000fe20008000000 */
[----:B------:R-:W-:Y:S01]  /*8120*/  HGMMA.64x16x16.F32 R144, gdesc[UR40].tnspA.tnspB, R144 ;  /* 0x60200000289079f0 */ /* 0x000fe20008700890 */
[----:B------:R-:W-:Y:S01]  /*8130*/  UMOV UR17, UR5 ;  /* 0x0000000500117c82 */ /* 0x000fe20008000000 */
[----:B------:R-:W-:Y:S01]  /*8140*/  IMAD.U32 R227, RZ, RZ, UR11 ;  /* 0x0000000bffe37e24 */ /* 0x000fe2000f8e00ff */
[----:B------:R-:W-:Y:S01]  /*8150*/  UMOV UR13, UR5 ;  /* 0x00000005000d7c82 */ /* 0x000fe20008000000 */
[----:B------:R-:W-:Y:S01]  /*8160*/  UMOV UR9, UR5 ;  /* 0x0000000500097c82 */ /* 0x000fe20008000000 */
[----:B------:R1:W-:Y:S01]  /*8170*/  REDG.E.ADD.F32x4.FTZ.RN.STRONG.GPU desc[UR60][R8.64+0x3000], R48 ;  /* 0x00300030080079a6 */ /* 0x0003e2000c10f7bc */
[----:B------:R-:W-:Y:S01]  /*8180*/  HGMMA.64x16x16.F32 R152, gdesc[UR36].tnspA.tnspB, R152 ;  /* 0x60200000249879f0 */ /* 0x000fe20008700898 */
[----:B------:R-:W-:-:S02]  /*8190*/  VIADD R25, R237, 0x180 ;  /* 0x00000180ed197836 */ /* 0x000fc40000000000 */
[C---:B------:R-:W-:Y:S01]  /*81a0*/  VIADD R26, R24.reuse, 0x30 ;  /* 0x00000030181a7836 */ /* 0x040fe20000000000 */
[----:B------:R-:W-:Y:S01]  /*81b0*/  UMOV UR11, 0x40 ;  /* 0x00000040000b7882 */ /* 0x000fe20000000000 */
[----:B------:R1:W-:Y:S01]  /*81c0*/  REDG.E.ADD.F32x4.FTZ.RN.STRONG.GPU desc[UR60][R8.64+0x3800], R52 ;  /* 0x00380034080079a6 */ /* 0x0003e2000c10f7bc */
[----:B------:R-:W-:Y:S01]  /*81d0*/  R2UR UR4, R25 ;  /* 0x00000000190472ca */ /* 0x000fe200000e0000 */
[----:B------:R-:W-:Y:S01]  /*81e0*/  HGMMA.64x16x16.F32 R160, gdesc[UR32].tnspA.tnspB, R160 ;  /* 0x6020000020a079f0 */ /* 0x000fe200087008a0 */
[----:B------:R-:W-:Y:S01]  /*81f0*/  VIADD R25, R24, 0x130 ;  /* 0x0000013018197836 */ /* 0x000fe20000000000 */
[----:B------:R-:W-:Y:S01]  /*8200*/  R2UR UR6, R26 ;  /* 0x000000001a0672ca */ /* 0x000fe200000e0000 */
[C---:B------:R-:W-:Y:S01]  /*8210*/  VIADD R26, R24.reuse, 0xb0 ;  /* 0x000000b0181a7836 */ /* 0x040fe20000000000 */
[----:B------:R-:W-:Y:S01]  /*8220*/  HGMMA.64x16x16.F32 R168, gdesc[UR28].tnspA.tnspB, R168 ;  /* 0x602000001ca879f0 */ /* 0x000fe200087008a8 */
[----:B------:R-:W-:Y:S01]  /*8230*/  IMAD.U32 R22, RZ, RZ, UR58 ;  /* 0x0000003aff167e24 */ /* 0x000fe2000f8e00ff */
[----:B------:R-:W-:Y:S01]  /*8240*/  R2UR UR18, R25 ;  /* 0x00000000191272ca */ /* 0x000fe200000e0000 */
[----:B------:R-:W-:Y:S01]  /*8250*/  VIADD R25, R24, 0x1b0 ;  /* 0x000001b018197836 */ /* 0x000fe20000000000 */
[----:B------:R-:W-:Y:S01]  /*8260*/  R2UR UR22, R26 ;  /* 0x000000001a1672ca */ /* 0x000fe200000e0000 */
[----:B------:R-:W-:-:S02]  /*8270*/  VIADD R24, R24, 0x230 ;  /* 0x0000023018187836 */ /* 0x000fc40000000000 */
[----:B------:R-:W-:Y:S01]  /*8280*/  IMAD.U32 R23, RZ, RZ, UR59 ;  /* 0x0000003bff177e24 */ /* 0x000fe2000f8e00ff */
[----:B------:R-:W-:Y:S01]  /*8290*/  R2UR UR14, R25 ;  /* 0x00000000190e72ca */ /* 0x000fe200000e0000 */
[----:B------:R-:W-:Y:S01]  /*82a0*/  UMOV UR20, UR4 ;  /* 0x0000000400147c82 */ /* 0x000fe20008000000 */
[----:B------:R-:W-:Y:S01]  /*82b0*/  R2UR UR10, R24 ;  /* 0x00000000180a72ca */ /* 0x000fe200000e0000 */
        /* <DEDUP_REMOVED lines=9> */
[----:B-1----:R-:W-:Y:S05]  /*8350*/  @P0 BRA `(.L_x_438) ;  /* 0x0000000000040947 */ /* 0x002fea0003800000 */
[----:B------:R-:W-:Y:S01]  /*8360*/  BPT.TRAP 0x1 ;  /* 0x000000040000795c */ /* 0x000fe20000300000 */
.L_x_438:
        /* <DEDUP_REMOVED lines=45> */
[----:B------:R-:W-:Y:S01]  /*8640*/  PLOP3.LUT P0, PT, PT, PT, UP0, 0x40, 0x0 ;  /* 0x000000000000781c */ /* 0x000fe20003f0e808 */
[----:B------:R-:W-:Y:S01]  /*8650*/  HGMMA.64x16x16.F32 R176, gdesc[UR52].tnspA.tnspB, R176 ;  /* 0x6020000034b079f0 */ /* 0x000fe200087008b0 */
[----:B------:R-:W-:Y:S01]  /*8660*/  R2UR UR54, R22 ;  /* 0x00000000163672ca */ /* 0x000fe200000e0000 */
[----:B------:R1:W-:Y:S01]  /*8670*/  REDG.E.ADD.F32x4.FTZ.RN.STRONG.GPU desc[UR60][R8.64+0x4000], R24 ;  /* 0x00400018080079a6 */ /* 0x0003e2000c10f7bc */
[----:B------:R-:W-:-:S02]  /*8680*/  R2UR UR55, R23 ;  /* 0x00000000173772ca */ /* 0x000fc400000e0000 */
        /* <DEDUP_REMOVED lines=60> */
[----:B-1----:R-:W-:Y:S05]  /*8a50*/  @P0 BRA `(.L_x_439) ;  /* 0x0000000000040947 */ /* 0x002fea0003800000 */
[----:B------:R-:W-:Y:S01]  /*8a60*/  BPT.TRAP 0x1 ;  /* 0x000000040000795c */ /* 0x000fe20000300000 */
.L_x_439:
        /* <DEDUP_REMOVED lines=96> */
.L_x_419:
[----:B------:R-:W-:Y:S05]  /*9070*/  @P0 BRA `(.L_x_417) ;  /* 0x0000002000c80947 */ /* 0x000fea0003800000 */
[----:B------:R-:W2:Y:S01]  /*9080*/  S2R R4, SR_TID.X ;  /* 0x0000000000047919 */ /* 0x000ea20000002100 */
[----:B------:R-:W3:Y:S01]  /*9090*/  S2UR UR6, SR_CgaCtaId ;  /* 0x00000000000679c3 */ /* 0x000ee20000008800 */
[----:B------:R-:W-:Y:S01]  /*90a0*/  UMOV UR4, 0x400 ;  /* 0x0000040000047882 */ /* 0x000fe20000000000 */
[----:B------:R-:W-:Y:S01]  /*90b0*/  ULDC.64 UR12, c[0x0][0x818] ;  /* 0x00020600000c7ab9 */ /* 0x000fe20000000a00 */
[----:B------:R-:W-:Y:S01]  /*90c0*/  ULDC.64 UR14, c[0x0][0x848] ;  /* 0x00021200000e7ab9 */ /* 0x000fe20000000a00 */
[----:B------:R-:W-:Y:S04]  /*90d0*/  BSSY B1, `(.L_x_441) ;  /* 0x0000056000017945 */ /* 0x000fe80003800000 */
[----:B------:R-:W-:Y:S08]  /*90e0*/  S2UR UR5, SR_CTAID.Y ;  /* 0x00000000000579c3 */ /* 0x000ff00000002600 */
[----:B------:R-:W4:Y:S01]  /*90f0*/  S2UR UR8, SR_CTAID.X ;  /* 0x00000000000879c3 */ /* 0x000f220000002500 */
[----:B---3--:R-:W-:-:S07]  /*9100*/  ULEA UR4, UR6, UR4, 0x18 ;  /* 0x0000000406047291 */ /* 0x008fce000f8ec03f */
[----:B------:R-:W3:Y:S01]  /*9110*/  S2UR UR16, SR_CTAID.Z ;  /* 0x00000000001079c3 */ /* 0x000ee20000002700 */
[----:B------:R-:W-:Y:S02]  /*9120*/  ULDC UR6, c[0x0][0x850] ;  /* 0x0002140000067ab9 */ /* 0x000fe40000000800 */
[----:B------:R-:W-:Y:S01]  /*9130*/  UISETP.NE.AND UP0, UPT, UR6, 0x1, UPT ;  /* 0x000000010600788c */ /* 0x000fe2000bf05270 */
[----:B--2---:R-:W-:-:S05]  /*9140*/  VIADD R3, R4, 0xffffff80 ;  /* 0xffffff8004037836 */ /* 0x004fca0000000000 */
[----:B------:R-:W-:Y:S01]  /*9150*/  SHF.R.S32.HI R0, RZ, 0x1f, R3 ;  /* 0x0000001fff007819 */ /* 0x000fe20000011403 */
[----:B------:R-:W-:Y:S01]  /*9160*/  BAR.SYNC.DEFER_BLOCKING 0x1, 0x100 ;  /* 0x0044000000007b1d */ /* 0x000fe20000010000 */
[----:B------:R-:W-:Y:S02]  /*9170*/  ISETP.NE.AND P0, PT, R3, RZ, PT ;  /* 0x000000ff0300720c */ /* 0x000fe40003f05270 */
[----:B------:R-:W-:Y:S01]  /*9180*/  LEA.HI R2, R0, R3, RZ, 0x7 ;  /* 0x0000000300027211 */ /* 0x000fe200078f38ff */
[----:B----4-:R-:W-:Y:S02]  /*9190*/  UIMAD UR8, UR8, 0x5000, URZ ;  /* 0x00005000080878a4 */ /* 0x010fe4000f8e023f */
[----:B------:R-:W-:Y:S01]  /*91a0*/  @UP0 ULDC UR6, c[0x0][0x854] ;  /* 0x0002150000060ab9 */ /* 0x000fe20000000800 */
[----:B------:R-:W-:Y:S01]  /*91b0*/  LOP3.LUT R0, R2, 0x3fffff80, RZ, 0xc0, !PT ;  /* 0x3fffff8002007812 */ /* 0x000fe200078ec0ff */
[----:B------:R-:W-:Y:S01]  /*91c0*/  UIMAD.WIDE.U32 UR6, UR5, UR6, URZ ;  /* 0x00000006050672a5 */ /* 0x000fe2000f8e003f */
[----:B------:R-:W-:Y:S01]  /*91d0*/  SHF.R.S32.HI R5, RZ, 0x7, R2 ;  /* 0x00000007ff057819 */ /* 0x000fe20000011402 */
[----:B------:R-:W-:-:S02]  /*91e0*/  @UP0 ULDC UR9, c[0x0][0x858] ;  /* 0x0002160000090ab9 */ /* 0x000fc40000000800 */
[----:B------:R-:W-:Y:S01]  /*91f0*/  IMAD.IADD R0, R3, 0x1, -R0 ;  /* 0x0000000103007824 */ /* 0x000fe200078e0a00 */
[----:B------:R-:W-:Y:S02]  /*9200*/  @UP0 USHF.R.U32.HI UR5, URZ, UR9, UR7 ;  /* 0x000000093f050299 */ /* 0x000fe40008011607 */
[----:B------:R-:W-:Y:S01]  /*9210*/  USHF.R.S32.HI UR9, URZ, 0x1f, UR8 ;  /* 0x0000001f3f097899 */ /* 0x000fe20008011408 */
[----:B------:R-:W-:Y:S01]  /*9220*/  IMAD R0, R5, 0xa00, R0 ;  /* 0x00000a0005007824 */ /* 0x000fe200078e0200 */
[----:B------:R-:W-:Y:S02]  /*9230*/  USHF.R.S32.HI UR10, URZ, 0x1f, UR5 ;  /* 0x0000001f3f0a7899 */ /* 0x000fe40008011405 */
[----:B------:R-:W-:Y:S01]  /*9240*/  UIMAD.WIDE.U32 UR6, UR5, UR12, UR8 ;  /* 0x0000000c050672a5 */ /* 0x000fe2000f8e0008 */
[----:B------:R-:W-:Y:S01]  /*9250*/  IMAD.SHL.U32 R0, R0, 0x4, RZ ;  /* 0x0000000400007824 */ /* 0x000fe200078e00ff */
[----:B------:R-:W-:Y:S02]  /*9260*/  UIMAD UR11, UR10, UR12, URZ ;  /* 0x0000000c0a0b72a4 */ /* 0x000fe4000f8e023f */
[----:B---3--:R-:W-:-:S02]  /*9270*/  USHF.R.S32.HI UR17, URZ, 0x1f, UR16 ;  /* 0x0000001f3f117899 */ /* 0x008fc40008011410 */
[----:B------:R-:W-:Y:S01]  /*9280*/  LEA R0, R0, UR4, 0x2 ;  /* 0x0000000400007c11 */ /* 0x000fe2000f8e10ff */
[----:B------:R-:W-:-:S03]  /*9290*/  UIMAD UR11, UR5, UR13, UR11 ;  /* 0x0000000d050b72a4 */ /* 0x000fc6000f8e020b */
[----:B------:R-:W-:Y:S01]  /*92a0*/  ULDC.64 UR12, c[0x0][0x840] ;  /* 0x00021000000c7ab9 */ /* 0x000fe20000000a00 */
[----:B------:R2:W-:Y:S01]  /*92b0*/  STS.128 [R0], R56 ;  /* 0x0000003800007388 */ /* 0x0005e20000000c00 */
[----:B------:R-:W-:Y:S02]  /*92c0*/  UIMAD UR10, UR10, UR12, URZ ;  /* 0x0000000c0a0a72a4 */ /* 0x000fe4000f8e023f */
[----:B------:R-:W-:Y:S01]  /*92d0*/  UIMAD.WIDE.U32 UR8, UR5, UR12, UR8 ;  /* 0x0000000c050872a5 */ /* 0x000fe2000f8e0008 */
[----:B------:R2:W-:Y:S01]  /*92e0*/  STS.128 [R0+0x800], R60 ;  /* 0x0008003c00007388 */ /* 0x0005e20000000c00 */
[----:B------:R-:W-:Y:S02]  /*92f0*/  UIMAD UR10, UR5, UR13, UR10 ;  /* 0x0000000d050a72a4 */ /* 0x000fe4000f8e020a */
[----:B------:R-:W-:Y:S01]  /*9300*/  UIADD3 UR7, UR7, UR11, URZ ;  /* 0x0000000b07077290 */ /* 0x000fe2000fffe03f */
[----:B------:R2:W-:Y:S01]  /*9310*/  STS.128 [R0+0x1000], R96 ;  /* 0x0010006000007388 */ /* 0x0005e20000000c00 */
[----:B------:R-:W-:Y:S01]  /*9320*/  ULDC.64 UR12, c[0x0][0x820] ;  /* 0x00020800000c7ab9 */ /* 0x000fe20000000a00 */
[----:B------:R-:W-:-:S02]  /*9330*/  UIMAD UR11, UR17, UR14, URZ ;  /* 0x0000000e110b72a4 */ /* 0x000fc4000f8e023f */
[----:B------:R2:W-:Y:S01]  /*9340*/  STS.128 [R0+0x1800], R100 ;  /* 0x0018006400007388 */ /* 0x0005e20000000c00 */
[----:B------:R-:W-:Y:S02]  /*9350*/  UIMAD UR5, UR17, UR12, URZ ;  /* 0x0000000c110572a4 */ /* 0x000fe4000f8e023f */
[----:B------:R-:W-:Y:S01]  /*9360*/  UIADD3 UR9, UR9, UR10, URZ ;  /* 0x0000000a09097290 */ /* 0x000fe2000fffe03f */
[----:B------:R2:W-:Y:S01]  /*9370*/  STS.128 [R0+0x2000], R64 ;  /* 0x0020004000007388 */ /* 0x0005e20000000c00 */
[----:B------:R-:W-:Y:S02]  /*9380*/  UIMAD UR5, UR16, UR13, UR5 ;  /* 0x0000000d100572a4 */ /* 0x000fe4000f8e0205 */
[----:B------:R-:W-:Y:S01]  /*9390*/  UIMAD.WIDE.U32 UR6, UR16, UR12, UR6 ;  /* 0x0000000c100672a5 */ /* 0x000fe2000f8e0006 */
[----:B------:R2:W-:Y:S01]  /*93a0*/  STS.128 [R0+0x2800], R68 ;  /* 0x0028004400007388 */ /* 0x0005e20000000c00 */
[----:B------:R-:W-:Y:S02]  /*93b0*/  UIMAD UR11, UR16, UR15, UR11 ;  /* 0x0000000f100b72a4 */ /* 0x000fe4000f8e020b */
[----:B------:R-:W-:Y:S01]  /*93c0*/  UIMAD.WIDE.U32 UR8, UR16, UR14, UR8 ;  /* 0x0000000e100872a5 */ /* 0x000fe2000f8e0008 */
[----:B------:R2:W-:Y:S01]  /*93d0*/  STS.128 [R0+0x3000], R104 ;  /* 0x0030006800007388 */ /* 0x0005e20000000c00 */
[----:B------:R-:W-:Y:S01]  /*93e0*/  ULDC.64 UR12, c[0x0][0x800] ;  /* 0x00020000000c7ab9 */ /* 0x000fe20000000a00 */
[----:B------:R-:W-:Y:S01]  /*93f0*/  ULDC.64 UR14, c[0x0][0x828] ;  /* 0x00020a00000e7ab9 */ /* 0x000fe20000000a00 */
[----:B------:R-:W-:Y:S01]  /*9400*/  UIADD3 UR7, UR7, UR5, URZ ;  /* 0x0000000507077290 */ /* 0x000fe2000fffe03f */
[----:B------:R2:W-:Y:S01]  /*9410*/  STS.128 [R0+0x3800], R108 ;  /* 0x0038006c00007388 */ /* 0x0005e20000000c00 */
[----:B------:R-:W-:-:S02]  /*9420*/  ULEA UR12, UP0, UR6, UR12, 0x2 ;  /* 0x0000000c060c7291 */ /* 0x000fc4000f80103f */
[----:B------:R-:W-:Y:S01]  /*9430*/  UIADD3 UR5, UR9, UR11, URZ ;  /* 0x0000000b09057290 */ /* 0x000fe2000fffe03f */
[----:B------:R2:W-:Y:S01]  /*9440*/  STS.128 [R0+0x4000], R72 ;  /* 0x0040004800007388 */ /* 0x0005e20000000c00 */
[----:B------:R-:W-:Y:S02]  /*9450*/  ULEA UR14, UP1, UR8, UR14, 0x2 ;  /* 0x0000000e080e7291 */ /* 0x000fe4000f82103f */
[----:B------:R-:W-:Y:S01]  /*9460*/  ULEA.HI.X UR13, UR6, UR13, UR7, 0x2, UP0 ;  /* 0x0000000d060d7291 */ /* 0x000fe200080f1407 */
[----:B------:R2:W-:Y:S01]  /*9470*/  STS.128 [R0+0x4800], R76 ;  /* 0x0048004c00007388 */ /* 0x0005e20000000c00 */
[----:B------:R-:W-:-:S03]  /*9480*/  ULEA.HI.X UR7, UR8, UR15, UR5, 0x2, UP1 ;  /* 0x0000000f08077291 */ /* 0x000fc600088f1405 */
        /* <DEDUP_REMOVED lines=18> */
[----:B------:R-:W-:-:S09]  /*95b0*/  UMOV UR6, UR14 ;  /* 0x0000000e00067c82 */ /* 0x000fd20008000000 */
.L_x_443:
[----:B------:R-:W-:Y:S01]  /*95c0*/  @P0 ELECT P1, URZ, PT ;  /* 0x00000000003f082f */ /* 0x000fe20003820000 */
[----:B------:R3:W-:-:S12]  /*95d0*/  UBLKRED.G.S.ADD.F32.RN [UR6], [UR4], UR5, desc[UR8] ;  /* 0x00000806040073bb */ /* 0x0007d800080a1405 */
[----:B------:R-:W-:Y:S02]  /*95e0*/  @P1 PLOP3.LUT P0, PT, P1, PT, PT, 0x8, 0x0 ;  /* 0x000000000000181c */ /* 0x000fe40000f0e170 */
[----:B------:R-:W-:-:S11]  /*95f0*/  PLOP3.LUT P1, PT, PT, PT, PT, 0x8, 0x0 ;  /* 0x000000000000781c */ /* 0x000fd60003f2e170 */
[----:B---3--:R-:W-:Y:S05]  /*9600*/  @P0 BRA.U.ANY `(.L_x_443) ;  /* 0xfffffffd00ec0947 */ /* 0x008fea000393ffff */
[----:B------:R0:W-:Y:S01]  /*9610*/  UTMACMDFLUSH ;  /* 0x00000000000079b7 */ /* 0x0001e20000000000 */
[----:B------:R-:W-:-:S04]  /*9620*/  DEPBAR.LE SB0, 0x0 ;  /* 0x000080000000791a */ /* 0x000fc80000000000 */
.L_x_442:
[----:B------:R-:W-:Y:S05]  /*9630*/  BSYNC B1 ;  /* 0x0000000000017941 */ /* 0x000fea0003800000 */
.L_x_441:
        /* <DEDUP_REMOVED lines=23> */
[----:B----4-:R-:W4:Y:S02]  /*97b0*/  FENCE.VIEW.ASYNC.S ;  /* 0x00000000000073c6 */ /* 0x010f240000000000 */
[----:B----4-:R-:W-:Y:S06]  /*97c0*/  BAR.SYNC.DEFER_BLOCKING 0x1, 0x100 ;  /* 0x0044000000007b1d */ /* 0x010fec0000010000 */
[----:B------:R-:W-:Y:S05]  /*97d0*/  @P0 BRA `(.L_x_417) ;  /* 0x0000001800f00947 */ /* 0x000fea0003800000 */
[----:B------:R-:W-:Y:S01]  /*97e0*/  PLOP3.LUT P0, PT, PT, PT, PT, 0x80, 0x0 ;  /* 0x000000000000781c */ /* 0x000fe20003f0f070 */
[----:B------:R-:W-:Y:S01]  /*97f0*/  UMOV UR5, 0x1400 ;  /* 0x0000140000057882 */ /* 0x000fe20000000000 */
[----:B------:R-:W-:Y:S01]  /*9800*/  UMOV UR8, 0x0 ;  /* 0x0000000000087882 */ /* 0x000fe20000000000 */
[----:B------:R-:W-:Y:S01]  /*9810*/  UMOV UR9, 0x14f00000 ;  /* 0x14f0000000097882 */ /* 0x000fe20000000000 */
[----:B------:R-:W-:Y:S01]  /*9820*/  UMOV UR6, UR12 ;  /* 0x0000000c00067c82 */ /* 0x000fe20008000000 */
[----:B------:R-:W-:-:S08]  /*9830*/  UMOV UR7, UR13 ;  /* 0x0000000d00077c82 */ /* 0x000fd00008000000 */
.L_x_444:
[----:B------:R-:W-:Y:S01]  /*9840*/  @P0 ELECT P1, URZ, PT ;  /* 0x00000000003f082f */ /* 0x000fe20003820000 */
[----:B------:R4:W-:-:S12]  /*9850*/  UBLKRED.G.S.ADD.F32.RN [UR6], [UR4], UR5, desc[UR8] ;  /* 0x00000806040073bb */ /* 0x0009d800080a1405 */
[----:B------:R-:W-:Y:S02]  /*9860*/  @P1 PLOP3.LUT P0, PT, P1, PT, PT, 0x8, 0x0 ;  /* 0x000000000000181c */ /* 0x000fe40000f0e170 */
[----:B------:R-:W-:-:S11]  /*9870*/  PLOP3.LUT P1, PT, PT, PT, PT, 0x8, 0x0 ;  /* 0x000000000000781c */ /* 0x000fd60003f2e170 */
[----:B----4-:R-:W-:Y:S05]  /*9880*/  @P0 BRA.U.ANY `(.L_x_444) ;  /* 0xfffffffd00ec0947 */ /* 0x010fea000393ffff */
[----:B------:R0:W-:Y:S01]  /*9890*/  UTMACMDFLUSH ;  /* 0x00000000000079b7 */ /* 0x0001e20000000000 */
[----:B------:R-:W-:-:S04]  /*98a0*/  DEPBAR.LE SB0, 0x0 ;  /* 0x000080000000791a */ /* 0x000fc80000000000 */
[----:B------:R-:W-:Y:S05]  /*98b0*/  BRA `(.L_x_417) ;  /* 0x0000001800b87947 */ /* 0x000fea0003800000 */
.L_x_415:
        /* <DEDUP_REMOVED lines=41> */
.L_x_446:
        /* <DEDUP_REMOVED lines=8> */
[----:B------:R-:W-:Y:S01]  /*9bd0*/  IMAD.MOV.U32 R0, RZ, RZ, RZ ;  /* 0x000000ffff007224 */ /* 0x000fe200078e00ff */
[----:B------:R-:W-:Y:S01]  /*9be0*/  UIMAD UR6, UR10, UR6, URZ ;  /* 0x000000060a0672a4 */ /* 0x000fe2000f8e023f */
[----:B------:R-:W-:Y:S01]  /*9bf0*/  IMAD.MOV.U32 R12, RZ, RZ, 0x1 ;  /* 0x00000001ff0c7424 */ /* 0x000fe200078e00ff */
[----:B------:R-:W-:Y:S02]  /*9c00*/  UIMAD UR10, UR10, UR12, URZ ;  /* 0x0000000c0a0a72a4 */ /* 0x000fe4000f8e023f */
        /* <DEDUP_REMOVED lines=30> */
.L_x_462:
        /* <DEDUP_REMOVED lines=12> */
.L_x_448:
        /* <DEDUP_REMOVED lines=20> */
[----:B------:R-:W-:Y:S01]  /*9ff0*/  UIADD3 UR9, UP0, UR19, UR30, URZ ;  /* 0x0000001e13097290 */ /* 0x000fe2000ff1e03f */
[----:B------:R-:W-:Y:S01]  /*a000*/  IMAD.MOV.U32 R12, RZ, RZ, 0x1 ;  /* 0x00000001ff0c7424 */ /* 0x000fe200078e00ff */
[----:B------:R-:W-:Y:S01]  /*a010*/  UIADD3 UR16, UR8, 0x14100, URZ ;  /* 0x0001410008107890 */ /* 0x000fe2000fffe03f */
[----:B-1----:R-:W-:Y:S01]  /*a020*/  IMAD.MOV.U32 R9, RZ, RZ, R2 ;  /* 0x000000ffff097224 */ /* 0x002fe200078e0002 */
[----:B------:R-:W-:Y:S01]  /*a030*/  ULEA.HI.X.SX32 UR10, UR19, UR38, 0x1, UP0 ;  /* 0x00000026130a7291 */ /* 0x000fe200080f0e3f */
[----:B------:R-:W-:Y:S01]  /*a040*/  IMAD.MOV.U32 R10, RZ, RZ, R3 ;  /* 0x000000ffff0a7224 */ /* 0x000fe200078e0003 */
[----:B------:R-:W-:-:S02]  /*a050*/  ULEA UR54, UP0, UR9, UR14, 0x2 ;  /* 0x0000000e09367291 */ /* 0x000fc4000f80103f */
[C---:B------:R-:W-:Y:S01]  /*a060*/  IADD3 R0, P1, R9.reuse, 0xf0, RZ ;  /* 0x000000f009007810 */ /* 0x040fe20007f3e0ff */
[----:B------:R-:W-:Y:S02]  /*a070*/  UIADD3 UR40, UR8, 0x16100, URZ ;  /* 0x0001610008287890 */ /* 0x000fe4000fffe03f */
[----:B------:R-:W-:Y:S01]  /*a080*/  UIADD3 UR32, UR8, 0x18100, URZ ;  /* 0x0001810008207890 */ /* 0x000fe2000fffe03f */
[----:B------:R-:W-:Y:S01]  /*a090*/  R2UR UR48, R0 ;  /* 0x00000000003072ca */ /* 0x000fe200000e0000 */
[----:B------:R-:W-:Y:S01]  /*a0a0*/  UIADD3 UR24, UR8, 0x1a100, URZ ;  /* 0x0001a10008187890 */ /* 0x000fe2000fffe03f */
[C---:B------:R-:W-:Y:S01]  /*a0b0*/  IADD3 R0, P2, R9.reuse, 0x2f0, RZ ;  /* 0x000002f009007810 */ /* 0x040fe20007f5e0ff */
[----:B------:R-:W-:Y:S02]  /*a0c0*/  UIADD3 UR52, UR8, 0x2c100, URZ ;  /* 0x0002c10008347890 */ /* 0x000fe4000fffe03f */
        /* <DEDUP_REMOVED lines=8> */
[--C-:B------:R-:W-:Y:S01]  /*a150*/  IMAD.X R0, RZ, RZ, R10.reuse, P1 ;  /* 0x000000ffff007224 */ /* 0x100fe200008e060a */
[----:B------:R-:W-:Y:S01]  /*a160*/  UMOV UR29, UR21 ;  /* 0x00000015001d7c82 */ /* 0x000fe20008000000 */
[----:B------:R-:W-:Y:S01]  /*a170*/  UMOV UR25, UR17 ;  /* 0x0000001100197c82 */ /* 0x000fe20008000000 */
[----:B------:R-:W-:Y:S01]  /*a180*/  UMOV UR27, UR19 ;  /* 0x00000013001b7c82 */ /* 0x000fe20008000000 */
[----:B------:R-:W-:Y:S01]  /*a190*/  UMOV UR9, 0x10 ;  /* 0x0000001000097882 */ /* 0x000fe20000000000 */
[----:B------:R-:W-:Y:S01]  /*a1a0*/  R2UR UR49, R0 ;  /* 0x00000000003172ca */ /* 0x000fe200000e0000 */
[--C-:B------:R-:W-:Y:S01]  /*a1b0*/  IMAD.X R0, RZ, RZ, R10.reuse, P2 ;  /* 0x000000ffff007224 */ /* 0x100fe200010e060a */
[----:B------:R-:W-:Y:S01]  /*a1c0*/  UMOV UR53, UR17 ;  /* 0x0000001100357c82 */ /* 0x000fe20008000000 */
[----:B------:R-:W-:Y:S01]  /*a1d0*/  UMOV UR13, UR21 ;  /* 0x00000015000d7c82 */ /* 0x000fe20008000000 */
[----:B------:R-:W-:Y:S01]  /*a1e0*/  UMOV UR10, UR18 ;  /* 0x00000012000a7c82 */ /* 0x000fe20008000000 */
[----:B------:R-:W-:Y:S01]  /*a1f0*/  UIADD3 UR56, UR8, 0x5000, URZ ;  /* 0x0000500008387890 */ /* 0x000fe2000fffe03f */
[----:B------:R-:W-:Y:S01]  /*a200*/  R2UR UR5, R0 ;  /* 0x00000000000572ca */ /* 0x000fe200000e0000 */
[----:B------:R-:W-:Y:S01]  /*a210*/  IMAD.X R0, RZ, RZ, R10, P3 ;  /* 0x000000ffff007224 */ /* 0x000fe200018e060a */
[----:B------:R-:W-:Y:S01]  /*a220*/  ISETP.GE.AND P1, PT, R5, R11, PT ;  /* 0x0000000b0500720c */ /* 0x000fe20003f26270 */
[----:B------:R-:W-:Y:S01]  /*a230*/  UMOV UR58, 0x80 ;  /* 0x00000080003a7882 */ /* 0x000fe20000000000 */
[----:B------:R-:W-:Y:S01]  /*a240*/  UMOV UR59, UR11 ;  /* 0x0000000b003b7c82 */ /* 0x000fe20008000000 */
[----:B------:R-:W-:Y:S01]  /*a250*/  UMOV UR60, UR12 ;  /* 0x0000000c003c7c82 */ /* 0x000fe20008000000 */
[----:B------:R-:W-:Y:S01]  /*a260*/  R2UR UR7, R0 ;  /* 0x00000000000772ca */ /* 0x000fe200000e0000 */
[----:B------:R1:W-:Y:S01]  /*a270*/  UTMALDG.4D [UR16], [UR48], desc[UR50] ;  /* 0x00003210300075b4 */ /* 0x0003e20008019000 */
[----:B------:R-:W-:Y:S01]  /*a280*/  UMOV UR61, UR21 ;  /* 0x00000015003d7c82 */ /* 0x000fe20008000000 */
        /* <DEDUP_REMOVED lines=43> */
[----:B----4-:R-:W-:Y:S05]  /*a540*/  @P1 BRA `(.L_x_449) ;  /* 0x0000000800201947 */ /* 0x010fea0003800000 */
        /* <DEDUP_REMOVED lines=20> */
.L_x_454:
[----:B------:R-:W-:-:S04]  /*a690*/  SHF.L.U32 R9, R12, 0x1f, RZ ;  /* 0x0000001f0c097819 */ /* 0x000fc800000006ff */
[----:B------:R-:W1:Y:S02]  /*a6a0*/  SYNCS.PHASECHK.TRANS64.TRYWAIT P1, [R6+URZ+0x31838], R9 ;  /* 0x03183809060075a7 */ /* 0x000e64000802017f */
[----:B-1----:R-:W-:Y:S05]  /*a6b0*/  @!P1 BRA `(.L_x_450) ;  /* 0x0000000c00909947 */ /* 0x002fea0003800000 */
.L_x_463:
[----:B------:R-:W-:Y:S05]  /*a6c0*/  @P0 BRA `(.L_x_451) ;  /* 0x0000000000140947 */ /* 0x000fea0003800000 */
[----:B------:R-:W-:Y:S01]  /*a6d0*/  ISETP.NE.AND P1, PT, R14, RZ, PT ;  /* 0x000000ff0e00720c */ /* 0x000fe20003f25270 */
[----:B-1----:R-:W-:-:S04]  /*a6e0*/  IMAD.MOV.U32 R9, RZ, RZ, 0x8100 ;  /* 0x00008100ff097424 */ /* 0x002fc800078e00ff */
[----:B------:R2:W-:Y:S08]  /*a6f0*/  SYNCS.ARRIVE.TRANS64 RZ, [R6+URZ+0x31830], R9 ;  /* 0x0318300906ff79a7 */ /* 0x0005f0000800003f */
[----:B------:R-:W-:Y:S05]  /*a700*/  @!P1 BRA `(.L_x_451) ;  /* 0x0000000000049947 */ /* 0x000fea0003800000 */
[----:B------:R-:W-:Y:S01]  /*a710*/  BPT.TRAP 0x1 ;  /* 0x000000040000795c */ /* 0x000fe20000300000 */
.L_x_451:
[----:B-12---:R-:W-:Y:S01]  /*a720*/  IMAD.MOV.U32 R9, RZ, RZ, R2 ;  /* 0x000000ffff097224 */ /* 0x006fe200078e0002 */
[----:B------:R-:W-:Y:S01]  /*a730*/  R2UR UR19, R15 ;  /* 0x000000000f1372ca */ /* 0x000fe200000e0000 */
[----:B------:R-:W-:Y:S01]  /*a740*/  IMAD.MOV.U32 R10, RZ, RZ, R3 ;  /* 0x000000ffff0a7224 */ /* 0x000fe200078e0003 */
[----:B------:R-:W-:Y:S01]  /*a750*/  R2UR UR14, R6 ;  /* 0x00000000060e72ca */ /* 0x000fe200000e0000 */
[----:B------:R-:W-:Y:S01]  /*a760*/  VIADD R13, R13, 0x1 ;  /* 0x000000010d0d7836 */ /* 0x000fe20000000000 */
[----:B------:R-:W-:Y:S01]  /*a770*/  IADD3 R0, P2, R9, 0x1f0, RZ ;  /* 0x000001f009007810 */ /* 0x000fe20007f5e0ff */
[----:B------:R-:W-:Y:S01]  /*a780*/  UMOV UR8, 0x0 ;  /* 0x0000000000087882 */ /* 0x000fe20000000000 */
[----:B------:R-:W-:Y:S01]  /*a790*/  UMOV UR9, 0x14f00000 ;  /* 0x14f0000000097882 */ /* 0x000fe20000000000 */
[----:B------:R-:W-:Y:S01]  /*a7a0*/  UMOV UR18, URZ ;  /* 0x0000003f00127c82 */ /* 0x000fe20008000000 */
[----:B------:R-:W-:Y:S01]  /*a7b0*/  R2UR UR6, R0 ;  /* 0x00000000000672ca */ /* 0x000fe200000e0000 */
[----:B------:R-:W-:Y:S01]  /*a7c0*/  IMAD.X R0, RZ, RZ, R10, P2 ;  /* 0x000000ffff007224 */ /* 0x000fe200010e060a */
[C---:B------:R-:W-:Y:S01]  /*a7d0*/  ISETP.NE.AND P1, PT, R13.reuse, 0x2, PT ;  /* 0x000000020d00780c */ /* 0x040fe20003f25270 */
[----:B------:R-:W-:Y:S01]  /*a7e0*/  UMOV UR34, 0x40 ;  /* 0x0000004000227882 */ /* 0x000fe20000000000 */
[----:B------:R-:W-:Y:S01]  /*a7f0*/  R2UR UR4, R16 ;  /* 0x00000000100472ca */ /* 0x000fe200000e0000 */
[----:B------:R-:W-:Y:S01]  /*a800*/  UIADD3 UR19, UR19, -0x40, URZ ;  /* 0xffffffc013137890 */ /* 0x000fe2000fffe03f */
[----:B------:R-:W-:Y:S01]  /*a810*/  R2UR UR7, R0 ;  /* 0x00000000000772ca */ /* 0x000fe200000e0000 */
        /* <DEDUP_REMOVED lines=23> */
[----:B------:R-:W-:Y:S01]  /*a990*/  ISETP.NE.AND P2, PT, R4, RZ, PT ;  /* 0x000000ff0400720c */ /* 0x000fe20003f45270 */
        /* <DEDUP_REMOVED lines=8> */
.L_x_465:
[----:B------:R-:W-:Y:S01]  /*aa20*/  LOP3.LUT R12, R12, 0x1, RZ, 0x3c, !PT ;  /* 0x000000010c0c7812 */ /* 0x000fe200078e3cff */
[----:B------:R-:W-:Y:S06]  /*aa30*/  @P2 BRA `(.L_x_453) ;  /* 0x0000000000142947 */ /* 0x000fec0003800000 */
[----:B------:R-:W-:Y:S01]  /*aa40*/  ISETP.NE.AND P1, PT, R14, RZ, PT ;  /* 0x000000ff0e00720c */ /* 0x000fe20003f25270 */
[----:B-1----:R-:W-:-:S04]  /*aa50*/  IMAD.MOV.U32 R0, RZ, RZ, 0x8100 ;  /* 0x00008100ff007424 */ /* 0x002fc800078e00ff */
[----:B------:R2:W-:Y:S08]  /*aa60*/  SYNCS.ARRIVE.TRANS64 RZ, [R20+URZ+0x31810], R0 ;  /* 0x0318100014ff79a7 */ /* 0x0005f0000800003f */
[----:B------:R-:W-:Y:S05]  /*aa70*/  @!P1 BRA `(.L_x_453) ;  /* 0x0000000000049947 */ /* 0x000fea0003800000 */
[----:B------:R-:W-:Y:S01]  /*aa80*/  BPT.TRAP 0x1 ;  /* 0x000000040000795c */ /* 0x000fe20000300000 */
.L_x_453:
        /* <DEDUP_REMOVED lines=13> */
[----:B------:R-:W-:Y:S01]  /*ab60*/  R2UR UR15, R19 ;  /* 0x00000000130f72ca */ /* 0x000fe200000e0000 */
[----:B------:R-:W-:Y:S01]  /*ab70*/  UIADD3 UR41, UR41, 0x31810, URZ ;  /* 0x0003181029297890 */ /* 0x000fe2000fffe03f */
[----:B------:R-:W-:Y:S01]  /*ab80*/  ISETP.GE.AND P1, PT, R5, R11, PT ;  /* 0x0000000b0500720c */ /* 0x000fe20003f26270 */
[----:B------:R-:W-:Y:S01]  /*ab90*/  UMOV UR45, UR21 ;  /* 0x00000015002d7c82 */ /* 0x000fe20008000000 */
        /* <DEDUP_REMOVED lines=20> */
[----:B------:R-:W-:Y:S01]  /*ace0*/  UIADD3 UR8, UR8, 0x2c100, URZ ;  /* 0x0002c10008087890 */ /* 0x000fe2000fffe03f */
[----:B------:R-:W-:Y:S01]  /*acf0*/  IMAD.X R18, RZ, RZ, R18, P3 ;  /* 0x000000ffff127224 */ /* 0x000fe200018e0612 */
[----:B------:R-:W-:Y:S01]  /*ad00*/  UMOV UR25, UR41 ;  /* 0x0000002900197c82 */ /* 0x000fe20008000000 */
        /* <DEDUP_REMOVED lines=12> */
.L_x_449:
[----:B------:R-:W-:-:S04]  /*add0*/  SHF.L.U32 R3, R12, 0x1f, RZ ;  /* 0x0000001f0c037819 */ /* 0x000fc800000006ff */
[----:B------:R-:W1:Y:S02]  /*ade0*/  SYNCS.PHASECHK.TRANS64.TRYWAIT P1, [R6+URZ+0x31838], R3 ;  /* 0x03183803060075a7 */ /* 0x000e64000802017f */
[----:B-1----:R-:W-:Y:S05]  /*adf0*/  @!P1 BRA `(.L_x_455) ;  /* 0x0000000400ec9947 */ /* 0x002fea0003800000 */
.L_x_466:
[----:B------:R-:W-:Y:S05]  /*ae00*/  @P0 BRA `(.L_x_456) ;  /* 0x0000000000140947 */ /* 0x000fea0003800000 */
[----:B------:R-:W-:Y:S01]  /*ae10*/  LOP3.LUT P0, RZ, R21, 0x1f, RZ, 0xc0, !PT ;  /* 0x0000001f15ff7812 */ /* 0x000fe2000780c0ff */
[----:B-1----:R-:W-:-:S04]  /*ae20*/  IMAD.MOV.U32 R3, RZ, RZ, 0x8100 ;  /* 0x00008100ff037424 */ /* 0x002fc800078e00ff */
[----:B------:R2:W-:Y:S08]  /*ae30*/  SYNCS.ARRIVE.TRANS64 RZ, [R6+URZ+0x31830], R3 ;  /* 0x0318300306ff79a7 */ /* 0x0005f0000800003f */
[----:B------:R-:W-:Y:S05]  /*ae40*/  @!P0 BRA `(.L_x_456) ;  /* 0x0000000000048947 */ /* 0x000fea0003800000 */
[----:B------:R-:W-:Y:S01]  /*ae50*/  BPT.TRAP 0x1 ;  /* 0x000000040000795c */ /* 0x000fe20000300000 */
.L_x_456:
        /* <DEDUP_REMOVED lines=18> */
[----:B------:R-:W-:Y:S01]  /*af80*/  ISETP.NE.AND P0, PT, R0, 0x2, PT ;  /* 0x000000020000780c */ /* 0x000fe20003f05270 */
        /* <DEDUP_REMOVED lines=31> */
.L_x_445:
[----:B------:R-:W-:Y:S05]  /*b180*/  WARPSYNC.ALL ;  /* 0x0000000000007948 */ /* 0x000fea0003800000 */
[----:B------:R-:W-:-:S13]  /*b190*/  ELECT P0, URZ, PT ;  /* 0x00000000003f782f */ /* 0x000fda0003800000 */
        /* <DEDUP_REMOVED lines=8> */
.L_x_457:
        /* <DEDUP_REMOVED lines=8> */
.L_x_467:
        /* <DEDUP_REMOVED lines=9> */
.L_x_468:
[----:B------:R-:W-:Y:S05]  /*b330*/  @!P1 BRA `(.L_x_460) ;  /* 0x0000000000049947 */ /* 0x000fea0003800000 */
[----:B------:R-:W-:Y:S01]  /*b340*/  BPT.TRAP 0x1 ;  /* 0x000000040000795c */ /* 0x000fe20000300000 */
.L_x_460:
[----:B------:R-:W-:-:S07]  /*b350*/  SHF.L.U32 R12, R12, 0x1f, RZ ;  /* 0x0000001f0c0c7819 */ /* 0x000fce00000006ff */
.L_x_461:
[----:B--2---:R2:W3:Y:S02]  /*b360*/  SYNCS.PHASECHK.TRANS64.TRYWAIT P0, [R7+URZ+0x31838], R12 ;  /* 0x0318380c070075a7 */ /* 0x0044e4000800017f */
[----:B---3--:R-:W-:Y:S05]  /*b370*/  @!P0 NANOSLEEP.SYNCS 0x989680 ;  /* 0x009896800000895d */ /* 0x008fea0003900000 */
[----:B------:R-:W3:Y:S02]  /*b380*/  @!P0 SYNCS.PHASECHK.TRANS64 P0, [R7+URZ+0x31838], R12 ;  /* 0x0318380c070085a7 */ /* 0x000ee4000800007f */
[----:B---3--:R-:W-:Y:S05]  /*b390*/  @!P0 BRA `(.L_x_461) ;  /* 0xfffffffc00f08947 */ /* 0x008fea000383ffff */
.L_x_417:
[----:B------:R-:W-:Y:S05]  /*b3a0*/  BSYNC B0 ;  /* 0x0000000000007941 */ /* 0x000fea0003800000 */
.L_x_414:
[----:B------:R-:W-:Y:S05]  /*b3b0*/  EXIT ;  /* 0x000000000000794d */ /* 0x000fea0003800000 */
.L_x_421:
[----:B-1----:R1:W2:Y:S02]  /*b3c0*/  SYNCS.PHASECHK.TRANS64.TRYWAIT P0, [R17+URZ+0x31800], R8 ;  /* 0x03180008110075a7 */ /* 0x0022a4000800017f */
[----:B--2---:R-:W-:Y:S05]  /*b3d0*/  @!P0 NANOSLEEP.SYNCS 0x989680 ;  /* 0x009896800000895d */ /* 0x004fea0003900000 */
[----:B------:R-:W2:Y:S02]  /*b3e0*/  @!P0 SYNCS.PHASECHK.TRANS64 P0, [R17+URZ+0x31800], R8 ;  /* 0x03180008110085a7 */ /* 0x000ea4000800007f */
[----:B--2---:R-:W-:Y:S05]  /*b3f0*/  @!P0 BRA `(.L_x_421) ;  /* 0xfffffffc00f08947 */ /* 0x004fea000383ffff */
[----:B------:R-:W-:Y:S05]  /*b400*/  BRA `(.L_x_420) ;  /* 0xffffff5800747947 */ /* 0x000fea000383ffff */
.L_x_425:
[----:B--2---:R2:W3:Y:S02]  /*b410*/  SYNCS.PHASECHK.TRANS64.TRYWAIT P0, [R16+URZ+0x31810], R9 ;  /* 0x03181009100075a7 */ /* 0x0044e4000800017f */
[----:B---3--:R-:W-:Y:S05]  /*b420*/  @!P0 NANOSLEEP.SYNCS 0x989680 ;  /* 0x009896800000895d */ /* 0x008fea0003900000 */
[----:B------:R-:W3:Y:S02]  /*b430*/  @!P0 SYNCS.PHASECHK.TRANS64 P0, [R16+URZ+0x31810], R9 ;  /* 0x03181009100085a7 */ /* 0x000ee4000800007f */
[----:B---3--:R-:W-:Y:S05]  /*b440*/  @!P0 BRA `(.L_x_425) ;  /* 0xfffffffc00f08947 */ /* 0x008fea000383ffff */
[----:B------:R-:W-:Y:S05]  /*b450*/  BRA `(.L_x_424) ;  /* 0xffffff6000f07947 */ /* 0x000fea000383ffff */
.L_x_429:
[----:B----4-:R4:W1:Y:S02]  /*b460*/  SYNCS.PHASECHK.TRANS64.TRYWAIT P0, [R17+URZ+0x31830], R10 ;  /* 0x0318300a110075a7 */ /* 0x010864000800017f */
[----:B-1----:R-:W-:Y:S05]  /*b470*/  @!P0 NANOSLEEP.SYNCS 0x989680 ;  /* 0x009896800000895d */ /* 0x002fea0003900000 */
[----:B------:R-:W1:Y:S02]  /*b480*/  @!P0 SYNCS.PHASECHK.TRANS64 P0, [R17+URZ+0x31830], R10 ;  /* 0x0318300a110085a7 */ /* 0x000e64000800007f */
[----:B-1----:R-:W-:Y:S05]  /*b490*/  @!P0 BRA `(.L_x_429) ;  /* 0xfffffffc00f08947 */ /* 0x002fea000383ffff */
[----:B------:R-:W-:Y:S05]  /*b4a0*/  BRA `(.L_x_428) ;  /* 0xffffff8000007947 */ /* 0x000fea000383ffff */
.L_x_447:
[----:B-1----:R1:W2:Y:S02]  /*b4b0*/  SYNCS.PHASECHK.TRANS64.TRYWAIT P0, [R6+URZ+0x31820], R3 ;  /* 0x03182003060075a7 */ /* 0x0022a4000800017f */
[----:B--2---:R-:W-:Y:S05]  /*b4c0*/  @!P0 NANOSLEEP.SYNCS 0x989680 ;  /* 0x009896800000895d */ /* 0x004fea0003900000 */
[----:B------:R-:W2:Y:S02]  /*b4d0*/  @!P0 SYNCS.PHASECHK.TRANS64 P0, [R6+URZ+0x31820], R3 ;  /* 0x03182003060085a7 */ /* 0x000ea4000800007f */
[----:B--2---:R-:W-:Y:S05]  /*b4e0*/  @!P0 BRA `(.L_x_447) ;  /* 0xfffffffc00f08947 */ /* 0x004fea000383ffff */
[----:B------:R-:W-:Y:S05]  /*b4f0*/  BRA `(.L_x_462) ;  /* 0xffffffe8003c7947 */ /* 0x000fea000383ffff */
.L_x_450:
[----:B-1----:R1:W2:Y:S02]  /*b500*/  SYNCS.PHASECHK.TRANS64.TRYWAIT P1, [R6+URZ+0x31838], R9 ;  /* 0x03183809060075a7 */ /* 0x0022a4000802017f */
[----:B--2---:R-:W-:Y:S05]  /*b510*/  @!P1 NANOSLEEP.SYNCS 0x989680 ;  /* 0x009896800000995d */ /* 0x004fea0003900000 */
[----:B------:R-:W2:Y:S02]  /*b520*/  @!P1 SYNCS.PHASECHK.TRANS64 P1, [R6+URZ+0x31838], R9 ;  /* 0x03183809060095a7 */ /* 0x000ea4000802007f */
[----:B--2---:R-:W-:Y:S05]  /*b530*/  @!P1 BRA `(.L_x_450) ;  /* 0xfffffffc00f09947 */ /* 0x004fea000383ffff */
[----:B------:R-:W-:Y:S05]  /*b540*/  BRA `(.L_x_463) ;  /* 0xfffffff0005c7947 */ /* 0x000fea000383ffff */
.L_x_452:
[----:B------:R-:W-:-:S07]  /*b550*/  SHF.L.U32 R0, R8, 0x1f, RZ ;  /* 0x0000001f08007819 */ /* 0x000fce00000006ff */
.L_x_464:
[----:B-1----:R1:W2:Y:S02]  /*b560*/  SYNCS.PHASECHK.TRANS64.TRYWAIT P1, [R20+URZ+0x31820], R0 ;  /* 0x03182000140075a7 */ /* 0x0022a4000802017f */
[----:B--2---:R-:W-:Y:S05]  /*b570*/  @!P1 NANOSLEEP.SYNCS 0x989680 ;  /* 0x009896800000995d */ /* 0x004fea0003900000 */
[----:B------:R-:W2:Y:S02]  /*b580*/  @!P1 SYNCS.PHASECHK.TRANS64 P1, [R20+URZ+0x31820], R0 ;  /* 0x03182000140095a7 */ /* 0x000ea4000802007f */
[----:B--2---:R-:W-:Y:S05]  /*b590*/  @!P1 BRA `(.L_x_464) ;  /* 0xfffffffc00f09947 */ /* 0x004fea000383ffff */
[----:B------:R-:W-:Y:S05]  /*b5a0*/  BRA `(.L_x_465) ;  /* 0xfffffff4001c7947 */ /* 0x000fea000383ffff */
.L_x_455:
[----:B-1----:R1:W2:Y:S02]  /*b5b0*/  SYNCS.PHASECHK.TRANS64.TRYWAIT P1, [R6+URZ+0x31838], R3 ;  /* 0x03183803060075a7 */ /* 0x0022a4000802017f */
[----:B--2---:R-:W-:Y:S05]  /*b5c0*/  @!P1 NANOSLEEP.SYNCS 0x989680 ;  /* 0x009896800000995d */ /* 0x004fea0003900000 */
[----:B------:R-:W2:Y:S02]  /*b5d0*/  @!P1 SYNCS.PHASECHK.TRANS64 P1, [R6+URZ+0x31838], R3 ;  /* 0x03183803060095a7 */ /* 0x000ea4000802007f */
[----:B--2---:R-:W-:Y:S05]  /*b5e0*/  @!P1 BRA `(.L_x_455) ;  /* 0xfffffffc00f09947 */ /* 0x004fea000383ffff */
[----:B------:R-:W-:Y:S05]  /*b5f0*/  BRA `(.L_x_466) ;  /* 0xfffffff800007947 */ /* 0x000fea000383ffff */
.L_x_458:
[----:B-1----:R1:W2:Y:S02]  /*b600*/  SYNCS.PHASECHK.TRANS64.TRYWAIT P0, [R5+URZ], R2 ;  /* 0x00000002050075a7 */ /* 0x0022a4000800017f */
[----:B--2---:R-:W-:Y:S05]  /*b610*/  @!P0 NANOSLEEP.SYNCS 0x989680 ;  /* 0x009896800000895d */ /* 0x004fea0003900000 */
[----:B------:R-:W2:Y:S02]  /*b620*/  @!P0 SYNCS.PHASECHK.TRANS64 P0, [R5+URZ], R2 ;  /* 0x00000002050085a7 */ /* 0x000ea4000800007f */
[----:B--2---:R-:W-:Y:S05]  /*b630*/  @!P0 BRA `(.L_x_458) ;  /* 0xfffffffc00f08947 */ /* 0x004fea000383ffff */
[----:B------:R-:W-:Y:S05]  /*b640*/  BRA `(.L_x_467) ;  /* 0xfffffffc00147947 */ /* 0x000fea000383ffff */
.L_x_459:
[----:B-1----:R1:W2:Y:S02]  /*b650*/  SYNCS.PHASECHK.TRANS64.TRYWAIT P0, [R3+URZ], R0 ;  /* 0x00000000030075a7 */ /* 0x0022a4000800017f */
[----:B--2---:R-:W-:Y:S05]  /*b660*/  @!P0 NANOSLEEP.SYNCS 0x989680 ;  /* 0x009896800000895d */ /* 0x004fea0003900000 */
[----:B------:R-:W2:Y:S02]  /*b670*/  @!P0 SYNCS.PHASECHK.TRANS64 P0, [R3+URZ], R0 ;  /* 0x00000000030085a7 */ /* 0x000ea4000800007f */
[----:B--2---:R-:W-:Y:S05]  /*b680*/  @!P0 BRA `(.L_x_459) ;  /* 0xfffffffc00f08947 */ /* 0x004fea000383ffff */
[----:B------:R-:W-:Y:S05]  /*b690*/  BRA `(.L_x_468) ;  /* 0xfffffffc00247947 */ /* 0x000fea000383ffff */
.L_x_469:
        /* <DEDUP_REMOVED lines=14> */
.L_x_1150:


//--------------------- .text._ZN7cutlass13device_kernelIN5flash11enable_sm90INS1_16FlashAttnBwdSm90INS1_25CollectiveMainloopBwdSm90ILi2ELi1ELi1EN4cute5tupleIJNS5_1CILi1EEES8_S8_EEENS6_IJNS7_ILi64EEENS7_ILi80EEENS7_ILi256EEEEEENS_6half_tEfNS_4arch4Sm90ELb0ELb1ELb1ELb1ELb0ELb0ELb1ELb1ELi2ELi1ELi1ELi1ELb0EEENS1_21CollectiveEpilogueBwdISD_SE_SG_Li256ELb1ELb1ELi2EEENS1_19SingleTileSchedulerILb1ELb0ELb0ELi80EEEEEEEEEvNT_6ParamsE --------------------------
	.section	.text._ZN7cutlass13device_kernelIN5flash11enable_sm90INS1_16FlashAttnBwdSm90INS1_25CollectiveMainloopBwdSm90ILi2ELi1ELi1EN4cute5tupleIJNS5_1CILi1EEES8_S8_EEENS6_IJNS7_ILi64EEENS7_ILi80EEENS7_ILi256EEEEEENS_6half_tEfNS_4arch4Sm90ELb0ELb1ELb1ELb1ELb0ELb0ELb1ELb1ELi2ELi1ELi1ELi1ELb0EEENS1_21CollectiveEpilogueBwdISD_SE_SG_Li256ELb1ELb1ELi2EEENS1_19SingleTileSchedulerILb1ELb0ELb0ELi80EEEEEEEEEvNT_6ParamsE,"ax",@progbits
	.align	128
.text._ZN7cutlass13device_kernelIN5flash11enable_sm90INS1_16FlashAttnBwdSm90INS1_25CollectiveMainloopBwdSm90ILi2ELi1ELi1EN4cute5tupleIJNS5_1CILi1EEES8_S8_EEENS6_IJNS7_ILi64EEENS7_ILi80EEENS7_ILi256EEEEEENS_6half_tEfNS_4arch4Sm90ELb0ELb1ELb1ELb1ELb0ELb0ELb1ELb1ELi2ELi1ELi1ELi1ELb0EEENS1_21CollectiveEpilogueBwdISD_SE_SG_Li256ELb1ELb1ELi2EEENS1_19SingleTileSchedulerILb1ELb0ELb0ELi80EEEEEEEEEvNT_6ParamsE:
        .type           _ZN7cutlass13device_kernelIN5flash11enable_sm90INS1_16FlashAttnBwdSm90INS1_25CollectiveMainloopBwdSm90ILi2ELi1ELi1EN4cute5tupleIJNS5_1CILi1EEES8_S8_EEENS6_IJNS7_ILi64EEENS7_ILi80EEENS7_ILi256EEEEEENS_6half_tEfNS_4arch4Sm90ELb0ELb1ELb1ELb1ELb0ELb0ELb1ELb1ELi2ELi1ELi1ELi1ELb0EEENS1_21CollectiveEpilogueBwdISD_SE_SG_Li256ELb1ELb1ELi2EEENS1_19SingleTileSchedulerILb1ELb0ELb0ELi80EEEEEEEEEvNT_6ParamsE,@function
        .size           _ZN7cutlass13device_kernelIN5flash11enable_sm90INS1_16FlashAttnBwdSm90INS1_25CollectiveMainloopBwdSm90ILi2ELi1ELi1EN4cute5tupleIJNS5_1CILi1EEES8_S8_EEENS6_IJNS7_ILi64EEENS7_ILi80EEENS7_ILi256EEEEEENS_6half_tEfNS_4arch4Sm90ELb0ELb1ELb1ELb1ELb0ELb0ELb1ELb1ELi2ELi1ELi1ELi1ELb0EEENS1_21CollectiveEpilogueBwdISD_SE_SG_Li256ELb1ELb1ELi2EEENS1_19SingleTileSchedulerILb1ELb0ELb0ELi80EEEEEEEEEvNT_6ParamsE,(.L_x_1151 - _ZN7cutlass13device_kernelIN5flash11enable_sm90INS1_16FlashAttnBwdSm90INS1_25CollectiveMainloopBwdSm90ILi2ELi1ELi1EN4cute5tupleIJNS5_1CILi1EEES8_S8_EEENS6_IJNS7_ILi64EEENS7_ILi80EEENS7_ILi256EEEEEENS_6half_tEfNS_4arch4Sm90ELb0ELb1ELb1ELb1ELb0ELb0ELb1ELb1ELi2ELi1ELi1ELi1ELb0EEENS1_21CollectiveEpilogueBwdISD_SE_SG_Li256ELb1ELb1ELi2EEENS1_19SingleTileSchedulerILb1ELb0ELb0ELi80EEEEEEEEEvNT_6ParamsE)
        .other          _ZN7cutlass13device_kernelIN5flash11enable_sm90INS1_16FlashAttnBwdSm90INS1_25CollectiveMainloopBwdSm90ILi2ELi1ELi1EN4cute5tupleIJNS5_1CILi1EEES8_S8_EEENS6_IJNS7_ILi64EEENS7_ILi80EEENS7_ILi256EEEEEENS_6half_tEfNS_4arch4Sm90ELb0ELb1ELb1ELb1ELb0ELb0ELb1ELb1ELi2ELi1ELi1ELi1ELb0EEENS1_21CollectiveEpilogueBwdISD_SE_SG_Li256ELb1ELb1ELi2EEENS1_19SingleTileSchedulerILb1ELb0ELb0ELi80EEEEEEEEEvNT_6ParamsE,@"STO_CUDA_ENTRY STV_DEFAULT"
_ZN7cutlass13device_kernelIN5flash11enable_sm90INS1_16FlashAttnBwdSm90INS1_25CollectiveMainloopBwdSm90ILi2ELi1ELi1EN4cute5tupleIJNS5_1CILi1EEES8_S8_EEENS6_IJNS7_ILi64EEENS7_ILi80EEENS7_ILi256EEEEEENS_6half_tEfNS_4arch4Sm90ELb0ELb1ELb1ELb1ELb0ELb0ELb1ELb1ELi2ELi1ELi1ELi1ELb0EEENS1_21CollectiveEpilogueBwdISD_SE_SG_Li256ELb1ELb1ELi2EEENS1_19SingleTileSchedulerILb1ELb0ELb0ELi80EEEEEEEEEvNT_6ParamsE:
[----:B------:R-:W0:Y:S02]  /*0000*/  LDC R1, c[0x0][0x28] ;  /* 0x00000a00ff017b82 */ /* 0x000e240000000800 */
[----:B0-----:R-:W-:Y:S01]  /*0010*/  VIADD R1, R1, 0xfffffff8 ;  /* 0xfffffff801017836 */ /* 0x001fe20000000000 */
[----:B------:R-:W0:Y:S01]  /*0020*/  S2R R21, SR_TID.X ;  /* 0x0000000000157919 */ /* 0x000e220000002100 */
[----:B------:R-:W-:Y:S01]  /*0030*/  ELECT P0, URZ, PT ;  /* 0x00000000003f782f */ /* 0x000fe20003800000 */
[----:B------:R-:W-:Y:S01]  /*0040*/  BSSY B0, `(.L_x_470) ;  /* 0x0000014000007945 */ /* 0x000fe20003800000 */
[----:B0-----:R-:W-:-:S05]  /*0050*/  SHF.R.U32.HI R0, RZ, 0x5, R21 ;  /* 0x00000005ff007819 */ /* 0x001fca0000011615 */
[----:B------:R-:W0:Y:S02]  /*0060*/  SHFL.IDX PT, R2, R0, RZ, 0x1f ;  /* 0x00001fff00027589 */ /* 0x000e2400000e0000 */
[----:B0-----:R-:W-:Y:S02]  /*0070*/  ISETP.EQ.AND P0, PT, R2, RZ, P0 ;  /* 0x000000ff0200720c */ /* 0x001fe40000702270 */
        /* <DEDUP_REMOVED lines=16> */
.L_x_471:
[----:B------:R-:W-:Y:S05]  /*0180*/  BSYNC B0 ;  /* 0x0000000000007941 */ /* 0x000fea0003800000 */
.L_x_470:
[----:B------:R-:W-:Y:S01]  /*0190*/  VOTEU.ANY UP0, P0 ;  /* 0x00000000003f7886 */ /* 0x000fe20000000100 */
[----:B------:R-:W0:Y:S01]  /*01a0*/  SHFL.IDX PT, R2, R2, RZ, 0x1f ;  /* 0x00001fff02027589 */ /* 0x000e2200000e0000 */
[----:B------:R-:W-:Y:S01]  /*01b0*/  UMOV UR4, 0x1 ;  /* 0x0000000100047882 */ /* 0x000fe20000000000 */
[----:B------:R-:W-:Y:S02]  /*01c0*/  VOTEU.ANY UP1, P0 ;  /* 0x00000000003f7886 */ /* 0x000fe40000020100 */
[----:B------:R-:W1:Y:S01]  /*01d0*/  @UP0 S2UR UR7, SR_CgaCtaId ;  /* 0x00000000000709c3 */ /* 0x000e620000008800 */
[----:B------:R-:W-:Y:S01]  /*01e0*/  @UP0 UMOV UR6, 0x400 ;  /* 0x0000040000060882 */ /* 0x000fe20000000000 */
[----:B------:R-:W-:-:S04]  /*01f0*/  @UP0 UIADD3 UR4, -UR4, 0x100000, URZ ;  /* 0x0010000004040890 */ /* 0x000fc8000fffe13f */
[----:B------:R-:W-:Y:S02]  /*0200*/  @UP0 USHF.L.U32 UR5, UR4, 0xb, URZ ;  /* 0x0000000b04050899 */ /* 0x000fe4000800063f */
[----:B------:R-:W-:Y:S01]  /*0210*/  @UP0 USHF.L.U32 UR4, UR4, 0x1, URZ ;  /* 0x0000000104040899 */ /* 0x000fe2000800063f */
[----:B------:R-:W2:Y:S01]  /*0220*/  SHFL.IDX PT, R3, R0, RZ, 0x1f ;  /* 0x00001fff00037589 */ /* 0x000ea200000e0000 */
[----:B0-----:R-:W-:Y:S01]  /*0230*/  R2UR UR8, R2 ;  /* 0x00000000020872ca */ /* 0x001fe200000e0000 */
[----:B-1----:R-:W-:-:S03]  /*0240*/  @UP0 ULEA UR6, UR7, UR6, 0x18 ;  /* 0x0000000607060291 */ /* 0x002fc6000f8ec03f */
[----:B------:R-:W-:Y:S01]  /*0250*/  UMOV UR7, 0x1 ;  /* 0x0000000100077882 */ /* 0x000fe20000000000 */
[----:B--2---:R-:W-:-:S08]  /*0260*/  ISETP.NE.AND P1, PT, R3, RZ, PT ;  /* 0x000000ff0300720c */ /* 0x004fd00003f25270 */
[----:B------:R-:W-:Y:S01]  /*0270*/  UISETP.NE.AND UP0, UPT, UR8, URZ, UPT ;  /* 0x0000003f0800728c */ /* 0x000fe2000bf05270 */
[----:B------:R-:W0:Y:S02]  /*0280*/  FENCE.VIEW.ASYNC.S ;  /* 0x00000000000073c6 */ /* 0x000e240000000000 */
[----:B0-----:R0:W1:Y:S02]  /*0290*/  @UP1 SYNCS.EXCH.64 URZ, [UR6+0x31600], UR4 ;  /* 0x03160004063f15b2 */ /* 0x0010640008000100 */
[----:B0-----:R-:W-:-:S06]  /*02a0*/  USEL UR4, UR7, 0x2, !UP0 ;  /* 0x0000000207047887 */ /* 0x001fcc000c000000 */
[----:B------:R-:W-:-:S05]  /*02b0*/  IMAD.U32 R2, RZ, RZ, UR4 ;  /* 0x00000004ff027e24 */ /* 0x000fca000f8e00ff */
[----:B------:R0:W-:Y:S01]  /*02c0*/  STL [R1], R2 ;  /* 0x0000000201007387 */ /* 0x0001e20000100800 */
[----:B------:R-:W-:Y:S05]  /*02d0*/  @P1 BRA `(.L_x_472) ;  /* 0x0000000000481947 */ /* 0x000fea0003800000 */
[----:B------:R-:W2:Y:S01]  /*02e0*/  S2UR UR5, SR_CgaCtaId ;  /* 0x00000000000579c3 */ /* 0x000ea20000008800 */
        /* <DEDUP_REMOVED lines=12> */
[----:B--2---:R2:W3:Y:S08]  /*03b0*/  SYNCS.EXCH.64 URZ, [UR8+0x31610], UR6 ;  /* 0x03161006083f75b2 */ /* 0x0044f00008000100 */
[----:B------:R2:W4:Y:S01]  /*03c0*/  SYNCS.EXCH.64 URZ, [UR8+0x31620], UR4 ;  /* 0x03162004083f75b2 */ /* 0x0005220008000100 */
[----:B------:R2:W0:Y:S01]  /*03d0*/  SYNCS.EXCH.64 URZ, [UR8+0x31618], UR6 ;  /* 0x03161806083f75b2 */ /* 0x0004220008000100 */
[----:B------:R2:W0:Y:S01]  /*03e0*/  SYNCS.EXCH.64 URZ, [UR8+0x31628], UR4 ;  /* 0x03162804083f75b2 */ /* 0x0004220008000100 */
[----:B------:R-:W-:Y:S01]  /*03f0*/  NOP ;  /* 0x0000000000007918 */ /* 0x000fe20000000000 */
.L_x_472:
[----:B0-----:R-:W0:Y:S01]  /*0400*/  SHFL.IDX PT, R2, R0, RZ, 0x1f ;  /* 0x00001fff00027589 */ /* 0x001e2200000e0000 */
[----:B------:R-:W-:Y:S01]  /*0410*/  NOP ;  /* 0x0000000000007918 */ /* 0x000fe20000000000 */
[----:B0-----:R-:W-:-:S13]  /*0420*/  ISETP.NE.AND P0, PT, R2, RZ, PT ;  /* 0x000000ff0200720c */ /* 0x001fda0003f05270 */
[----:B------:R-:W-:Y:S05]  /*0430*/  @P0 BRA `(.L_x_473) ;  /* 0x0000000000400947 */ /* 0x000fea0003800000 */
[----:B--2---:R-:W0:Y:S01]  /*0440*/  S2UR UR5, SR_CgaCtaId ;  /* 0x00000000000579c3 */ /* 0x004e220000008800 */
[----:B------:R-:W-:Y:S01]  /*0450*/  UMOV UR4, 0x400 ;  /* 0x0000040000047882 */ /* 0x000fe20000000000 */
[----:B------:R-:W-:Y:S01]  /*0460*/  UMOV UR6, 0x1 ;  /* 0x0000000100067882 */ /* 0x000fe20000000000 */
[----:B------:R-:W-:Y:S01]  /*0470*/  UMOV UR7, 0x100 ;  /* 0x0000010000077882 */ /* 0x000fe20000000000 */
[----:B------:R-:W-:Y:S01]  /*0480*/  ELECT P0, URZ, PT ;  /* 0x00000000003f782f */ /* 0x000fe20003800000 */
[----:B0-----:R-:W-:Y:S02]  /*0490*/  ULEA UR8, UR5, UR4, 0x18 ;  /* 0x0000000405087291 */ /* 0x001fe4000f8ec03f */
[----:B------:R-:W-:-:S04]  /*04a0*/  UIADD3 UR4, -UR6, 0x100000, URZ ;  /* 0x0010000006047890 */ /* 0x000fc8000fffe13f */
[----:B------:R-:W-:Y:S02]  /*04b0*/  USHF.L.U32 UR5, UR4, 0xb, URZ ;  /* 0x0000000b04057899 */ /* 0x000fe4000800063f */
[----:B------:R-:W-:Y:S02]  /*04c0*/  USHF.L.U32 UR4, UR4, 0x1, URZ ;  /* 0x0000000104047899 */ /* 0x000fe4000800063f */
[----:B------:R-:W-:-:S04]  /*04d0*/  UIADD3 UR6, -UR7, 0x100000, URZ ;  /* 0x0010000007067890 */ /* 0x000fc8000fffe13f */
[----:B------:R-:W-:Y:S02]  /*04e0*/  USHF.L.U32 UR7, UR6, 0xb, URZ ;  /* 0x0000000b06077899 */ /* 0x000fe4000800063f */
[----:B------:R-:W-:Y:S01]  /*04f0*/  USHF.L.U32 UR6, UR6, 0x1, URZ ;  /* 0x0000000106067899 */ /* 0x000fe2000800063f */
[----:B------:R-:W0:Y:S03]  /*0500*/  FENCE.VIEW.ASYNC.S ;  /* 0x00000000000073c6 */ /* 0x000e260000000000 */
[----:B0-----:R0:W2:Y:S08]  /*0510*/  SYNCS.EXCH.64 URZ, [UR8+0x31630], UR4 ;  /* 0x03163004083f75b2 */ /* 0x0010b00008000100 */
[----:B------:R0:W0:Y:S01]  /*0520*/  SYNCS.EXCH.64 URZ, [UR8+0x31638], UR6 ;  /* 0x03163806083f75b2 */ /* 0x0000220008000100 */
[----:B------:R-:W-:Y:S01]  /*0530*/  NOP ;  /* 0x0000000000007918 */ /* 0x000fe20000000000 */
.L_x_473:
[----:B------:R-:W-:Y:S01]  /*0540*/  PLOP3.LUT P0, PT, PT, PT, UP0, 0x80, 0x0 ;  /* 0x000000000000781c */ /* 0x000fe20003f0f008 */
[----:B------:R-:W-:Y:S01]  /*0550*/  NOP ;  /* 0x0000000000007918 */ /* 0x000fe20000000000 */
[----:B------:R-:W-:Y:S01]  /*0560*/  BSSY B0, `(.L_x_474) ;  /* 0x0000f59000007945 */ /* 0x000fe20003800000 */
[----:B------:R-:W-:Y:S01]  /*0570*/  LOP3.LUT R11, R21, 0x7f, RZ, 0xc0, !PT ;  /* 0x0000007f150b7812 */ /* 0x000fe200078ec0ff */
[----:B01234-:R-:W-:Y:S09]  /*0580*/  BAR.SYNC.DEFER_BLOCKING 0x0 ;  /* 0x0000000000007b1d */ /* 0x01fff20000010000 */
[----:B------:R-:W-:Y:S05]  /*0590*/  @!P0 BRA `(.L_x_475) ;  /* 0x000000d000848947 */ /* 0x000fea0003800000 */
.L_x_476:
        /* <DEDUP_REMOVED lines=15> */
.L_x_477:
        /* <DEDUP_REMOVED lines=11> */
.L_x_479:
[----:B------:R-:W2:Y:S02]  /*0740*/  LDC R0, c[0x0][0x8bc] ;  /* 0x00022f00ff007b82 */ /* 0x000ea40000000800 */
.L_x_478:
[----:B0-----:R-:W-:-:S05]  /*0750*/  IMAD R11, R2, 0x50, RZ ;  /* 0x00000050020b7824 */ /* 0x001fca00078e02ff */
[----:B--2--5:R-:W-:-:S04]  /*0760*/  ISETP.GE.AND P0, PT, R11, R0, PT ;  /* 0x000000000b00720c */ /* 0x024fc80003f06270 */
[----:B-1----:R-:W-:-:S04]  /*0770*/  SEL R234, R7, 0xffffffff, !P0 ;  /* 0xffffffff07ea7807 */ /* 0x002fc80004000000 */
[----:B------:R-:W-:-:S13]  /*0780*/  ISETP.GE.AND P0, PT, R234, RZ, PT ;  /* 0x000000ffea00720c */ /* 0x000fda0003f06270 */
[----:B------:R-:W-:Y:S05]  /*0790*/  @!P0 BRA `(.L_x_480) ;  /* 0x000000f000d48947 */ /* 0x000fea0003800000 */
[----:B------:R-:W0:Y:S01]  /*07a0*/  LDC.64 R6, c[0x0][0x770] ;  /* 0x0001dc00ff067b82 */ /* 0x000e220000000a00 */
[----:B------:R-:W-:-:S07]  /*07b0*/  ULDC.64 UR6, c[0x0][0x208] ;  /* 0x0000820000067ab9 */ /* 0x000fce0000000a00 */
[----:B------:R-:W1:Y:S08]  /*07c0*/  LDC.64 R8, c[0x0][0x780] ;  /* 0x0001e000ff087b82 */ /* 0x000e700000000a00 */
[----:B------:R-:W2:Y:S01]  /*07d0*/  LDC.64 R4, c[0x0][0x770] ;  /* 0x0001dc00ff047b82 */ /* 0x000ea20000000a00 */
[----:B0-----:R-:W-:-:S04]  /*07e0*/  ISETP.NE.U32.AND P1, PT, R6, RZ, PT ;  /* 0x000000ff0600720c */ /* 0x001fc80003f25070 */
[----:B------:R-:W-:Y:S02]  /*07f0*/  ISETP.NE.AND.EX P1, PT, R7, RZ, PT, P1 ;  /* 0x000000ff0700720c */ /* 0x000fe40003f25310 */
[----:B-1----:R-:W-:-:S04]  /*0800*/  ISETP.NE.U32.AND P0, PT, R8, RZ, PT ;  /* 0x000000ff0800720c */ /* 0x002fc80003f05070 */
[----:B------:R-:W-:Y:S01]  /*0810*/  ISETP.NE.AND.EX P0, PT, R9, RZ, PT, P0 ;  /* 0x000000ff0900720c */ /* 0x000fe20003f05300 */
[----:B--2---:R-:W-:-:S06]  /*0820*/  IMAD.WIDE R8, R234, 0x4, R4 ;  /* 0x00000004ea087825 */ /* 0x004fcc00078e0204 */
[----:B------:R-:W2:Y:S06]  /*0830*/  @P1 LDG.E R3, desc[UR6][R8.64] ;  /* 0x0000000608031981 */ /* 0x000eac000c1e1900 */
[----:B------:R-:W0:Y:S08]  /*0840*/  @P0 LDC.64 R6, c[0x0][0x780] ;  /* 0x0001e000ff060b82 */ /* 0x000e300000000a00 */
[----:B------:R-:W1:Y:S01]  /*0850*/  LDC R0, c[0x0][0x290] ;  /* 0x0000a400ff007b82 */ /* 0x000e620000000800 */
[----:B------:R-:W-:-:S02]  /*0860*/  ULDC UR4, c[0x0][0x280] ;  /* 0x0000a00000047ab9 */ /* 0x000fc40000000800 */
[----:B------:R-:W-:Y:S01]  /*0870*/  IMAD.U32 R5, RZ, RZ, UR4 ;  /* 0x00000004ff057e24 */ /* 0x000fe2000f8e00ff */
[----:B------:R-:W-:Y:S02]  /*0880*/  ULDC.64 UR4, c[0x0][0x788] ;  /* 0x0001e20000047ab9 */ /* 0x000fe40000000a00 */
[----:B------:R-:W-:-:S04]  /*0890*/  ISETP.NE.U32.AND P2, PT, RZ, UR4, PT ;  /* 0x00000004ff007c0c */ /* 0x000fc8000bf45070 */
[----:B------:R-:W-:Y:S01]  /*08a0*/  ISETP.NE.AND.EX P2, PT, RZ, UR5, PT, P2 ;  /* 0x00000005ff007c0c */ /* 0x000fe2000bf45320 */
[----:B0-----:R-:W-:-:S05]  /*08b0*/  @P0 IMAD.WIDE R6, R234, 0x4, R6 ;  /* 0x00000004ea060825 */ /* 0x001fca00078e0206 */
        /* <DEDUP_REMOVED lines=12> */
.L_x_481:
[----:B------:R-:W-:Y:S01]  /*0980*/  @P1 LOP3.LUT R3, R4, 0xffffc000, RZ, 0xc0, !PT ;  /* 0xffffc00004031812 */ /* 0x000fe200078ec0ff */
[----:B------:R-:W-:Y:S06]  /*0990*/  @!P2 BRA `(.L_x_482) ;  /* 0x000000000014a947 */ /* 0x000fec0003800000 */
[----:B------:R-:W0:Y:S01]  /*09a0*/  LDC.64 R6, c[0x0][0x788] ;  /* 0x0001e200ff067b82 */ /* 0x000e220000000a00 */
[----:B------:R-:W-:Y:S01]  /*09b0*/  ULDC.64 UR4, c[0x0][0x208] ;  /* 0x0000820000047ab9 */ /* 0x000fe20000000a00 */
[----:B0-----:R-:W-:-:S05]  /*09c0*/  IMAD.WIDE R6, R234, 0x4, R6 ;  /* 0x00000004ea067825 */ /* 0x001fca00078e0206 */
[----:B------:R0:W5:Y:S01]  /*09d0*/  LDG.E R0, desc[UR4][R6.64] ;  /* 0x0000000406007981 */ /* 0x000162000c1e1900 */
[----:B------:R-:W-:Y:S05]  /*09e0*/  BRA `(.L_x_483) ;  /* 0x0000000000287947 */ /* 0x000fea0003800000 */
.L_x_482:
        /* <DEDUP_REMOVED lines=10> */
.L_x_483:
[----:B-----5:R-:W-:Y:S01]  /*0a90*/  VIADD R4, R5, 0x3f ;  /* 0x0000003f05047836 */ /* 0x020fe20000000000 */
[----:B------:R-:W-:Y:S01]  /*0aa0*/  ISETP.GE.AND P2, PT, R2, RZ, PT ;  /* 0x000000ff0200720c */ /* 0x000fe20003f46270 */
[----:B------:R-:W-:Y:S01]  /*0ab0*/  ULDC UR4, c[0x0][0x74c] ;  /* 0x0001d30000047ab9 */ /* 0x000fe20000000800 */
[----:B0-----:R-:W-:Y:S02]  /*0ac0*/  IADD3 R6, R11, R5, -R0 ;  /* 0x000000050b067210 */ /* 0x001fe40007ffe800 */
[----:B------:R-:W-:Y:S02]  /*0ad0*/  SHF.R.S32.HI R7, RZ, 0x1f, R4 ;  /* 0x0000001fff077819 */ /* 0x000fe40000011404 */
[----:B------:R-:W-:Y:S01]  /*0ae0*/  PLOP3.LUT P0, PT, PT, PT, PT, 0x80, 0x0 ;  /* 0x000000000000781c */ /* 0x000fe20003f0f070 */
[----:B------:R-:W-:Y:S01]  /*0af0*/  VIADD R6, R6, -UR4 ;  /* 0x8000000406067c36 */ /* 0x000fe20008000000 */
[----:B------:R-:W-:-:S04]  /*0b00*/  LEA.HI R7, R7, R4, RZ, 0x6 ;  /* 0x0000000407077211 */ /* 0x000fc800078f30ff */
[----:B------:R-:W-:Y:S02]  /*0b10*/  SHF.R.S32.HI R7, RZ, 0x6, R7 ;  /* 0x00000006ff077819 */ /* 0x000fe40000011407 */
[----:B------:R-:W-:Y:S02]  /*0b20*/  SHF.R.S32.HI R9, RZ, 0x1f, R6 ;  /* 0x0000001fff097819 */ /* 0x000fe40000011406 */
[----:B------:R-:W-:Y:S02]  /*0b30*/  R2UR UR61, R7 ;  /* 0x00000000073d72ca */ /* 0x000fe400000e0000 */
[----:B------:R-:W-:Y:S01]  /*0b40*/  LEA.HI R9, R9, R6, RZ, 0x6 ;  /* 0x0000000609097211 */ /* 0x000fe200078f30ff */
[----:B------:R-:W-:-:S12]  /*0b50*/  @!P2 BRA `(.L_x_484) ;  /* 0x000000000024a947 */ /* 0x000fd80003800000 */
[----:B------:R-:W-:Y:S01]  /*0b60*/  IADD3 R4, -R0, 0x8f, R5 ;  /* 0x0000008f00047810 */ /* 0x000fe20007ffe105 */
[----:B------:R-:W-:-:S03]  /*0b70*/  ULDC UR4, c[0x0][0x748] ;  /* 0x0001d20000047ab9 */ /* 0x000fc60000000800 */
[----:B------:R-:W-:-:S04]  /*0b80*/  IADD3 R4, R4, UR4, R11 ;  /* 0x0000000404047c10 */ /* 0x000fc8000fffe00b */
[----:B------:R-:W-:-:S04]  /*0b90*/  SHF.R.S32.HI R7, RZ, 0x1f, R4 ;  /* 0x0000001fff077819 */ /* 0x000fc80000011404 */
[----:B------:R-:W-:-:S04]  /*0ba0*/  LEA.HI R7, R7, R4, RZ, 0x6 ;  /* 0x0000000407077211 */ /* 0x000fc800078f30ff */
[----:B------:R-:W-:-:S04]  /*0bb0*/  SHF.R.S32.HI R7, RZ, 0x6, R7 ;  /* 0x00000006ff077819 */ /* 0x000fc80000011407 */
[----:B------:R-:W-:-:S13]  /*0bc0*/  R2UR UR4, R7 ;  /* 0x00000000070472ca */ /* 0x000fda00000e0000 */
[----:B------:R-:W-:-:S04]  /*0bd0*/  UISETP.LT.AND UP0, UPT, UR61, UR4, UPT ;  /* 0x000000043d00728c */ /* 0x000fc8000bf01270 */
[----:B------:R-:W-:-:S12]  /*0be0*/  USEL UR61, UR61, UR4, UP0 ;  /* 0x000000043d3d7287 */ /* 0x000fd80008000000 */
.L_x_484:
[----:B------:R-:W-:Y:S02]  /*0bf0*/  SHF.R.S32.HI R9, RZ, 0x6, R9 ;  /* 0x00000006ff097819 */ /* 0x000fe40000011409 */
[----:B------:R-:W-:Y:S02]  /*0c00*/  CS2R R134, SRZ ;  /* 0x0000000000867805 */ /* 0x000fe4000001ff00 */
[----:B------:R-:W-:Y:S02]  /*0c10*/  CS2R R132, SRZ ;  /* 0x0000000000847805 */ /* 0x000fe4000001ff00 */
[----:B------:R-:W-:Y:S02]  /*0c20*/  CS2R R130, SRZ ;  /* 0x0000000000827805 */ /* 0x000fe4000001ff00 */
[----:B------:R-:W-:Y:S02]  /*0c30*/  VIMNMX R9, RZ, R9, !PT ;  /* 0x00000009ff097248 */ /* 0x000fe40007fe0100 */
[----:B------:R-:W-:-:S02]  /*0c40*/  CS2R R128, SRZ ;  /* 0x0000000000807805 */ /* 0x000fc4000001ff00 */
[----:B------:R-:W-:Y:S02]  /*0c50*/  CS2R R94, SRZ ;  /* 0x00000000005e7805 */ /* 0x000fe4000001ff00 */
[----:B------:R-:W-:Y:S02]  /*0c60*/  CS2R R92, SRZ ;  /* 0x00000000005c7805 */ /* 0x000fe4000001ff00 */
[----:B------:R-:W-:Y:S02]  /*0c70*/  ISETP.LT.AND P2, PT, R9, UR61, PT ;  /* 0x0000003d09007c0c */ /* 0x000fe4000bf41270 */
        /* <DEDUP_REMOVED lines=73> */
[----:B------:R-:W-:Y:S01]  /*1110*/  CS2R R136, SRZ ;  /* 0x0000000000887805 */ /* 0x000fe2000001ff00 */
[----:B------:R-:W-:Y:S06]  /*1120*/  @!P2 BRA `(.L_x_485) ;  /* 0x0000008000e8a947 */ /* 0x000fec0003800000 */
[----:B------:R-:W0:Y:S01]  /*1130*/  S2R R4, SR_CgaCtaId ;  /* 0x0000000000047919 */ /* 0x000e220000008800 */
[----:B------:R-:W-:Y:S01]  /*1140*/  MOV R17, 0x400 ;  /* 0x0000040000117802 */ /* 0x000fe20000000f00 */
[----:B------:R-:W-:Y:S01]  /*1150*/  VIADD R21, R21, 0xffffff80 ;  /* 0xffffff8015157836 */ /* 0x000fe20000000000 */
[----:B------:R-:W-:Y:S02]  /*1160*/  SHF.L.U32 R12, RZ, 0x1f, RZ ;  /* 0x0000001fff0c7819 */ /* 0x000fe400000006ff */
[----:B0-----:R-:W-:Y:S02]  /*1170*/  LEA R17, R4, R17, 0x18 ;  /* 0x0000001104117211 */ /* 0x001fe400078ec0ff */
[----:B------:R-:W-:Y:S02]  /*1180*/  SHF.R.S32.HI R4, RZ, 0x1f, R21 ;  /* 0x0000001fff047819 */ /* 0x000fe40000011415 */
[----:B------:R-:W0:Y:S02]  /*1190*/  SYNCS.PHASECHK.TRANS64.TRYWAIT P0, [R17+URZ+0x31600], R12 ;  /* 0x0316000c110075a7 */ /* 0x000e24000800017f */
[----:B------:R-:W-:-:S02]  /*11a0*/  LEA.HI R6, R4, R21, RZ, 0x7 ;  /* 0x0000001504067211 */ /* 0x000fc400078f38ff */
[CC--:B------:R-:W-:Y:S02]  /*11b0*/  LEA.HI R10, R4.reuse, R21.reuse, RZ, 0x5 ;  /* 0x00000015040a7211 */ /* 0x0c0fe400078f28ff */
[----:B------:R-:W-:Y:S02]  /*11c0*/  SHF.R.S32.HI R7, RZ, 0x7, R6 ;  /* 0x00000007ff077819 */ /* 0x000fe40000011406 */
[----:B------:R-:W-:-:S03]  /*11d0*/  LEA.HI R4, R4, R21, RZ, 0x4 ;  /* 0x0000001504047211 */ /* 0x000fc600078f20ff */
[----:B------:R1:W2:Y:S02]  /*11e0*/  SHFL.IDX PT, R8, R7, RZ, 0x1f ;  /* 0x00001fff07087589 */ /* 0x0002a400000e0000 */
[----:B012---:R-:W-:Y:S05]  /*11f0*/  @P0 BRA `(.L_x_486) ;  /* 0x0000000000080947 */ /* 0x007fea0003800000 */
[----:B------:R-:W0:Y:S02]  /*1200*/  SYNCS.PHASECHK.TRANS64.TRYWAIT P0, [R17+URZ+0x31600], R12 ;  /* 0x0316000c110075a7 */ /* 0x000e24000800017f */
[----:B0-----:R-:W-:Y:S05]  /*1210*/  @!P0 BRA `(.L_x_487) ;  /* 0x000000e8003c8947 */ /* 0x001fea0003800000 */
.L_x_486:
[----:B------:R-:W2:Y:S01]  /*1220*/  LDL R11, [R1] ;  /* 0x00000000010b7983 */ /* 0x000ea20000100800 */
[----:B------:R-:W-:Y:S01]  /*1230*/  LOP3.LUT R6, R6, 0xffffff80, RZ, 0xc0, !PT ;  /* 0xffffff8006067812 */ /* 0x000fe200078ec0ff */
[----:B------:R-:W1:Y:S01]  /*1240*/  S2UR UR4, SR_CTAID.Y ;  /* 0x00000000000479c3 */ /* 0x000e620000002600 */
[----:B------:R-:W-:Y:S01]  /*1250*/  LOP3.LUT R4, R4, 0xffffff0, RZ, 0xc0, !PT ;  /* 0x0ffffff004047812 */ /* 0x000fe200078ec0ff */
[----:B------:R-:W-:Y:S01]  /*1260*/  IMAD R20, R2, -0x50, RZ ;  /* 0xffffffb002147824 */ /* 0x000fe200078e02ff */
[----:B0-----:R-:W-:Y:S01]  /*1270*/  SHF.R.S32.HI R12, RZ, 0x5, R10 ;  /* 0x00000005ff0c7819 */ /* 0x001fe2000001140a */
[----:B------:R-:W-:Y:S01]  /*1280*/  IMAD.IADD R230, R0, 0x1, -R5 ;  /* 0x0000000100e67824 */ /* 0x000fe200078e0a05 */
[----:B------:R-:W-:Y:S01]  /*1290*/  SEL R229, R234, RZ, !P1 ;  /* 0x000000ffeae57207 */ /* 0x000fe20004800000 */
[----:B------:R-:W-:Y:S01]  /*12a0*/  IMAD.IADD R4, R21, 0x1, -R4 ;  /* 0x0000000115047824 */ /* 0x000fe200078e0a04 */
[----:B------:R-:W-:Y:S01]  /*12b0*/  CS2R R134, SRZ ;  /* 0x0000000000867805 */ /* 0x000fe2000001ff00 */
[----:B------:R-:W0:Y:S01]  /*12c0*/  LDC.64 R18, c[0x0][0x2d8] ;  /* 0x0000b600ff127b82 */ /* 0x000e220000000a00 */
[----:B------:R-:W-:Y:S01]  /*12d0*/  IMAD.IADD R232, R20, 0x1, R0 ;  /* 0x0000000114e87824 */ /* 0x000fe200078e0200 */
[----:B------:R-:W-:Y:S01]  /*12e0*/  CS2R R132, SRZ ;  /* 0x0000000000847805 */ /* 0x000fe2000001ff00 */
[----:B------:R-:W-:Y:S01]  /*12f0*/  IMAD R16, R7, 0x40, R4 ;  /* 0x0000004007107824 */ /* 0x000fe200078e0204 */
[----:B------:R-:W-:Y:S01]  /*1300*/  LEA.HI R4, R8, R8, RZ, 0x1 ;  /* 0x0000000808047211 */ /* 0x000fe200078f08ff */
        /* <DEDUP_REMOVED lines=11> */
[----:B-1----:R-:W-:Y:S01]  /*13c0*/  USHF.R.S32.HI UR5, URZ, 0x1f, UR4 ;  /* 0x0000001f3f057899 */ /* 0x002fe20008011404 */
        /* <DEDUP_REMOVED lines=68> */
[----:B------:R-:W-:Y:S01]  /*1810*/  UMOV UR60, URZ ;  /* 0x0000003f003c7c82 */ /* 0x000fe20008000000 */
[----:B--2---:R-:W-:-:S02]  /*1820*/  R2UR UR6, R11 ;  /* 0x000000000b0672ca */ /* 0x004fc400000e0000 */
[----:B------:R-:W-:Y:S01]  /*1830*/  SHF.R.S32.HI R11, RZ, 0x1f, R10 ;  /* 0x0000001fff0b7819 */ /* 0x000fe2000001140a */
[----:B------:R-:W-:Y:S01]  /*1840*/  IMAD.IADD R10, R21, 0x1, -R6 ;  /* 0x00000001150a7824 */ /* 0x000fe200078e0a06 */
[----:B------:R-:W-:Y:S02]  /*1850*/  LEA.HI R6, R7, R7, RZ, 0x1 ;  /* 0x0000000707067211 */ /* 0x000fe400078f08ff */
[----:B------:R-:W-:Y:S02]  /*1860*/  LEA.HI R11, R11, R12, RZ, 0x2 ;  /* 0x0000000c0b0b7211 */ /* 0x000fe400078f10ff */
[----:B------:R-:W-:Y:S02]  /*1870*/  LOP3.LUT R6, R6, 0x1ffffffe, RZ, 0xc0, !PT ;  /* 0x1ffffffe06067812 */ /* 0x000fe400078ec0ff */
[----:B------:R-:W-:Y:S02]  /*1880*/  LOP3.LUT R13, R11, 0xfffffc, RZ, 0xc0, !PT ;  /* 0x00fffffc0b0d7812 */ /* 0x000fe400078ec0ff */
[----:B------:R-:W-:Y:S01]  /*1890*/  SHF.R.S32.HI R11, RZ, 0x1f, R10 ;  /* 0x0000001fff0b7819 */ /* 0x000fe2000001140a */
[----:B------:R-:W-:-:S02]  /*18a0*/  IMAD.IADD R14, R7, 0x1, -R6 ;  /* 0x00000001070e7824 */ /* 0x000fc400078e0a06 */
[----:B------:R-:W-:Y:S01]  /*18b0*/  IMAD R6, R7, 0x800, R10 ;  /* 0x0000080007067824 */ /* 0x000fe200078e020a */
[----:B------:R-:W-:Y:S01]  /*18c0*/  LOP3.LUT R7, R4, 0xfffffffe, RZ, 0xc0, !PT ;  /* 0xfffffffe04077812 */ /* 0x000fe200078ec0ff */
[----:B------:R-:W-:Y:S02]  /*18d0*/  IMAD.IADD R13, R12, 0x1, -R13 ;  /* 0x000000010c0d7824 */ /* 0x000fe400078e0a0d */
[----:B------:R-:W-:Y:S02]  /*18e0*/  IMAD.SHL.U32 R6, R6, 0x4, RZ ;  /* 0x0000000406067824 */ /* 0x000fe400078e00ff */
[----:B------:R-:W-:Y:S01]  /*18f0*/  IMAD.IADD R4, R8, 0x1, -R7 ;  /* 0x0000000108047824 */ /* 0x000fe200078e0a07 */
[----:B------:R-:W-:Y:S01]  /*1900*/  LEA.HI R7, R11, R10, RZ, 0x2 ;  /* 0x0000000a0b077211 */ /* 0x000fe200078f10ff */
[----:B------:R-:W-:Y:S01]  /*1910*/  IMAD R16, R13, 0x10, R16 ;  /* 0x000000100d107824 */ /* 0x000fe200078e0210 */
[----:B------:R-:W-:Y:S02]  /*1920*/  SHF.R.S32.HI R12, RZ, 0x1f, R6 ;  /* 0x0000001fff0c7819 */ /* 0x000fe40000011406 */
[----:B------:R-:W-:Y:S01]  /*1930*/  IADD3 R6, P0, R6, R3, RZ ;  /* 0x0000000306067210 */ /* 0x000fe20007f1e0ff */
[----:B------:R-:W-:Y:S01]  /*1940*/  IMAD.SHL.U32 R0, R16, 0x8, RZ ;  /* 0x0000000810007824 */ /* 0x000fe200078e00ff */
[----:B------:R-:W-:-:S02]  /*1950*/  SHF.R.S32.HI R8, RZ, 0x2, R7 ;  /* 0x00000002ff087819 */ /* 0x000fc40000011407 */
[----:B------:R-:W-:Y:S01]  /*1960*/  SHF.R.S32.HI R13, RZ, 0x1f, R7 ;  /* 0x0000001fff0d7819 */ /* 0x000fe20000011407 */
[----:B------:R-:W-:Y:S01]  /*1970*/  IMAD R0, R0, 0x2, R17 ;  /* 0x0000000200007824 */ /* 0x000fe200078e0211 */
[----:B------:R-:W-:Y:S02]  /*1980*/  LOP3.LUT R15, R7, 0x7ffffffc, RZ, 0xc0, !PT ;  /* 0x7ffffffc070f7812 */ /* 0x000fe400078ec0ff */
[----:B------:R-:W-:Y:S02]  /*1990*/  LEA.HI.X.SX32 R7, R3, R12, 0x1, P0 ;  /* 0x0000000c03077211 */ /* 0x000fe400000f0eff */
[----:B------:R-:W-:Y:S01]  /*19a0*/  LEA.HI R13, R13, R8, RZ, 0x3 ;  /* 0x000000080d0d7211 */ /* 0x000fe200078f18ff */
[----:B------:R-:W-:Y:S01]  /*19b0*/  IMAD.IADD R15, R10, 0x1, -R15 ;  /* 0x000000010a0f7824 */ /* 0x000fe200078e0a0f */
[----:B------:R-:W-:Y:S01]  /*19c0*/  SHF.R.S32.HI R3, RZ, 0x1f, R234 ;  /* 0x0000001fff037819 */ /* 0x000fe200000114ea */
[----:B0-----:R-:W-:Y:S01]  /*19d0*/  IMAD.WIDE.U32 R6, R18, UR4, R6 ;  /* 0x0000000412067c25 */ /* 0x001fe2000f8e0006 */
[----:B------:R-:W-:-:S02]  /*19e0*/  LEA.HI R11, R11, R10, RZ, 0x5 ;  /* 0x0000000a0b0b7211 */ /* 0x000fc400078f28ff */
[----:B------:R-:W-:Y:S01]  /*19f0*/  LOP3.LUT R13, R13, 0xfffffff8, RZ, 0xc0, !PT ;  /* 0xfffffff80d0d7812 */ /* 0x000fe200078ec0ff */
[----:B------:R-:W-:Y:S01]  /*1a00*/  IMAD R10, R18, UR5, RZ ;  /* 0x00000005120a7c24 */ /* 0x000fe2000f8e02ff */
[----:B------:R-:W-:Y:S01]  /*1a10*/  SEL R3, R3, RZ, !P1 ;  /* 0x000000ff03037207 */ /* 0x000fe20004800000 */
[----:B------:R-:W-:Y:S01]  /*1a20*/  IMAD R14, R14, 0x4, R15 ;  /* 0x000000040e0e7824 */ /* 0x000fe200078e020f */
[----:B------:R-:W-:Y:S01]  /*1a30*/  SHF.R.S32.HI R11, RZ, 0x5, R11 ;  /* 0x00000005ff0b7819 */ /* 0x000fe2000001140b */
[----:B------:R-:W-:Y:S01]  /*1a40*/  IMAD R19, R19, UR4, R10 ;  /* 0x0000000413137c24 */ /* 0x000fe2000f8e020a */
[----:B------:R-:W-:Y:S01]  /*1a50*/  ULDC.64 UR4, c[0x0][0x2e0] ;  /* 0x0000b80000047ab9 */ /* 0x000fe20000000a00 */
[----:B------:R-:W-:Y:S02]  /*1a60*/  IMAD.IADD R18, R8, 0x1, -R13 ;  /* 0x0000000108127824 */ /* 0x000fe400078e0a0d */
[----:B------:R-:W-:Y:S02]  /*1a70*/  IMAD R8, R3, UR4, RZ ;  /* 0x0000000403087c24 */ /* 0x000fe4000f8e02ff */
[----:B------:R-:W-:-:S02]  /*1a80*/  IMAD.IADD R7, R7, 0x1, R19 ;  /* 0x0000000107077824 */ /* 0x000fc400078e0213 */
[C---:B------:R-:W-:Y:S02]  /*1a90*/  IMAD R235, R229.reuse, UR5, R8 ;  /* 0x00000005e5eb7c24 */ /* 0x040fe4000f8e0208 */
[----:B------:R-:W-:Y:S01]  /*1aa0*/  IMAD.WIDE.U32 R228, R229, UR4, R6 ;  /* 0x00000004e5e47c25 */ /* 0x000fe2000f8e0006 */
[----:B------:R-:W-:Y:S01]  /*1ab0*/  ULOP3.LUT UR4, UR6, 0x1, URZ, 0xfc, !UPT ;  /* 0x0000000106047892 */ /* 0x000fe2000f8efc3f */
[----:B------:R-:W-:Y:S02]  /*1ac0*/  IADD3 R6, -R5, 0x1, R232 ;  /* 0x0000000105067810 */ /* 0x000fe40007ffe1e8 */
[----:B------:R-:W-:Y:S02]  /*1ad0*/  IMAD.SHL.U32 R233, R14, 0x2, RZ ;  /* 0x000000020ee97824 */ /* 0x000fe400078e00ff */
[----:B------:R-:W-:Y:S02]  /*1ae0*/  IMAD R18, R11, 0x10, R18 ;  /* 0x000000100b127824 */ /* 0x000fe400078e0212 */
[----:B------:R-:W-:-:S02]  /*1af0*/  IMAD.IADD R232, R232, 0x1, -R233 ;  /* 0x00000001e8e87824 */ /* 0x000fc400078e0ae9 */
[----:B------:R-:W-:Y:S02]  /*1b00*/  IMAD.IADD R231, R6, 0x1, -R233 ;  /* 0x0000000106e77824 */ /* 0x000fe400078e0ae9 */
[----:B------:R-:W-:Y:S02]  /*1b10*/  IMAD.MOV.U32 R3, RZ, RZ, R9 ;  /* 0x000000ffff037224 */ /* 0x000fe400078e0009 */
[----:B------:R-:W-:Y:S02]  /*1b20*/  IMAD.MOV.U32 R19, RZ, RZ, RZ ;  /* 0x000000ffff137224 */ /* 0x000fe400078e00ff */
[----:B------:R-:W-:Y:S02]  /*1b30*/  IMAD.U32 R236, RZ, RZ, UR4 ;  /* 0x00000004ffec7e24 */ /* 0x000fe4000f8e00ff */
[----:B------:R-:W-:Y:S02]  /*1b40*/  IMAD.IADD R233, R20, 0x1, -R233 ;  /* 0x0000000114e97824 */ /* 0x000fe400078e0ae9 */
[----:B------:R-:W-:-:S07]  /*1b50*/  IMAD.IADD R235, R229, 0x1, R235 ;  /* 0x00000001e5eb7824 */ /* 0x000fce00078e02eb */
.L_x_506:
[----:B------:R-:W-:-:S13]  /*1b60*/  R2UR UR4, R236 ;  /* 0x00000000ec0472ca */ /* 0x000fda00000e0000 */
[----:B------:R-:W-:-:S06]  /*1b70*/  UISETP.NE.AND UP0, UPT, UR4, 0x3, UPT ;  /* 0x000000030400788c */ /* 0x000fcc000bf05270 */
[----:B------:R-:W-:-:S13]  /*1b80*/  PLOP3.LUT P0, PT, PT, PT, UP0, 0x40, 0x0 ;  /* 0x000000000000781c */ /* 0x000fda0003f0e808 */
[----:B0-----:R-:W-:Y:S05]  /*1b90*/  @P0 BRA `(.L_x_488) ;  /* 0x0000000000040947 */ /* 0x001fea0003800000 */
[----:B------:R-:W-:Y:S01]  /*1ba0*/  BPT.TRAP 0x1 ;  /* 0x000000040000795c */ /* 0x000fe20000300000 */
.L_x_488:
[----:B------:R-:W-:Y:S01]  /*1bb0*/  PLOP3.LUT P1, PT, PT, PT, UP0, 0x40, 0x0 ;  /* 0x000000000000781c */ /* 0x000fe20003f2e808 */
[----:B------:R-:W-:Y:S01]  /*1bc0*/  IMAD R16, R2, 0x8, R17 ;  /* 0x0000000802107824 */ /* 0x000fe200078e0211 */
[----:B------:R-:W-:-:S04]  /*1bd0*/  SHF.L.U32 R9, R19, 0x1f, RZ ;  /* 0x0000001f13097819 */ /* 0x000fc800000006ff */
[----:B------:R0:W1:Y:S07]  /*1be0*/  SYNCS.PHASECHK.TRANS64.TRYWAIT P0, [R16+URZ+0x31610], R9 ;  /* 0x03161009100075a7 */ /* 0x00006e000800017f */
[----:B------:R-:W-:Y:S05]  /*1bf0*/  @P1 BRA `(.L_x_489) ;  /* 0x0000000000041947 */ /* 0x000fea0003800000 */
[----:B------:R-:W-:Y:S01]  /*1c00*/  BPT.TRAP 0x1 ;  /* 0x000000040000795c */ /* 0x000fe20000300000 */
.L_x_489:
        /* <DEDUP_REMOVED lines=11> */
.L_x_490:
[----:B------:R-:W-:Y:S01]  /*1cc0*/  IMAD R6, R2, 0x800, R11 ;  /* 0x0000080002067824 */ /* 0x000fe200078e020b */
[C---:B------:R-:W-:Y:S01]  /*1cd0*/  R2UR UR6, R5.reuse ;  /* 0x00000000050672ca */ /* 0x040fe200000e0000 */
[C---:B------:R-:W-:Y:S01]  /*1ce0*/  VIADD R8, R5.reuse, 0x80 ;  /* 0x0000008005087836 */ /* 0x040fe20000000000 */
[----:B------:R-:W-:Y:S01]  /*1cf0*/  WARPGROUP.ARRIVE ;  /* 0x00000000000079c5 */ /* 0x000fe20000000000 */
[C---:B01----:R-:W-:Y:S01]  /*1d00*/  VIADD R9, R5.reuse, 0x100 ;  /* 0x0000010005097836 */ /* 0x043fe20000000000 */
        /* <DEDUP_REMOVED lines=417> */
[----:B------:R0:W1:Y:S04]  /*3720*/  LDS R6, [R8+0x2c100] ;  /* 0x02c1000008067984 */ /* 0x0000680000000800 */
[----:B------:R0:W2:Y:S01]  /*3730*/  LDS R5, [R8+0x2c120] ;  /* 0x02c1200008057984 */ /* 0x0000a20000000800 */
        /* <DEDUP_REMOVED lines=13> */
[----:B0-----:R-:W-:Y:S05]  /*3810*/  @P0 BRA `(.L_x_492) ;  /* 0x0000000000040947 */ /* 0x001fea0003800000 */
[----:B------:R-:W-:Y:S01]  /*3820*/  BPT.TRAP 0x1 ;  /* 0x000000040000795c */ /* 0x000fe20000300000 */
.L_x_492:
[----:B------:R-:W-:Y:S01]  /*3830*/  PLOP3.LUT P1, PT, PT, PT, UP0, 0x40, 0x0 ;  /* 0x000000000000781c */ /* 0x000fe20003f2e808 */
[----:B------:R-:W-:-:S05]  /*3840*/  IMAD.U32 R10, RZ, RZ, UR60 ;  /* 0x0000003cff0a7e24 */ /* 0x000fca000f8e00ff */
[----:B------:R-:W-:-:S04]  /*3850*/  SHF.L.U32 R10, R10, 0x1f, RZ ;  /* 0x0000001f0a0a7819 */ /* 0x000fc800000006ff */
[----:B------:R0:W3:Y:S03]  /*3860*/  SYNCS.PHASECHK.TRANS64.TRYWAIT P0, [R17+URZ+0x31630], R10 ;  /* 0x0316300a110075a7 */ /* 0x0000e6000800017f */
[----:B------:R-:W-:Y:S05]  /*3870*/  @P1 BRA `(.L_x_493) ;  /* 0x0000000000041947 */ /* 0x000fea0003800000 */
[----:B------:R-:W-:Y:S01]  /*3880*/  BPT.TRAP 0x1 ;  /* 0x000000040000795c */ /* 0x000fe20000300000 */
.L_x_493:
        /* <DEDUP_REMOVED lines=11> */
.L_x_494:
        /* <DEDUP_REMOVED lines=420> */
[----:B------:R-:W-:Y:S01]  /*5380*/  UMOV UR7, 0x40000000 ;  /* 0x4000000000077882 */ /* 0x000fe20000000000 */
[----:B------:R-:W-:Y:S01]  /*5390*/  ULDC UR8, c[0x0][0x75c] ;  /* 0x0001d70000087ab9 */ /* 0x000fe20000000800 */
[----:B------:R-:W-:Y:S01]  /*53a0*/  HGMMA.64x8x16.F32 R48, gdesc[UR4], R48 ;  /* 0x00000000043079f0 */ /* 0x000fe20008700830 */
[----:B------:R-:W-:Y:S01]  /*53b0*/  UMOV UR6, UR9 ;  /* 0x0000000900067c82 */ /* 0x000fe20008000000 */
[----:B------:R-:W-:Y:S02]  /*53c0*/  UMOV UR7, 0x40000000 ;  /* 0x4000000000077882 */ /* 0x000fe40000000000 */
[----:B------:R-:W-:Y:S02]  /*53d0*/  HGMMA.64x8x16.F32 R52, gdesc[UR4], R52 ;  /* 0x00000000043479f0 */ /* 0x000fe40008700834 */
[----:B------:R-:W-:Y:S01]  /*53e0*/  UMOV UR6, UR10 ;  /* 0x0000000a00067c82 */ /* 0x000fe20008000000 */
[----:B------:R-:W-:-:S02]  /*53f0*/  UMOV UR7, 0x40000000 ;  /* 0x4000000000077882 */ /* 0x000fc40000000000 */
[----:B------:R-:W-:Y:S01]  /*5400*/  HGMMA.64x8x16.F32 R216, gdesc[UR4], R216 ;  /* 0x0000000004d879f0 */ /* 0x000fe200087008d8 */
[----:B------:R-:W-:Y:S01]  /*5410*/  UMOV UR6, UR11 ;  /* 0x0000000b00067c82 */ /* 0x000fe20008000000 */
[----:B------:R-:W-:Y:S02]  /*5420*/  UMOV UR7, 0x40000000 ;  /* 0x4000000000077882 */ /* 0x000fe40000000000 */
[----:B------:R-:W-:Y:S01]  /*5430*/  HGMMA.64x8x16.F32 R220, gdesc[UR4], R220, gsb0 ;  /* 0x0000000004dc79f0 */ /* 0x000fe200080008dc */
[----:B------:R-:W-:Y:S01]  /*5440*/  ULDC UR6, c[0x0][0x750] ;  /* 0x0001d40000067ab9 */ /* 0x000fe20000000800 */
[----:B------:R-:W-:Y:S01]  /*5450*/  ULDC.64 UR4, c[0x0][0x748] ;  /* 0x0001d20000047ab9 */ /* 0x000fe20000000a00 */
[----:B------:R-:W-:Y:S01]  /*5460*/  UISETP.GE.AND UP1, UPT, UR6, 0x1, UPT ;  /* 0x000000010600788c */ /* 0x000fe2000bf26270 */
[----:B------:R-:W-:Y:S02]  /*5470*/  WARPGROUP.DEPBAR.LE gsb0, 0x1 ;  /* 0x00008000000079c5 */ /* 0x000fe40000010100 */
        /* <DEDUP_REMOVED lines=21> */
[----:B------:R-:W0:Y:S01]  /*55d0*/  MUFU.TANH R7, R7 ;  /* 0x0000000700077308 */ /* 0x000e220000002400 */
[----:B------:R-:W-:Y:S01]  /*55e0*/  ULOP3.LUT UR4, URZ, UR4, URZ, 0x33, !UPT ;  /* 0x000000043f047292 */ /* 0x000fe2000f8e333f */
[----:B------:R-:W-:-:S02]  /*55f0*/  VIADD R35, R231, UR5 ;  /* 0x00000005e7237c36 */ /* 0x000fc40008000000 */
[----:B------:R-:W-:-:S03]  /*5600*/  IMAD R31, R3, 0x40, R18 ;  /* 0x00000040031f7824 */ /* 0x000fc600078e0212 */
[----:B------:R-:W-:Y:S01]  /*5610*/  VIADD R32, R231, UR4 ;  /* 0x00000004e7207c36 */ /* 0x000fe20008000000 */
[----:B------:R-:W3:Y:S01]  /*5620*/  MUFU.TANH R8, R8 ;  /* 0x0000000800087308 */ /* 0x000ee20000002400 */
[C---:B------:R-:W-:Y:S02]  /*5630*/  VIADDMNMX R225, R31.reuse, R35, R232, PT ;  /* 0x000000231fe17246 */ /* 0x040fe400038001e8 */
[----:B------:R-:W-:-:S05]  /*5640*/  IMAD.IADD R37, R31, 0x1, R32 ;  /* 0x000000011f257824 */ /* 0x000fca00078e0220 */
[----:B------:R-:W4:Y:S08]  /*5650*/  MUFU.TANH R9, R9 ;  /* 0x0000000900097308 */ /* 0x000f300000002400 */
[----:B------:R-:W0:Y:S08]  /*5660*/  MUFU.TANH R10, R10 ;  /* 0x0000000a000a7308 */ /* 0x000e300000002400 */
        /* <DEDUP_REMOVED lines=15> */
[----:B------:R-:W0:Y:S01]  /*5760*/  MUFU.TANH R33, R33 ;  /* 0x0000002100217308 */ /* 0x000e220000002400 */
[----:B---34-:R-:W-:Y:S05]  /*5770*/  @!P1 BRA `(.L_x_496) ;  /* 0x00000000005c9947 */ /* 0x018fea0003800000 */
[----:B------:R-:W-:Y:S01]  /*5780*/  IMAD.IADD R30, R230, 0x1, R31 ;  /* 0x00000001e61e7824 */ /* 0x000fe200078e021f */
[----:B------:R-:W-:Y:S04]  /*5790*/  BSSY B1, `(.L_x_497) ;  /* 0x0000012000017945 */ /* 0x000fe80003800000 */
        /* <DEDUP_REMOVED lines=11> */
.L_x_498:
[----:B------:R-:W-:-:S06]  /*5850*/  UISETP.NE.AND UP1, UPT, UR6, 0x1, UPT ;  /* 0x000000010600788c */ /* 0x000fcc000bf25270 */
[----:B------:R-:W-:-:S05]  /*5860*/  PLOP3.LUT P0, PT, PT, PT, UP1, 0x80, 0x0 ;  /* 0x000000000000781c */ /* 0x000fca0003f0f018 */
[----:B------:R-:W-:-:S08]  /*5870*/  @UP1 ULDC UR4, c[0x0][0x754] ;  /* 0x0001d50000041ab9 */ /* 0x000fd00000000800 */
[----:B------:R-:W-:Y:S01]  /*5880*/  @P0 IMAD.HI.U32 R34, R30, UR4, RZ ;  /* 0x000000041e220c27 */ /* 0x000fe2000f8e00ff */
[----:B------:R-:W-:-:S04]  /*5890*/  @UP1 ULDC UR4, c[0x0][0x758] ;  /* 0x0001d60000041ab9 */ /* 0x000fc80000000800 */
[----:B------:R-:W-:-:S07]  /*58a0*/  @P0 SHF.R.U32.HI R30, RZ, UR4, R34 ;  /* 0x00000004ff1e0c19 */ /* 0x000fce0008011622 */
.L_x_499:
[----:B------:R-:W-:Y:S05]  /*58b0*/  BSYNC B1 ;  /* 0x0000000000017941 */ /* 0x000fea0003800000 */
.L_x_497:
[----:B------:R-:W-:-:S05]  /*58c0*/  IMAD R30, R30, UR6, R233 ;  /* 0x000000061e1e7c24 */ /* 0x000fca000f8e02e9 */
[----:B------:R-:W-:Y:S02]  /*58d0*/  VIMNMX R37, R37, R30, !PT ;  /* 0x0000001e25257248 */ /* 0x000fe40007fe0100 */
[----:B------:R-:W-:-:S07]  /*58e0*/  VIADDMNMX R225, R30, UR6, R225, PT ;  /* 0x000000061ee17c46 */ /* 0x000fce000b8001e1 */
.L_x_496:
[----:B------:R-:W-:-:S04]  /*58f0*/  VIADD R39, R31, 0x8 ;  /* 0x000000081f277836 */ /* 0x000fc80000000000 */
[----:B------:R-:W-:Y:S01]  /*5900*/  IMAD.IADD R31, R32, 0x1, R39 ;  /* 0x00000001201f7824 */ /* 0x000fe200078e0227 */
[----:B------:R-:W-:Y:S01]  /*5910*/  VIADDMNMX R224, R39, R35, R232, PT ;  /* 0x0000002327e07246 */ /* 0x000fe200038001e8 */
[----:B------:R-:W-:Y:S06]  /*5920*/  @!P1 BRA `(.L_x_500) ;  /* 0x00000000005c9947 */ /* 0x000fec0003800000 */
        /* <DEDUP_REMOVED lines=13> */
.L_x_502:
[----:B------:R-:W-:-:S06]  /*5a00*/  UISETP.NE.AND UP1, UPT, UR6, 0x1, UPT ;  /* 0x000000010600788c */ /* 0x000fcc000bf25270 */
[----:B------:R-:W-:-:S05]  /*5a10*/  PLOP3.LUT P0, PT, PT, PT, UP1, 0x80, 0x0 ;  /* 0x000000000000781c */ /* 0x000fca0003f0f018 */
[----:B------:R-:W-:-:S08]  /*5a20*/  @UP1 ULDC UR4, c[0x0][0x754] ;  /* 0x0001d50000041ab9 */ /* 0x000fd00000000800 */
[----:B------:R-:W-:Y:S01]  /*5a30*/  @P0 IMAD.HI.U32 R32, R30, UR4, RZ ;  /* 0x000000041e200c27 */ /* 0x000fe2000f8e00ff */
[----:B------:R-:W-:-:S04]  /*5a40*/  @UP1 ULDC UR4, c[0x0][0x758] ;  /* 0x0001d60000041ab9 */ /* 0x000fc80000000800 */
[----:B------:R-:W-:-:S07]  /*5a50*/  @P0 SHF.R.U32.HI R30, RZ, UR4, R32 ;  /* 0x00000004ff1e0c19 */ /* 0x000fce0008011620 */
.L_x_503:
[----:B------:R-:W-:Y:S05]  /*5a60*/  BSYNC B1 ;  /* 0x0000000000017941 */ /* 0x000fea0003800000 */
.L_x_501:
[----:B------:R-:W-:-:S05]  /*5a70*/  IMAD R30, R30, UR6, R233 ;  /* 0x000000061e1e7c24 */ /* 0x000fca000f8e02e9 */
[----:B------:R-:W-:Y:S02]  /*5a80*/  VIMNMX R31, R31, R30, !PT ;  /* 0x0000001e1f1f7248 */ /* 0x000fe40007fe0100 */
[----:B------:R-:W-:-:S07]  /*5a90*/  VIADDMNMX R224, R30, UR6, R224, PT ;  /* 0x000000061ee07c46 */ /* 0x000fce000b8001e0 */
.L_x_500:
[----:B------:R-:W3:Y:S01]  /*5aa0*/  S2R R227, SR_CTAID.X ;  /* 0x0000000000e37919 */ /* 0x000ee20000002500 */
[----:B------:R-:W-:Y:S01]  /*5ab0*/  LOP3.LUT R42, R42, 0xffffffef, RZ, 0xc0, !PT ;  /* 0xffffffef2a2a7812 */ /* 0x000fe200078ec0ff */
        /* <DEDUP_REMOVED lines=26> */
[----:B---3--:R-:W-:-:S05]  /*5c60*/  IMAD R227, R227, -0x50, RZ ;  /* 0xffffffb0e3e37824 */ /* 0x008fca00078e02ff */
        /* <DEDUP_REMOVED lines=12> */
[----:B0-----:R-:W-:Y:S01]  /*5d30*/  FSEL R41, R11, -INF , !P3 ;  /* 0xff8000000b297808 */ /* 0x001fe20005800000 */
[--C-:B-1----:R-:W-:Y:S01]  /*5d40*/  FFMA.FTZ R30, R30, UR4, -R6.reuse ;  /* 0x000000041e1e7c23 */ /* 0x102fe20008010806 */
        /* <DEDUP_REMOVED lines=9> */
[----:B------:R-:W-:Y:S01]  /*5de0*/  ISETP.LT.OR P4, PT, R225, 0x12, P4 ;  /* 0x00000012e100780c */ /* 0x000fe20002781670 */
[----:B------:R-:W-:Y:S01]  /*5df0*/  FFMA.FTZ R13, -R13, R13, 1 ;  /* 0x3f8000000d0d7423 */ /* 0x000fe2000001010d */
[----:B------:R-:W-:Y:S01]  /*5e00*/  ISETP.GT.AND P2, PT, R37, 0x21, !P0 ;  /* 0x000000212500780c */ /* 0x000fe20004744270 */
[----:B--2---:R-:W-:Y:S01]  /*5e10*/  FFMA.FTZ R226, R226, UR4, -R5 ;  /* 0x00000004e2e27c23 */ /* 0x004fe20008010805 */
[----:B------:R-:W-:-:S02]  /*5e20*/  ISETP.LT.OR P3, PT, R225, 0x21, P3 ;  /* 0x00000021e100780c */ /* 0x000fc40001f61670 */
[----:B------:R-:W-:Y:S02]  /*5e30*/  ISETP.GE.AND P5, PT, R227, 0x31, PT ;  /* 0x00000031e300780c */ /* 0x000fe40003fa6270 */
[----:B------:R-:W-:Y:S01]  /*5e40*/  FSEL R35, R12, -INF , !P4 ;  /* 0xff8000000c237808 */ /* 0x000fe20006000000 */
[----:B------:R-:W-:Y:S01]  /*5e50*/  MUFU.EX2 R226, R226 ;  /* 0x000000e200e27308 */ /* 0x000fe20000000800 */
[----:B------:R-:W-:Y:S02]  /*5e60*/  ISETP.LT.OR P2, PT, R225, 0x22, P2 ;  /* 0x00000022e100780c */ /* 0x000fe40001741670 */
[C---:B------:R-:W-:Y:S01]  /*5e70*/  FSEL R34, R15.reuse, -INF , !P3 ;  /* 0xff8000000f227808 */ /* 0x040fe20005800000 */
[----:B------:R-:W-:Y:S01]  /*5e80*/  FFMA.FTZ R15, -R15, R15, 1 ;  /* 0x3f8000000f0f7423 */ /* 0x000fe2000001010f */
[----:B------:R-:W-:Y:S02]  /*5e90*/  ISETP.GE.AND P4, PT, R227, 0x32, PT ;  /* 0x00000032e300780c */ /* 0x000fe40003f86270 */
[----:B------:R-:W-:Y:S01]  /*5ea0*/  ISETP.GT.AND P3, PT, R37, 0x30, !P5 ;  /* 0x000000302500780c */ /* 0x000fe20006f64270 */
[----:B------:R-:W-:Y:S01]  /*5eb0*/  FFMA.FTZ R34, R34, UR4, -R6 ;  /* 0x0000000422227c23 */ /* 0x000fe20008010806 */
[----:B------:R-:W-:-:S02]  /*5ec0*/  FSEL R36, R20, -INF , !P2 ;  /* 0xff80000014247808 */ /* 0x000fc40005000000 */
[----:B------:R-:W-:Y:S02]  /*5ed0*/  ISETP.GT.AND P2, PT, R37, 0x31, !P4 ;  /* 0x000000312500780c */ /* 0x000fe40006744270 */
[C---:B------:R-:W-:Y:S02]  /*5ee0*/  ISETP.LT.OR P3, PT, R225.reuse, 0x31, P3 ;  /* 0x00000031e100780c */ /* 0x040fe40001f61670 */
[----:B------:R-:W-:Y:S02]  /*5ef0*/  ISETP.LT.OR P2, PT, R225, 0x32, P2 ;  /* 0x00000032e100780c */ /* 0x000fe40001741670 */
[----:B------:R-:W-:Y:S02]  /*5f00*/  FSEL R39, R23, -INF , !P3 ;  /* 0xff80000017277808 */ /* 0x000fe40005800000 */
[----:B------:R-:W-:Y:S02]  /*5f10*/  ISETP.GE.AND P3, PT, R227, 0x41, PT ;  /* 0x00000041e300780c */ /* 0x000fe40003f66270 */
[----:B------:R-:W-:-:S02]  /*5f20*/  FSEL R38, R24, -INF , !P2 ;  /* 0xff80000018267808 */ /* 0x000fc40005000000 */
[----:B------:R-:W-:Y:S02]  /*5f30*/  ISETP.GT.AND P2, PT, R37, 0x40, !P3 ;  /* 0x000000402500780c */ /* 0x000fe40005f44270 */
[----:B------:R-:W-:Y:S02]  /*5f40*/  ISETP.GE.AND P6, PT, R227, 0x1, PT ;  /* 0x00000001e300780c */ /* 0x000fe40003fc6270 */
[----:B------:R-:W-:Y:S02]  /*5f50*/  ISETP.LT.OR P2, PT, R225, 0x41, P2 ;  /* 0x00000041e100780c */ /* 0x000fe40001741670 */
[----:B------:R-:W-:Y:S02]  /*5f60*/  @P1 LOP3.LUT R42, R42, 0x10, RZ, 0xfc, !PT ;  /* 0x000000102a2a1812 */ /* 0x000fe400078efcff */
[----:B------:R-:W-:Y:S02]  /*5f70*/  FSEL R32, R27, -INF , !P2 ;  /* 0xff8000001b207808 */ /* 0x000fe40005000000 */
[----:B------:R-:W-:-:S02]  /*5f80*/  ISETP.GT.AND P2, PT, R37, RZ, !P6 ;  /* 0x000000ff2500720c */ /* 0x000fc40007744270 */
[----:B------:R-:W-:Y:S01]  /*5f90*/  ISETP.GT.AND P6, PT, R31, RZ, !P6 ;  /* 0x000000ff1f00720c */ /* 0x000fe200077c4270 */
[--C-:B------:R-:W-:Y:S01]  /*5fa0*/  FFMA.FTZ R32, R32, UR4, -R6.reuse ;  /* 0x0000000420207c23 */ /* 0x100fe20008010806 */
[----:B------:R-:W-:Y:S02]  /*5fb0*/  ISETP.LT.OR P2, PT, R225, 0x1, P2 ;  /* 0x00000001e100780c */ /* 0x000fe40001741670 */
[----:B------:R-:W-:Y:S02]  /*5fc0*/  ISETP.LT.OR P6, PT, R224, 0x1, P6 ;  /* 0x00000001e000780c */ /* 0x000fe400037c1670 */
[----:B------:R-:W-:Y:S02]  /*5fd0*/  FSEL R43, R7, -INF , !P2 ;  /* 0xff800000072b7808 */ /* 0x000fe40005000000 */
[----:B------:R-:W-:Y:S02]  /*5fe0*/  ISETP.GE.AND P2, PT, R227, 0x42, PT ;  /* 0x00000042e300780c */ /* 0x000fe40003f46270 */
[----:B------:R-:W-:Y:S01]  /*5ff0*/  ISETP.GT.AND P0, PT, R31, 0x21, !P0 ;  /* 0x000000211f00780c */ /* 0x000fe20004704270 */
[----:B------:R-:W-:Y:S01]  /*6000*/  FFMA.FTZ R43, R43, UR4, -R6 ;  /* 0x000000042b2b7c23 */ /* 0x000fe20008010806 */
[----:B------:R-:W-:-:S02]  /*6010*/  ISETP.GT.AND P1, PT, R37, 0x41, !P2 ;  /* 0x000000412500780c */ /* 0x000fc40005724270 */
[----:B------:R-:W-:Y:S02]  /*6020*/  ISETP.GT.AND P5, PT, R31, 0x30, !P5 ;  /* 0x000000301f00780c */ /* 0x000fe40006fa4270 */
[----:B------:R-:W-:Y:S01]  /*6030*/  ISETP.LT.OR P1, PT, R225, 0x42, P1 ;  /* 0x00000042e100780c */ /* 0x000fe20000f21670 */
[----:B------:R-:W-:Y:S01]  /*6040*/  MUFU.EX2 R43, R43 ;  /* 0x0000002b002b7308 */ /* 0x000fe20000000800 */
[C---:B------:R-:W-:Y:S01]  /*6050*/  FSEL R225, R9.reuse, -INF , !P6 ;  /* 0xff80000009e17808 */ /* 0x040fe20007000000 */
[----:B------:R-:W-:Y:S01]  /*6060*/  FFMA.FTZ R9, -R9, R9, 1 ;  /* 0x3f80000009097423 */ /* 0x000fe20000010109 */
[----:B------:R-:W-:Y:S01]  /*6070*/  ISETP.GE.AND P6, PT, R227, 0x12, PT ;  /* 0x00000012e300780c */ /* 0x000fe20003fc6270 */
[----:B------:R-:W-:Y:S01]  /*6080*/  IMAD R227, R18, 0x4, R17 ;  /* 0x0000000412e37824 */ /* 0x000fe200078e0211 */
[----:B------:R-:W-:Y:S01]  /*6090*/  FSEL R37, R28, -INF , !P1 ;  /* 0xff8000001c257808 */ /* 0x000fe20004800000 */
[----:B------:R-:W-:Y:S01]  /*60a0*/  FFMA.FTZ R225, R225, UR4, -R5 ;  /* 0x00000004e1e17c23 */ /* 0x000fe20008010805 */
[----:B------:R-:W-:-:S02]  /*60b0*/  LOP3.LUT P1, RZ, R42, 0x10, RZ, 0xc0, !PT ;  /* 0x000000102aff7812 */ /* 0x000fc4000782c0ff */
[----:B------:R-:W0:Y:S01]  /*60c0*/  LDS R42, [R227+0x2c300] ;  /* 0x02c30000e32a7984 */ /* 0x000e220000000800 */
[----:B------:R-:W-:Y:S01]  /*60d0*/  ISETP.GT.AND P6, PT, R31, 0x11, !P6 ;  /* 0x000000111f00780c */ /* 0x000fe200077c4270 */
[----:B------:R-:W-:Y:S01]  /*60e0*/  FFMA.FTZ R37, R37, UR4, -R6 ;  /* 0x0000000425257c23 */ /* 0x000fe20008010806 */
[C---:B------:R-:W-:Y:S01]  /*60f0*/  ISETP.GT.AND P1, PT, R31.reuse, 0x20, !P1 ;  /* 0x000000201f00780c */ /* 0x040fe20004f24270 */
[----:B------:R-:W1:Y:S01]  /*6100*/  MUFU.EX2 R225, R225 ;  /* 0x000000e100e17308 */ /* 0x000e620000000800 */
[C---:B------:R-:W-:Y:S02]  /*6110*/  ISETP.GT.AND P4, PT, R31.reuse, 0x31, !P4 ;  /* 0x000000311f00780c */ /* 0x040fe40006784270 */
[C---:B------:R-:W-:Y:S02]  /*6120*/  ISETP.GT.AND P3, PT, R31.reuse, 0x40, !P3 ;  /* 0x000000401f00780c */ /* 0x040fe40005f64270 */
[----:B------:R-:W-:Y:S02]  /*6130*/  ISETP.GT.AND P2, PT, R31, 0x41, !P2 ;  /* 0x000000411f00780c */ /* 0x000fe40005744270 */
[----:B------:R-:W2:Y:S01]  /*6140*/  LDS R31, [R227+0x2c320] ;  /* 0x02c32000e31f7984 */ /* 0x000ea20000000800 */
[----:B------:R-:W-:-:S02]  /*6150*/  WARPGROUP.DEPBAR.LE gsb0, 0x0 ;  /* 0x00008000000079c5 */ /* 0x000fc40000010000 */
[C---:B------:R-:W-:Y:S02]  /*6160*/  ISETP.LT.OR P6, PT, R224.reuse, 0x12, P6 ;  /* 0x00000012e000780c */ /* 0x040fe400037c1670 */
[C---:B------:R-:W-:Y:S02]  /*6170*/  ISETP.LT.OR P1, PT, R224.reuse, 0x21, P1 ;  /* 0x00000021e000780c */ /* 0x040fe40000f21670 */
[C---:B------:R-:W-:Y:S02]  /*6180*/  ISETP.LT.OR P0, PT, R224.reuse, 0x22, P0 ;  /* 0x00000022e000780c */ /* 0x040fe40000701670 */
[C---:B------:R-:W-:Y:S02]  /*6190*/  ISETP.LT.OR P5, PT, R224.reuse, 0x31, P5 ;  /* 0x00000031e000780c */ /* 0x040fe40002fa1670 */
[C---:B------:R-:W-:Y:S02]  /*61a0*/  ISETP.LT.OR P4, PT, R224.reuse, 0x32, P4 ;  /* 0x00000032e000780c */ /* 0x040fe40002781670 */
[----:B------:R-:W-:-:S02]  /*61b0*/  ISETP.LT.OR P3, PT, R224, 0x41, P3 ;  /* 0x00000041e000780c */ /* 0x000fc40001f61670 */
[----:B------:R-:W-:Y:S01]  /*61c0*/  ISETP.LT.OR P2, PT, R224, 0x42, P2 ;  /* 0x00000042e000780c */ /* 0x000fe20001741670 */
[--C-:B0-----:R-:W-:Y:S01]  /*61d0*/  FADD.FTZ R44, R44, -R42.reuse ;  /* 0x8000002a2c2c7221 */ /* 0x101fe20000010000 */
        /* <DEDUP_REMOVED lines=8> */
[----:B------:R-:W-:-:S02]  /*6260*/  FADD.FTZ R42, R221, -R42 ;  /* 0x8000002add2a7221 */ /* 0x000fc40000010000 */
[----:B------:R-:W0:Y:S01]  /*6270*/  MUFU.EX2 R221, R30 ;  /* 0x0000001e00dd7308 */ /* 0x000e220000000800 */
[--C-:B--2---:R-:W-:Y:S01]  /*6280*/  FADD.FTZ R46, R46, -R31.reuse ;  /* 0x8000001f2e2e7221 */ /* 0x104fe20000010000 */
        /* <DEDUP_REMOVED lines=9> */
[C---:B-1----:R-:W-:Y:S01]  /*6320*/  F2FP.F16.F32.PACK_AB R31, R226.reuse, R225 ;  /* 0x000000e1e21f723e */ /* 0x042fe200000000ff */
[----:B------:R-:W-:Y:S01]  /*6330*/  FMUL.FTZ R46, R225, R46 ;  /* 0x0000002ee12e7220 */ /* 0x000fe20000410000 */
[----:B------:R-:W-:-:S03]  /*6340*/  FMUL.FTZ R47, R226, R47 ;  /* 0x0000002fe22f7220 */ /* 0x000fc60000410000 */
[----:B------:R-:W-:Y:S01]  /*6350*/  FMUL.FTZ R46, R46, R9 ;  /* 0x000000092e2e7220 */ /* 0x000fe20000410000 */
[C---:B0-----:R-:W-:Y:S01]  /*6360*/  F2FP.F16.F32.PACK_AB R30, R221.reuse, R43 ;  /* 0x0000002bdd1e723e */ /* 0x041fe200000000ff */
[----:B------:R-:W-:Y:S01]  /*6370*/  BAR.SYNC.DEFER_BLOCKING 0x9, 0x100 ;  /* 0x0244000000007b1d */ /* 0x000fe20000010000 */
[----:B------:R-:W-:Y:S01]  /*6380*/  FMUL.FTZ R45, R221, R45 ;  /* 0x0000002ddd2d7220 */ /* 0x000fe20000410000 */
[----:B------:R-:W-:Y:S01]  /*6390*/  FFMA.FTZ R221, R35, UR4, -R6 ;  /* 0x0000000423dd7c23 */ /* 0x000fe20008010806 */
[----:B------:R-:W-:Y:S01]  /*63a0*/  FMUL.FTZ R43, R43, R44 ;  /* 0x0000002c2b2b7220 */ /* 0x000fe20000410000 */
[----:B------:R-:W-:Y:S01]  /*63b0*/  FMUL.FTZ R47, R47, R10 ;  /* 0x0000000a2f2f7220 */ /* 0x000fe20000410000 */
[----:B------:R-:W-:Y:S01]  /*63c0*/  FFMA.FTZ R10, -R14, R14, 1 ;  /* 0x3f8000000e0a7423 */ /* 0x000fe2000001010e */
[----:B------:R-:W-:Y:S08]  /*63d0*/  MUFU.EX2 R44, R221 ;  /* 0x000000dd002c7308 */ /* 0x000ff00000000800 */
[----:B------:R0:W1:Y:S02]  /*63e0*/  MUFU.EX2 R35, R34 ;  /* 0x0000002200237308 */ /* 0x0000640000000800 */
[----:B0-----:R-:W-:Y:S01]  /*63f0*/  FFMA.FTZ R34, -R20, R20, 1 ;  /* 0x3f80000014227423 */ /* 0x001fe20000010114 */
[----:B------:R0:W-:Y:S01]  /*6400*/  STSM.16.M88.2 [R0+0x2c500], R30 ;  /* 0x02c5001e00007844 */ /* 0x0001e20000000100 */
[----:B-1----:R-:W-:-:S04]  /*6410*/  FMUL.FTZ R20, R35, R52 ;  /* 0x0000003423147220 */ /* 0x002fc80000410000 */
[----:B------:R-:W-:Y:S01]  /*6420*/  FMUL.FTZ R20, R20, R15 ;  /* 0x0000000f14147220 */ /* 0x000fe20000410000 */
[----:B0-----:R-:W-:Y:S01]  /*6430*/  FFMA.FTZ R30, -R8, R8, 1 ;  /* 0x3f800000081e7423 */ /* 0x001fe20000010108 */
[--C-:B------:R-:W-:Y:S01]  /*6440*/  FFMA.FTZ R8, R36, UR4, -R6.reuse ;  /* 0x0000000424087c23 */ /* 0x100fe20008010806 */
[----:B------:R-:W-:Y:S01]  /*6450*/  FFMA.FTZ R31, R39, UR4, -R6 ;  /* 0x00000004271f7c23 */ /* 0x000fe20008010806 */
[----:B------:R-:W-:Y:S01]  /*6460*/  FFMA.FTZ R39, -R12, R12, 1 ;  /* 0x3f8000000c277423 */ /* 0x000fe2000001010c */
[----:B------:R-:W-:Y:S01]  /*6470*/  FMUL.FTZ R12, R44, R49 ;  /* 0x000000312c0c7220 */ /* 0x000fe20000410000 */
[----:B------:R-:W-:Y:S01]  /*6480*/  FMUL.FTZ R45, R45, R30 ;  /* 0x0000001e2d2d7220 */ /* 0x000fe20000410000 */
[----:B------:R-:W-:Y:S01]  /*6490*/  FFMA.FTZ R30, -R11, R11, 1 ;  /* 0x3f8000000b1e7423 */ /* 0x000fe2000001010b */
[----:B------:R-:W0:Y:S01]  /*64a0*/  MUFU.EX2 R8, R8 ;  /* 0x0000000800087308 */ /* 0x000e220000000800 */
[----:B------:R-:W-:Y:S01]  /*64b0*/  FMUL.FTZ R12, R12, R39 ;  /* 0x000000270c0c7220 */ /* 0x000fe20000410000 */
[----:B------:R-:W-:Y:S01]  /*64c0*/  FMUL.FTZ R11, R41, R48 ;  /* 0x00000030290b7220 */ /* 0x000fe20000410000 */
[----:B------:R-:W-:-:S03]  /*64d0*/  FFMA.FTZ R49, -R24, R24, 1 ;  /* 0x3f80000018317423 */ /* 0x000fc60000010118 */
[----:B------:R-:W-:Y:S01]  /*64e0*/  FMUL.FTZ R11, R11, R30 ;  /* 0x0000001e0b0b7220 */ /* 0x000fe20000410000 */
[----:B------:R-:W-:Y:S01]  /*64f0*/  FFMA.FTZ R30, R38, UR4, -R6 ;  /* 0x00000004261e7c23 */ /* 0x000fe20008010806 */
[----:B------:R-:W1:Y:S01]  /*6500*/  MUFU.EX2 R31, R31 ;  /* 0x0000001f001f7308 */ /* 0x000e620000000800 */
[----:B------:R-:W-:-:S07]  /*6510*/  FFMA.FTZ R6, -R27, R27, 1 ;  /* 0x3f8000001b067423 */ /* 0x000fce000001011b */
[----:B------:R-:W2:Y:S01]  /*6520*/  MUFU.EX2 R39, R32 ;  /* 0x0000002000277308 */ /* 0x000ea20000000800 */
[C---:B0-----:R-:W-:Y:S01]  /*6530*/  FMUL.FTZ R53, R8.reuse, R53 ;  /* 0x0000003508357220 */ /* 0x041fe20000410000 */
[----:B------:R-:W-:Y:S02]  /*6540*/  F2FP.F16.F32.PACK_AB R8, R8, R35 ;  /* 0x000000230808723e */ /* 0x000fe400000000ff */
[----:B------:R-:W-:Y:S01]  /*6550*/  F2FP.F16.F32.PACK_AB R35, R47, R46 ;  /* 0x0000002e2f23723e */ /* 0x000fe200000000ff */
[----:B------:R-:W-:Y:S01]  /*6560*/  FMUL.FTZ R15, R53, R34 ;  /* 0x00000022350f7220 */ /* 0x000fe20000410000 */
[----:B------:R-:W-:Y:S02]  /*6570*/  FFMA.FTZ R34, -R23, R23, 1 ;  /* 0x3f80000017227423 */ /* 0x000fe40000010117 */
[----:B------:R0:W3:Y:S01]  /*6580*/  MUFU.EX2 R32, R37 ;  /* 0x0000002500207308 */ /* 0x0000e20000000800 */
[----:B-1----:R-:W-:-:S04]  /*6590*/  FMUL.FTZ R23, R31, R216 ;  /* 0x000000d81f177220 */ /* 0x002fc80000410000 */
[----:B------:R-:W-:Y:S01]  /*65a0*/  FMUL.FTZ R23, R23, R34 ;  /* 0x0000002217177220 */ /* 0x000fe20000410000 */
[----:B------:R-:W-:Y:S01]  /*65b0*/  FFMA.FTZ R34, -R7, R7, 1 ;  /* 0x3f80000007227423 */ /* 0x000fe20000010107 */
[--C-:B------:R-:W-:Y:S01]  /*65c0*/  FFMA.FTZ R7, R40, UR4, -R5.reuse ;  /* 0x0000000428077c23 */ /* 0x100fe20008010805 */
[----:B------:R-:W1:Y:S01]  /*65d0*/  MUFU.EX2 R30, R30 ;  /* 0x0000001e001e7308 */ /* 0x000e620000000800 */
[----:B--2---:R-:W-:Y:S01]  /*65e0*/  FMUL.FTZ R27, R39, R220 ;  /* 0x000000dc271b7220 */ /* 0x004fe20000410000 */
[----:B0-----:R-:W-:Y:S01]  /*65f0*/  FFMA.FTZ R37, -R28, R28, 1 ;  /* 0x3f8000001c257423 */ /* 0x001fe2000001011c */
[----:B------:R-:W-:Y:S02]  /*6600*/  FMUL.FTZ R34, R43, R34 ;  /* 0x000000222b227220 */ /* 0x000fe40000410000 */
[----:B------:R-:W-:Y:S01]  /*6610*/  FMUL.FTZ R27, R27, R6 ;  /* 0x000000061b1b7220 */ /* 0x000fe20000410000 */
[----:B------:R-:W-:Y:S02]  /*6620*/  FSEL R6, R14, -INF , !P6 ;  /* 0xff8000000e067808 */ /* 0x000fe40007000000 */
[----:B------:R-:W0:Y:S01]  /*6630*/  MUFU.EX2 R7, R7 ;  /* 0x0000000700077308 */ /* 0x000e220000000800 */
[C---:B---3--:R-:W-:Y:S01]  /*6640*/  FMUL.FTZ R28, R32.reuse, R42 ;  /* 0x0000002a201c7220 */ /* 0x048fe20000410000 */
[----:B------:R-:W-:Y:S01]  /*6650*/  F2FP.F16.F32.PACK_AB R32, R32, R39 ;  /* 0x000000272020723e */ /* 0x000fe200000000ff */
[----:B------:R-:W-:Y:S01]  /*6660*/  FFMA.FTZ R36, R6, UR4, -R5 ;  /* 0x0000000406247c23 */ /* 0x000fe20008010805 */
[----:B------:R-:W-:Y:S01]  /*6670*/  FSEL R6, R21, -INF , !P1 ;  /* 0xff80000015067808 */ /* 0x000fe20004800000 */
[----:B------:R-:W-:Y:S01]  /*6680*/  FMUL.FTZ R28, R28, R37 ;  /* 0x000000251c1c7220 */ /* 0x000fe20000410000 */
[----:B------:R-:W-:-:S03]  /*6690*/  F2FP.F16.F32.PACK_AB R34, R45, R34 ;  /* 0x000000222d22723e */ /* 0x000fc600000000ff */
[----:B------:R-:W2:Y:S01]  /*66a0*/  MUFU.EX2 R36, R36 ;  /* 0x0000002400247308 */ /* 0x000ea20000000800 */
[----:B------:R-:W-:Y:S01]  /*66b0*/  FFMA.FTZ R9, R6, UR4, -R5 ;  /* 0x0000000406097c23 */ /* 0x000fe20008010805 */
[----:B------:R-:W-:Y:S01]  /*66c0*/  FSEL R6, R22, -INF , !P0 ;  /* 0xff80000016067808 */ /* 0x000fe20004000000 */
[C---:B-1----:R-:W-:Y:S01]  /*66d0*/  FMUL.FTZ R24, R30.reuse, R217 ;  /* 0x000000d91e187220 */ /* 0x042fe20000410000 */
[----:B------:R-:W-:-:S03]  /*66e0*/  F2FP.F16.F32.PACK_AB R30, R30, R31 ;  /* 0x0000001f1e1e723e */ /* 0x000fc600000000ff */
[----:B------:R-:W-:Y:S01]  /*66f0*/  FFMA.FTZ R38, R6, UR4, -R5 ;  /* 0x0000000406267c23 */ /* 0x000fe20008010805 */
[----:B------:R-:W1:Y:S01]  /*6700*/  MUFU.EX2 R9, R9 ;  /* 0x0000000900097308 */ /* 0x000e620000000800 */
[----:B------:R-:W-:Y:S01]  /*6710*/  FSEL R6, R25, -INF , !P5 ;  /* 0xff80000019067808 */ /* 0x000fe20006800000 */
[----:B0-----:R-:W-:Y:S01]  /*6720*/  FMUL.FTZ R14, R7, R50 ;  /* 0x00000032070e7220 */ /* 0x001fe20000410000 */
[----:B------:R-:W-:-:S03]  /*6730*/  FMUL.FTZ R24, R24, R49 ;  /* 0x0000003118187220 */ /* 0x000fc60000410000 */
[----:B------:R-:W-:Y:S01]  /*6740*/  FMUL.FTZ R14, R14, R13 ;  /* 0x0000000d0e0e7220 */ /* 0x000fe20000410000 */
[----:B------:R-:W-:Y:S01]  /*6750*/  FFMA.FTZ R43, R6, UR4, -R5 ;  /* 0x00000004062b7c23 */ /* 0x000fe20008010805 */
[----:B------:R-:W-:Y:S02]  /*6760*/  VIADD R13, R17, 0x2c500 ;  /* 0x0002c500110d7836 */ /* 0x000fe40000000000 */
[----:B--2---:R-:W-:Y:S01]  /*6770*/  FMUL.FTZ R37, R36, R51 ;  /* 0x0000003324257220 */ /* 0x004fe20000410000 */
[----:B------:R-:W-:Y:S01]  /*6780*/  FSEL R6, R26, -INF , !P4 ;  /* 0xff8000001a067808 */ /* 0x000fe20006000000 */
[----:B------:R-:W0:Y:S01]  /*6790*/  MUFU.EX2 R38, R38 ;  /* 0x0000002600267308 */ /* 0x000e220000000800 */
[----:B------:R-:W-:Y:S01]  /*67a0*/  F2FP.F16.F32.PACK_AB R7, R36, R7 ;  /* 0x000000072407723e */ /* 0x000fe200000000ff */
[----:B------:R-:W-:Y:S01]  /*67b0*/  FMUL.FTZ R37, R37, R10 ;  /* 0x0000000a25257220 */ /* 0x000fe20000410000 */
[----:B------:R-:W-:Y:S01]  /*67c0*/  FFMA.FTZ R10, -R21, R21, 1 ;  /* 0x3f800000150a7423 */ /* 0x000fe20000010115 */
[----:B------:R-:W-:Y:S01]  /*67d0*/  SHF.R.U32.HI R21, RZ, 0x4, R13 ;  /* 0x00000004ff157819 */ /* 0x000fe2000001160d */
[--C-:B------:R-:W-:Y:S01]  /*67e0*/  FFMA.FTZ R42, R6, UR4, -R5.reuse ;  /* 0x00000004062a7c23 */ /* 0x100fe20008010805 */
[----:B-1----:R-:W-:Y:S01]  /*67f0*/  FMUL.FTZ R13, R9, R54 ;  /* 0x00000036090d7220 */ /* 0x002fe20000410000 */
[C---:B------:R-:W-:Y:S01]  /*6800*/  FSEL R6, R29.reuse, -INF , !P3 ;  /* 0xff8000001d067808 */ /* 0x040fe20005800000 */
[----:B------:R-:W1:Y:S01]  /*6810*/  MUFU.EX2 R43, R43 ;  /* 0x0000002b002b7308 */ /* 0x000e620000000800 */
[----:B------:R-:W-:Y:S01]  /*6820*/  FFMA.FTZ R29, -R29, R29, 1 ;  /* 0x3f8000001d1d7423 */ /* 0x000fe2000001011d */
[----:B------:R-:W-:Y:S01]  /*6830*/  FMUL.FTZ R13, R13, R10 ;  /* 0x0000000a0d0d7220 */ /* 0x000fe20000410000 */
[----:B------:R-:W-:Y:S01]  /*6840*/  LOP3.LUT R10, R21, 0x3fff, RZ, 0xc0, !PT ;  /* 0x00003fff150a7812 */ /* 0x000fe200078ec0ff */
[----:B------:R-:W-:Y:S01]  /*6850*/  FFMA.FTZ R21, R6, UR4, -R5 ;  /* 0x0000000406157c23 */ /* 0x000fe20008010805 */
[----:B------:R-:W-:-:S02]  /*6860*/  FSEL R6, R33, -INF , !P2 ;  /* 0xff80000021067808 */ /* 0x000fc40005000000 */
[----:B------:R-:W-:Y:S01]  /*6870*/  LOP3.LUT R10, R10, 0x80000, RZ, 0xfc, !PT ;  /* 0x000800000a0a7812 */ /* 0x000fe200078efcff */
[----:B------:R-:W2:Y:S01]  /*6880*/  MUFU.EX2 R42, R42 ;  /* 0x0000002a002a7308 */ /* 0x000ea20000000800 */
[----:B0-----:R-:W-:Y:S01]  /*6890*/  F2FP.F16.F32.PACK_AB R9, R38, R9 ;  /* 0x000000092609723e */ /* 0x001fe200000000ff */
[----:B------:R-:W-:Y:S01]  /*68a0*/  FFMA.FTZ R6, R6, UR4, -R5 ;  /* 0x0000000406067c23 */ /* 0x000fe20008010805 */
[----:B------:R-:W-:Y:S01]  /*68b0*/  FMUL.FTZ R40, R38, R55 ;  /* 0x0000003726287220 */ /* 0x000fe20000410000 */
[----:B------:R-:W-:Y:S01]  /*68c0*/  VIADD R5, R10, 0x80 ;  /* 0x000000800a057836 */ /* 0x000fe20000000000 */
[----:B------:R-:W-:Y:S01]  /*68d0*/  F2FP.F16.F32.PACK_AB R36, R12, R11 ;  /* 0x0000000b0c24723e */ /* 0x000fe200000000ff */
[----:B------:R-:W-:Y:S01]  /*68e0*/  VIADD R49, R10, 0x180 ;  /* 0x000001800a317836 */ /* 0x000fe20000000000 */
[----:B------:R-:W-:Y:S01]  /*68f0*/  F2FP.F16.F32.PACK_AB R37, R37, R14 ;  /* 0x0000000e2525723e */ /* 0x000fe200000000ff */
[----:B------:R0:W3:Y:S01]  /*6900*/  MUFU.EX2 R48, R6 ;  /* 0x0000000600307308 */ /* 0x0000e20000000800 */
[----:B------:R-:W-:Y:S01]  /*6910*/  R2UR UR4, R5 ;  /* 0x00000000050472ca */ /* 0x000fe200000e0000 */
[----:B------:R-:W-:Y:S01]  /*6920*/  FFMA.FTZ R5, -R22, R22, 1 ;  /* 0x3f80000016057423 */ /* 0x000fe20000010116 */
[C---:B------:R-:W-:Y:S01]  /*6930*/  VIADD R22, R10.reuse, 0x100 ;  /* 0x000001000a167836 */ /* 0x040fe20000000000 */
[----:B------:R-:W-:Y:S01]  /*6940*/  F2FP.F16.F32.PACK_AB R12, R15, R20 ;  /* 0x000000140f0c723e */ /* 0x000fe200000000ff */
[----:B------:R-:W-:-:S02]  /*6950*/  VIADD R15, R10, 0x30 ;  /* 0x000000300a0f7836 */ /* 0x000fc40000000000 */
[----:B------:R-:W-:Y:S01]  /*6960*/  FMUL.FTZ R40, R40, R5 ;  /* 0x0000000528287220 */ /* 0x000fe20000410000 */
[----:B-1----:R-:W-:Y:S01]  /*6970*/  FMUL.FTZ R5, R43, R218 ;  /* 0x000000da2b057220 */ /* 0x002fe20000410000 */
[----:B------:R-:W1:Y:S01]  /*6980*/  MUFU.EX2 R21, R21 ;  /* 0x0000001500157308 */ /* 0x000e620000000800 */
[----:B0-----:R-:W-:Y:S01]  /*6990*/  FFMA.FTZ R6, -R33, R33, 1 ;  /* 0x3f80000021067423 */ /* 0x001fe20000010121 */
[----:B--2---:R-:W-:Y:S01]  /*69a0*/  F2FP.F16.F32.PACK_AB R31, R42, R43 ;  /* 0x0000002b2a1f723e */ /* 0x004fe200000000ff */
[----:B------:R-:W-:Y:S01]  /*69b0*/  VIADD R20, R10, 0xb0 ;  /* 0x000000b00a147836 */ /* 0x000fe20000000000 */
[----:B------:R-:W-:Y:S01]  /*69c0*/  R2UR UR5, R22 ;  /* 0x00000000160572ca */ /* 0x000fe200000e0000 */
[----:B------:R-:W-:Y:S01]  /*69d0*/  FFMA.FTZ R22, -R25, R25, 1 ;  /* 0x3f80000019167423 */ /* 0x000fe20000010119 */
[----:B------:R-:W-:Y:S01]  /*69e0*/  FFMA.FTZ R25, -R26, R26, 1 ;  /* 0x3f8000001a197423 */ /* 0x000fe2000001011a */
[----:B------:R-:W-:Y:S01]  /*69f0*/  FMUL.FTZ R26, R42, R219 ;  /* 0x000000db2a1a7220 */ /* 0x000fe20000410000 */
[----:B------:R-:W-:Y:S01]  /*6a00*/  F2FP.F16.F32.PACK_AB R13, R40, R13 ;  /* 0x0000000d280d723e */ /* 0x000fe200000000ff */
[----:B---3--:R-:W-:Y:S01]  /*6a10*/  FMUL.FTZ R223, R48, R223 ;  /* 0x000000df30df7220 */ /* 0x008fe20000410000 */
[----:B------:R-:W-:Y:S01]  /*6a20*/  FMUL.FTZ R5, R5, R22 ;  /* 0x0000001605057220 */ /* 0x000fe20000410000 */
[----:B------:R-:W-:-:S02]  /*6a30*/  IMAD R22, R4, 0x2000, R17 ;  /* 0x0000200004167824 */ /* 0x000fc400078e0211 */
[----:B------:R-:W-:Y:S01]  /*6a40*/  FMUL.FTZ R26, R26, R25 ;  /* 0x000000191a1a7220 */ /* 0x000fe20000410000 */
[----:B------:R-:W-:Y:S01]  /*6a50*/  FMUL.FTZ R50, R223, R6 ;  /* 0x00000006df327220 */ /* 0x000fe20000410000 */
[----:B------:R-:W-:Y:S01]  /*6a60*/  F2FP.F16.F32.PACK_AB R6, R44, R41 ;  /* 0x000000292c06723e */ /* 0x000fe200000000ff */
[----:B------:R-:W-:Y:S01]  /*6a70*/  UMOV UR10, UR4 ;  /* 0x00000004000a7c82 */ /* 0x000fe20008000000 */
[----:B------:R-:W-:Y:S01]  /*6a80*/  R2UR UR58, R10 ;  /* 0x000000000a3a72ca */ /* 0x000fe200000e0000 */
[----:B-1----:R-:W-:Y:S01]  /*6a90*/  FMUL.FTZ R222, R21, R222 ;  /* 0x000000de15de7220 */ /* 0x002fe20000410000 */
[----:B------:R-:W-:Y:S01]  /*6aa0*/  F2FP.F16.F32.PACK_AB R33, R48, R21 ;  /* 0x000000153021723e */ /* 0x000fe200000000ff */
[----:B------:R0:W-:Y:S01]  /*6ab0*/  STSM.16.M88.2 [R0+0x2cd00], R6 ;  /* 0x02cd000600007844 */ /* 0x0001e20000000100 */
[----:B------:R-:W-:Y:S02]  /*6ac0*/  VIADD R21, R22, 0x24100 ;  /* 0x0002410016157836 */ /* 0x000fe40000000000 */
[----:B------:R-:W-:Y:S01]  /*6ad0*/  FMUL.FTZ R25, R222, R29 ;  /* 0x0000001dde197220 */ /* 0x000fe20000410000 */
[----:B------:R-:W-:Y:S01]  /*6ae0*/  R2UR UR6, R49 ;  /* 0x00000000310672ca */ /* 0x000fe200000e0000 */
[----:B------:R1:W-:Y:S01]  /*6af0*/  STSM.16.M88.2 [R0+0x2d500], R8 ;  /* 0x02d5000800007844 */ /* 0x0003e20000000100 */
[----:B------:R-:W-:Y:S01]  /*6b00*/  UMOV UR12, UR10 ;  /* 0x0000000a000c7c82 */ /* 0x000fe20008000000 */
[----:B------:R-:W-:-:S02]  /*6b10*/  SHF.R.U32.HI R21, RZ, 0x4, R21 ;  /* 0x00000004ff157819 */ /* 0x000fc40000011615 */
[----:B------:R-:W-:Y:S01]  /*6b20*/  STSM.16.M88.2 [R0+0x2dd00], R30 ;  /* 0x02dd001e00007844 */ /* 0x000fe20000000100 */
[----:B------:R-:W-:Y:S02]  /*6b30*/  F2FP.F16.F32.PACK_AB R25, R50, R25 ;  /* 0x000000193219723e */ /* 0x000fe400000000ff */
[----:B------:R-:W-:Y:S01]  /*6b40*/  LOP3.LUT R216, R21, 0x3fff, RZ, 0xc0, !PT ;  /* 0x00003fff15d87812 */ /* 0x000fe200078ec0ff */
[----:B------:R-:W-:Y:S01]  /*6b50*/  STSM.16.M88.2 [R0+0x2e500], R32 ;  /* 0x02e5002000007844 */ /* 0x000fe20000000100 */
[----:B0-----:R-:W-:Y:S02]  /*6b60*/  F2FP.F16.F32.PACK_AB R6, R24, R23 ;  /* 0x000000171806723e */ /* 0x001fe400000000ff */
[----:B------:R-:W-:Y:S01]  /*6b70*/  R2UR UR56, R216 ;  /* 0x00000000d83872ca */ /* 0x000fe200000e0000 */
[----:B------:R0:W-:Y:S06]  /*6b80*/  MEMBAR.ALL.CTA ;  /* 0x0000000000007992 */ /* 0x0001ec0000008000 */
[----:B0-----:R-:W0:Y:S01]  /*6b90*/  FENCE.VIEW.ASYNC.S ;  /* 0x00000000000073c6 */ /* 0x001e220000000000 */
[----:B------:R-:W-:Y:S01]  /*6ba0*/  F2FP.F16.F32.PACK_AB R7, R26, R5 ;  /* 0x000000051a07723e */ /* 0x000fe200000000ff */
[----:B------:R-:W-:Y:S01]  /*6bb0*/  VIADD R5, R10, 0x200 ;  /* 0x000002000a057836 */ /* 0x000fe20000000000 */
[----:B------:R-:W-:Y:S01]  /*6bc0*/  F2FP.F16.F32.PACK_AB R24, R28, R27 ;  /* 0x0000001b1c18723e */ /* 0x000fe200000000ff */
[----:B------:R-:W-:Y:S01]  /*6bd0*/  UMOV UR18, UR6 ;  /* 0x0000000600127c82 */ /* 0x000fe20008000000 */
[----:B-1----:R-:W-:Y:S01]  /*6be0*/  MOV R9, UR58 ;  /* 0x0000003a00097c02 */ /* 0x002fe20008000f00 */
[C---:B------:R-:W-:Y:S01]  /*6bf0*/  VIADD R14, R216.reuse, 0x180 ;  /* 0x00000180d80e7836 */ /* 0x040fe20000000000 */
[----:B------:R-:W-:Y:S01]  /*6c00*/  R2UR UR7, R5 ;  /* 0x00000000050772ca */ /* 0x000fe200000e0000 */
[----:B------:R-:W-:Y:S01]  /*6c10*/  VIADD R5, R216, 0x80 ;  /* 0x00000080d8057836 */ /* 0x000fe20000000000 */
[----:B------:R-:W-:Y:S01]  /*6c20*/  MOV R8, UR59 ;  /* 0x0000003b00087c02 */ /* 0x000fe20008000f00 */
[----:B------:R-:W-:Y:S01]  /*6c30*/  UMOV UR8, UR56 ;  /* 0x0000003800087c82 */ /* 0x000fe20008000000 */
[----:B------:R-:W-:-:S02]  /*6c40*/  UMOV UR16, UR56 ;  /* 0x0000003800107c82 */ /* 0x000fc40008000000 */
[----:B------:R-:W-:Y:S01]  /*6c50*/  R2UR UR48, R5 ;  /* 0x00000000053072ca */ /* 0x000fe200000e0000 */
[----:B------:R-:W-:-:S05]  /*6c60*/  VIADD R5, R10, 0x90 ;  /* 0x000000900a057836 */ /* 0x000fca0000000000 */
[----:B------:R-:W-:Y:S01]  /*6c70*/  R2UR UR4, R5 ;  /* 0x00000000050472ca */ /* 0x000fe200000e0000 */
[C---:B------:R-:W-:Y:S01]  /*6c80*/  VIADD R5, R10.reuse, 0x190 ;  /* 0x000001900a057836 */ /* 0x040fe20000000000 */
[----:B0-----:R-:W-:Y:S04]  /*6c90*/  BAR.SYNC.DEFER_BLOCKING 0x9, 0x100 ;  /* 0x0244000000007b1d */ /* 0x001fe80000010000 */
        /* <DEDUP_REMOVED lines=9> */
[C---:B------:R-:W-:Y:S01]  /*6d30*/  VIADD R5, R10.reuse, 0x1a0 ;  /* 0x000001a00a057836 */ /* 0x040fe20000000000 */
[----:B------:R-:W-:Y:S04]  /*6d40*/  STSM.16.M88.2 [R0+0x2ed00], R34 ;  /* 0x02ed002200007844 */ /* 0x000fe80000000100 */
[----:B------:R-:W-:Y:S01]  /*6d50*/  R2UR UR34, R5 ;  /* 0x00000000052272ca */ /* 0x000fe200000e0000 */
[----:B------:R-:W-:Y:S01]  /*6d60*/  VIADD R5, R10, 0x220 ;  /* 0x000002200a057836 */ /* 0x000fe20000000000 */
[----:B------:R-:W-:Y:S01]  /*6d70*/  STSM.16.M88.2 [R0+0x2f500], R36 ;  /* 0x02f5002400007844 */ /* 0x000fe20000000100 */
[----:B------:R-:W-:Y:S01]  /*6d80*/  UMOV UR40, UR28 ;  /* 0x0000001c00287c82 */ /* 0x000fe20008000000 */
[----:B------:R-:W-:Y:S01]  /*6d90*/  UMOV UR36, UR28 ;  /* 0x0000001c00247c82 */ /* 0x000fe20008000000 */
[----:B------:R-:W-:Y:S01]  /*6da0*/  UMOV UR32, UR28 ;  /* 0x0000001c00207c82 */ /* 0x000fe20008000000 */
[----:B------:R-:W-:Y:S01]  /*6db0*/  STSM.16.M88.2 [R0+0x2fd00], R12 ;  /* 0x02fd000c00007844 */ /* 0x000fe20000000100 */
[----:B------:R-:W-:Y:S01]  /*6dc0*/  R2UR UR26, R5 ;  /* 0x00000000051a72ca */ /* 0x000fe200000e0000 */
[----:B------:R-:W-:Y:S01]  /*6dd0*/  UMOV UR24, UR28 ;  /* 0x0000001c00187c82 */ /* 0x000fe20008000000 */
[----:B------:R-:W-:Y:S01]  /*6de0*/  IMAD R5, R4, 0x2800, R17 ;  /* 0x0000280004057824 */ /* 0x000fe200078e0211 */
[----:B------:R0:W-:Y:S04]  /*6df0*/  STSM.16.M88.2 [R0+0x30500], R6 ;  /* 0x0305000600007844 */ /* 0x0001e80000000100 */
[----:B------:R1:W-:Y:S01]  /*6e00*/  STSM.16.M88.2 [R0+0x30d00], R24 ;  /* 0x030d001800007844 */ /* 0x0003e20000000100 */
[----:B------:R-:W-:Y:S01]  /*6e10*/  WARPGROUP.ARRIVE ;  /* 0x00000000000079c5 */ /* 0x000fe20000000000 */
[----:B------:R-:W-:-:S04]  /*6e20*/  SHF.R.U32.HI R5, RZ, 0x4, R5 ;  /* 0x00000004ff057819 */ /* 0x000fc80000011605 */
[----:B------:R-:W-:Y:S01]  /*6e30*/  LOP3.LUT R5, R5, 0x3fff, RZ, 0xc0, !PT ;  /* 0x00003fff05057812 */ /* 0x000fe200078ec0ff */
[----:B------:R-:W-:Y:S01]  /*6e40*/  HGMMA.64x16x16.F32 R136, gdesc[UR56].tnspA.tnspB, R136 ;  /* 0x60200000388879f0 */ /* 0x000fe20008700888 */
[----:B0-----:R-:W-:-:S03]  /*6e50*/  VIADD R6, R10, 0x10 ;  /* 0x000000100a067836 */ /* 0x001fc60000000000 */
        /* <DEDUP_REMOVED lines=9> */
[----:B------:R-:W-:Y:S01]  /*6ef0*/  VIADD R6, R10, 0x110 ;  /* 0x000001100a067836 */ /* 0x000fe20000000000 */
        /* <DEDUP_REMOVED lines=25> */
[----:B------:R-:W-:Y:S01]  /*7090*/  R2UR UR38, R6 ;  /* 0x00000000062672ca */ /* 0x000fe200000e0000 */
[----:B------:R-:W-:-:S05]  /*70a0*/  VIADD R6, R17, 0x2ed00 ;  /* 0x0002ed0011067836 */ /* 0x000fca0000000000 */
[----:B------:R-:W-:-:S04]  /*70b0*/  SHF.R.U32.HI R6, RZ, 0x4, R6 ;  /* 0x00000004ff067819 */ /* 0x000fc80000011606 */
[----:B------:R-:W-:Y:S01]  /*70c0*/  LOP3.LUT R23, R6, 0x3fff, RZ, 0xc0, !PT ;  /* 0x00003fff06177812 */ /* 0x000fe200078ec0ff */
[----:B------:R-:W-:Y:S03]  /*70d0*/  HGMMA.64x16x16.F32 R136, gdesc[UR48].tnspA.tnspB, R136 ;  /* 0x60200000308879f0 */ /* 0x000fe60008700888 */
[----:B------:R-:W-:Y:S01]  /*70e0*/  LOP3.LUT R6, R23, 0x400000, RZ, 0xfc, !PT ;  /* 0x0040000017067812 */ /* 0x000fe200078efcff */
        /* <DEDUP_REMOVED lines=15> */
[C---:B------:R-:W-:Y:S01]  /*71e0*/  VIADD R14, R10.reuse, 0x130 ;  /* 0x000001300a0e7836 */ /* 0x040fe20000000000 */
[----:B------:R-:W-:Y:S01]  /*71f0*/  HGMMA.64x16x16.F32 R200, gdesc[UR44].tnspA.tnspB, R200 ;  /* 0x602000002cc879f0 */ /* 0x000fe200087008c8 */
[----:B------:R-:W-:Y:S01]  /*7200*/  R2UR UR10, R15 ;  /* 0x000000000f0a72ca */ /* 0x000fe200000e0000 */
[C---:B------:R-:W-:Y:S01]  /*7210*/  VIADD R15, R10.reuse, 0x1b0 ;  /* 0x000001b00a0f7836 */ /* 0x040fe20000000000 */
        /* <DEDUP_REMOVED lines=8> */
[----:B------:R-:W-:Y:S01]  /*72a0*/  R2UR UR6, R10 ;  /* 0x000000000a0672ca */ /* 0x000fe200000e0000 */
[----:B------:R-:W-:Y:S01]  /*72b0*/  UMOV UR16, UR8 ;  /* 0x0000000800107c82 */ /* 0x000fe20008000000 */
[----:B------:R-:W-:Y:S01]  /*72c0*/  MOV R217, UR59 ;  /* 0x0000003b00d97c02 */ /* 0x000fe20008000f00 */
[----:B------:R-:W-:Y:S01]  /*72d0*/  UMOV UR59, UR7 ;  /* 0x00000007003b7c82 */ /* 0x000fe20008000000 */
[----:B------:R-:W-:Y:S01]  /*72e0*/  UMOV UR17, UR9 ;  /* 0x0000000900117c82 */ /* 0x000fe20008000000 */
[----:B------:R-:W-:Y:S01]  /*72f0*/  MOV R220, UR59 ;  /* 0x0000003b00dc7c02 */ /* 0x000fe20008000f00 */
[----:B------:R-:W-:Y:S01]  /*7300*/  UMOV UR59, UR11 ;  /* 0x0000000b003b7c82 */ /* 0x000fe20008000000 */
[----:B------:R-:W-:Y:S01]  /*7310*/  UMOV UR11, 0x40 ;  /* 0x00000040000b7882 */ /* 0x000fe20000000000 */
        /* <DEDUP_REMOVED lines=13> */
[----:B------:R-:W-:Y:S01]  /*73f0*/  HGMMA.64x16x16.F32 R136, gdesc[UR28].tnspA.tnspB, R136 ;  /* 0x602000001c8879f0 */ /* 0x000fe20008700888 */
[----:B------:R-:W-:Y:S01]  /*7400*/  VIADD R10, R5, 0x80 ;  /* 0x00000080050a7836 */ /* 0x000fe20000000000 */
[----:B------:R-:W-:Y:S01]  /*7410*/  UMOV UR29, 0x40000040 ;  /* 0x40000040001d7882 */ /* 0x000fe20000000000 */
[----:B------:R-:W-:Y:S01]  /*7420*/  VIADD R14, R6, 0x80 ;  /* 0x00000080060e7836 */ /* 0x000fe20000000000 */
[----:B------:R-:W-:Y:S01]  /*7430*/  HGMMA.64x16x16.F32 R152, gdesc[UR40].tnspA.tnspB, R152 ;  /* 0x60200000289879f0 */ /* 0x000fe20008700898 */
[----:B------:R-:W-:Y:S01]  /*7440*/  IMAD.U32 R20, RZ, RZ, UR58 ;  /* 0x0000003aff147e24 */ /* 0x000fe2000f8e00ff */
[----:B------:R-:W-:Y:S01]  /*7450*/  UMOV UR40, UR52 ;  /* 0x0000003400287c82 */ /* 0x000fe20008000000 */
[----:B------:R-:W-:Y:S01]  /*7460*/  IMAD.U32 R21, RZ, RZ, UR59 ;  /* 0x0000003bff157e24 */ /* 0x000fe2000f8e00ff */
        /* <DEDUP_REMOVED lines=19> */
[----:B0-----:R-:W-:Y:S06]  /*75a0*/  BAR.SYNC.DEFER_BLOCKING 0x9, 0x100 ;  /* 0x0244000000007b1d */ /* 0x001fec0000010000 */
[----:B-1----:R-:W-:-:S06]  /*75b0*/  WARPGROUP.ARRIVE ;  /* 0x00000000000079c5 */ /* 0x002fcc0000000000 */
        /* <DEDUP_REMOVED lines=26> */
[----:B------:R-:W-:Y:S01]  /*7760*/  IMAD.U32 R12, RZ, RZ, UR58 ;  /* 0x0000003aff0c7e24 */ /* 0x000fe2000f8e00ff */
[----:B------:R-:W-:Y:S01]  /*7770*/  HGMMA.64x64x16.F32 R24, gdesc[UR56].tnspA, R24 ;  /* 0x20e00000381879f0 */ /* 0x000fe20008700818 */
[----:B------:R-:W-:Y:S01]  /*7780*/  R2UR UR58, R11 ;  /* 0x000000000b3a72ca */ /* 0x000fe200000e0000 */
[----:B------:R-:W-:Y:S01]  /*7790*/  VIADD R11, R6, 0x180 ;  /* 0x00000180060b7836 */ /* 0x000fe20000000000 */
[----:B------:R-:W-:-:S08]  /*77a0*/  R2UR UR59, R220 ;  /* 0x00000000dc3b72ca */ /* 0x000fd000000e0000 */
[----:B------:R-:W-:Y:S01]  /*77b0*/  UMOV UR56, UR4 ;  /* 0x0000000400387c82 */ /* 0x000fe20008000000 */
[----:B------:R-:W-:Y:S01]  /*77c0*/  UMOV UR57, 0x40000040 ;  /* 0x4000004000397882 */ /* 0x000fe20000000000 */
[----:B------:R-:W-:Y:S01]  /*77d0*/  VIADD R6, R6, 0x200 ;  /* 0x0000020006067836 */ /* 0x000fe20000000000 */
[----:B------:R-:W-:Y:S01]  /*77e0*/  R2UR UR5, R11 ;  /* 0x000000000b0572ca */ /* 0x000fe200000e0000 */
[----:B------:R-:W-:Y:S01]  /*77f0*/  UMOV UR48, UR58 ;  /* 0x0000003a00307c82 */ /* 0x000fe20008000000 */
[----:B------:R-:W-:Y:S01]  /*7800*/  UMOV UR49, UR59 ;  /* 0x0000003b00317c82 */ /* 0x000fe20008000000 */
[----:B------:R-:W-:Y:S02]  /*7810*/  UMOV UR59, 0x8 ;  /* 0x00000008003b7882 */ /* 0x000fe40000000000 */
[----:B------:R-:W-:-:S08]  /*7820*/  IMAD.U32 R11, RZ, RZ, UR59 ;  /* 0x0000003bff0b7e24 */ /* 0x000fd0000f8e00ff */
[----:B------:R-:W-:Y:S01]  /*7830*/  UMOV UR58, UR5 ;  /* 0x00000005003a7c82 */ /* 0x000fe20008000000 */
[----:B------:R-:W-:Y:S01]  /*7840*/  R2UR UR5, R6 ;  /* 0x00000000060572ca */ /* 0x000fe200000e0000 */
[----:B------:R-:W-:Y:S01]  /*7850*/  IMAD.U32 R10, RZ, RZ, UR58 ;  /* 0x0000003aff0a7e24 */ /* 0x000fe2000f8e00ff */
[----:B------:R-:W-:Y:S01]  /*7860*/  HGMMA.64x64x16.F32 R24, gdesc[UR56].tnspA, R24 ;  /* 0x20e00000381879f0 */ /* 0x000fe20008700818 */
[----:B------:R-:W-:Y:S01]  /*7870*/  R2UR UR56, R7 ;  /* 0x00000000073872ca */ /* 0x000fe200000e0000 */
[----:B------:R-:W-:Y:S01]  /*7880*/  VIADD R7, R5, 0x200 ;  /* 0x0000020005077836 */ /* 0x000fe20000000000 */
[----:B------:R-:W-:Y:S01]  /*7890*/  R2UR UR59, R217 ;  /* 0x00000000d93b72ca */ /* 0x000fe200000e0000 */
[----:B------:R-:W-:Y:S01]  /*78a0*/  VIADD R217, R216, 0x400 ;  /* 0x00000400d8d97836 */ /* 0x000fe20000000000 */
        /* <DEDUP_REMOVED lines=40> */
[----:B------:R-:W-:Y:S01]  /*7b30*/  ULDC.64 UR56, c[0x0][0x208] ;  /* 0x0000820000387ab9 */ /* 0x000fe20000000a00 */
[----:B------:R-:W-:-:S03]  /*7b40*/  VIADD R216, R216, 0x580 ;  /* 0x00000580d8d87836 */ /* 0x000fc60000000000 */
        /* <DEDUP_REMOVED lines=49> */
[----:B0-----:R-:W-:Y:S01]  /*7e60*/  LOP3.LUT R24, R23, 0x80000, RZ, 0xfc, !PT ;  /* 0x0008000017187812 */ /* 0x001fe200078efcff */
        /* <DEDUP_REMOVED lines=16> */
[----:B------:R-:W-:Y:S01]  /*7f70*/  UMOV UR8, UR52 ;  /* 0x0000003400087c82 */ /* 0x000fe20008000000 */
[----:B------:R-:W-:Y:S01]  /*7f80*/  UMOV UR9, UR53 ;  /* 0x0000003500097c82 */ /* 0x000fe20008000000 */
[----:B------:R-:W-:Y:S01]  /*7f90*/  UMOV UR35, 0x40 ;  /* 0x0000004000237882 */ /* 0x000fe20000000000 */
[----:B------:R-:W-:Y:S01]  /*7fa0*/  UMOV UR31, 0x40 ;  /* 0x00000040001f7882 */ /* 0x000fe20000000000 */
[----:B------:R-:W-:Y:S01]  /*7fb0*/  PLOP3.LUT P0, PT, PT, PT, UP0, 0x40, 0x0 ;  /* 0x000000000000781c */ /* 0x000fe20003f0e808 */
[----:B------:R-:W-:Y:S01]  /*7fc0*/  UMOV UR7, 0x40 ;  /* 0x0000004000077882 */ /* 0x000fe20000000000 */
[----:B------:R-:W-:Y:S01]  /*7fd0*/  UMOV UR10, UR4 ;  /* 0x00000004000a7c82 */ /* 0x000fe20008000000 */
[----:B------:R-:W-:Y:S01]  /*7fe0*/  R2UR UR4, R25 ;  /* 0x00000000190472ca */ /* 0x000fe200000e0000 */
        /* <DEDUP_REMOVED lines=26> */
[----:B------:R0:W-:Y:S01]  /*8190*/  REDG.E.ADD.F32x4.FTZ.RN.STRONG.GPU desc[UR56][R8.64+0x800], R28 ;  /* 0x0008001c080079a6 */ /* 0x0001e2000c10f7b8 */
[----:B------:R-:W-:-:S03]  /*81a0*/  VIADD R26, R24, 0x10 ;  /* 0x00000010181a7836 */ /* 0x000fc60000000000 */
        /* <DEDUP_REMOVED lines=9> */
[----:B------:R-:W-:Y:S01]  /*8240*/  IMAD.U32 R221, RZ, RZ, UR11 ;  /* 0x0000000bffdd7e24 */ /* 0x000fe2000f8e00ff */
[----:B------:R-:W-:Y:S01]  /*8250*/  UMOV UR49, UR45 ;  /* 0x0000002d00317c82 */ /* 0x000fe20008000000 */
[----:B------:R-:W-:Y:S01]  /*8260*/  UMOV UR41, UR25 ;  /* 0x0000001900297c82 */ /* 0x000fe20008000000 */
[----:B------:R-:W-:Y:S01]  /*8270*/  R2UR UR6, R25 ;  /* 0x00000000190672ca */ /* 0x000fe200000e0000 */
[C---:B------:R-:W-:Y:S01]  /*8280*/  VIADD R25, R24.reuse, 0x210 ;  /* 0x0000021018197836 */ /* 0x040fe20000000000 */
[----:B------:R-:W-:Y:S01]  /*8290*/  UMOV UR8, UR44 ;  /* 0x0000002c00087c82 */ /* 0x000fe20008000000 */
[----:B------:R-:W-:Y:S01]  /*82a0*/  UMOV UR37, UR25 ;  /* 0x0000001900257c82 */ /* 0x000fe20008000000 */
[----:B------:R-:W-:Y:S01]  /*82b0*/  UMOV UR33, UR25 ;  /* 0x0000001900217c82 */ /* 0x000fe20008000000 */
[----:B------:R-:W-:Y:S01]  /*82c0*/  UMOV UR29, UR25 ;  /* 0x00000019001d7c82 */ /* 0x000fe20008000000 */
[----:B------:R-:W-:Y:S01]  /*82d0*/  R2UR UR50, R25 ;  /* 0x00000000193272ca */ /* 0x000fe200000e0000 */
[----:B------:R-:W-:Y:S01]  /*82e0*/  UMOV UR11, 0x40 ;  /* 0x00000040000b7882 */ /* 0x000fe20000000000 */
[----:B------:R-:W-:Y:S01]  /*82f0*/  UMOV UR15, 0x40 ;  /* 0x00000040000f7882 */ /* 0x000fe20000000000 */
[----:B------:R-:W-:Y:S01]  /*8300*/  UMOV UR10, UR4 ;  /* 0x00000004000a7c82 */ /* 0x000fe20008000000 */
[----:B------:R-:W-:Y:S01]  /*8310*/  HGMMA.64x16x16.F32 R56, gdesc[UR44].tnspA.tnspB, R56 ;  /* 0x602000002c3879f0 */ /* 0x000fe20008700838 */
[----:B------:R-:W-:Y:S01]  /*8320*/  IMAD.U32 R222, RZ, RZ, UR10 ;  /* 0x0000000affde7e24 */ /* 0x000fe2000f8e00ff */
[----:B------:R0:W-:Y:S01]  /*8330*/  REDG.E.ADD.F32x4.FTZ.RN.STRONG.GPU desc[UR56][R8.64+0x1000], R32 ;  /* 0x00100020080079a6 */ /* 0x0001e2000c10f7b8 */
        /* <DEDUP_REMOVED lines=13> */
[----:B------:R-:W-:Y:S01]  /*8410*/  UMOV UR48, UR44 ;  /* 0x0000002c00307c82 */ /* 0x000fe20008000000 */
[----:B------:R-:W-:Y:S01]  /*8420*/  HGMMA.64x16x16.F32 R80, gdesc[UR8].tnspA.tnspB, R80 ;  /* 0x60200000085079f0 */ /* 0x000fe20008700850 */
[----:B------:R-:W-:Y:S01]  /*8430*/  VIADD R25, R237, 0x100 ;  /* 0x00000100ed197836 */ /* 0x000fe20000000000 */
[----:B------:R0:W-:Y:S02]  /*8440*/  REDG.E.ADD.F32x4.FTZ.RN.STRONG.GPU desc[UR56][R8.64+0x1800], R36 ;  /* 0x00180024080079a6 */ /* 0x0001e4000c10f7b8 */
[----:B------:R-:W-:Y:S02]  /*8450*/  HGMMA.64x16x16.F32 R88, gdesc[UR48].tnspA.tnspB, R88 ;  /* 0x60200000305879f0 */ /* 0x000fe40008700858 */
[----:B------:R-:W-:Y:S01]  /*8460*/  R2UR UR24, R25 ;  /* 0x00000000191872ca */ /* 0x000fe200000e0000 */
[----:B------:R-:W-:-:S02]  /*8470*/  VIADD R25, R24, 0x120 ;  /* 0x0000012018197836 */ /* 0x000fc40000000000 */
[C---:B------:R-:W-:Y:S01]  /*8480*/  VIADD R26, R24.reuse, 0x20 ;  /* 0x00000020181a7836 */ /* 0x040fe20000000000 */
[----:B------:R-:W-:Y:S01]  /*8490*/  UMOV UR5, 0x40000040 ;  /* 0x4000004000057882 */ /* 0x000fe20000000000 */
[----:B------:R-:W-:Y:S01]  /*84a0*/  IMAD.U32 R226, RZ, RZ, UR10 ;  /* 0x0000000affe27e24 */ /* 0x000fe2000f8e00ff */
[----:B------:R-:W-:Y:S01]  /*84b0*/  R2UR UR38, R25 ;  /* 0x00000000192672ca */ /* 0x000fe200000e0000 */
[----:B------:R-:W-:Y:S01]  /*84c0*/  VIADD R25, R24, 0x1a0 ;  /* 0x000001a018197836 */ /* 0x000fe20000000000 */
[----:B------:R-:W-:Y:S01]  /*84d0*/  R2UR UR26, R26 ;  /* 0x000000001a1a72ca */ /* 0x000fe200000e0000 */
[C---:B------:R-:W-:Y:S01]  /*84e0*/  VIADD R26, R24.reuse, 0xa0 ;  /* 0x000000a0181a7836 */ /* 0x040fe20000000000 */
[----:B------:R0:W-:Y:S02]  /*84f0*/  REDG.E.ADD.F32x4.FTZ.RN.STRONG.GPU desc[UR56][R8.64+0x2000], R40 ;  /* 0x00200028080079a6 */ /* 0x0001e4000c10f7b8 */
[----:B------:R-:W-:Y:S01]  /*8500*/  R2UR UR34, R25 ;  /* 0x00000000192272ca */ /* 0x000fe200000e0000 */
[----:B------:R-:W-:Y:S01]  /*8510*/  VIADD R25, R24, 0x220 ;  /* 0x0000022018197836 */ /* 0x000fe20000000000 */
[----:B------:R-:W-:Y:S01]  /*8520*/  R2UR UR42, R26 ;  /* 0x000000001a2a72ca */ /* 0x000fe200000e0000 */
[----:B------:R-:W-:Y:S01]  /*8530*/  UMOV UR40, UR24 ;  /* 0x0000001800287c82 */ /* 0x000fe20008000000 */
[----:B------:R-:W-:Y:S01]  /*8540*/  UMOV UR36, UR24 ;  /* 0x0000001800247c82 */ /* 0x000fe20008000000 */
[----:B------:R-:W-:Y:S01]  /*8550*/  UMOV UR32, UR24 ;  /* 0x0000001800207c82 */ /* 0x000fe20008000000 */
[----:B------:R-:W-:Y:S01]  /*8560*/  R2UR UR30, R25 ;  /* 0x00000000191e72ca */ /* 0x000fe200000e0000 */
[----:B------:R-:W-:-:S02]  /*8570*/  UMOV UR28, UR24 ;  /* 0x00000018001c7c82 */ /* 0x000fc40008000000 */
[----:B------:R-:W-:Y:S01]  /*8580*/  HGMMA.64x16x16.F32 R56, gdesc[UR24].tnspA.tnspB, R56 ;  /* 0x60200000183879f0 */ /* 0x000fe20008700838 */
[----:B------:R-:W-:Y:S01]  /*8590*/  UMOV UR21, UR5 ;  /* 0x0000000500157c82 */ /* 0x000fe20008000000 */
[----:B------:R-:W-:Y:S01]  /*85a0*/  UMOV UR17, UR5 ;  /* 0x0000000500117c82 */ /* 0x000fe20008000000 */
[----:B------:R-:W-:-:S03]  /*85b0*/  IMAD.U32 R227, RZ, RZ, UR11 ;  /* 0x0000000bffe37e24 */ /* 0x000fc6000f8e00ff */
[----:B------:R-:W-:Y:S01]  /*85c0*/  HGMMA.64x16x16.F32 R64, gdesc[UR40].tnspA.tnspB, R64 ;  /* 0x60200000284079f0 */ /* 0x000fe20008700840 */
[----:B------:R-:W-:Y:S01]  /*85d0*/  UMOV UR13, UR5 ;  /* 0x00000005000d7c82 */ /* 0x000fe20008000000 */
[----:B------:R-:W-:Y:S01]  /*85e0*/  UMOV UR9, UR5 ;  /* 0x0000000500097c82 */ /* 0x000fe20008000000 */
[----:B------:R0:W-:Y:S01]  /*85f0*/  REDG.E.ADD.F32x4.FTZ.RN.STRONG.GPU desc[UR56][R8.64+0x2800], R44 ;  /* 0x0028002c080079a6 */ /* 0x0001e2000c10f7b8 */
[----:B------:R-:W-:Y:S01]  /*8600*/  HGMMA.64x16x16.F32 R72, gdesc[UR36].tnspA.tnspB, R72 ;  /* 0x60200000244879f0 */ /* 0x000fe20008700848 */
[----:B------:R-:W-:Y:S02]  /*8610*/  VIADD R25, R237, 0x180 ;  /* 0x00000180ed197836 */ /* 0x000fe40000000000 */
[----:B------:R-:W-:Y:S01]  /*8620*/  VIADD R26, R24, 0x30 ;  /* 0x00000030181a7836 */ /* 0x000fe20000000000 */
[----:B------:R-:W-:Y:S01]  /*8630*/  UMOV UR11, 0x40 ;  /* 0x00000040000b7882 */ /* 0x000fe20000000000 */
[----:B------:R0:W-:Y:S01]  /*8640*/  REDG.E.ADD.F32x4.FTZ.RN.STRONG.GPU desc[UR56][R8.64+0x3000], R48 ;  /* 0x00300030080079a6 */ /* 0x0001e2000c10f7b8 */
[----:B------:R-:W-:Y:S01]  /*8650*/  HGMMA.64x16x16.F32 R80, gdesc[UR32].tnspA.tnspB, R80 ;  /* 0x60200000205079f0 */ /* 0x000fe20008700850 */
[----:B------:R-:W-:-:S02]  /*8660*/  R2UR UR4, R25 ;  /* 0x00000000190472ca */ /* 0x000fc400000e0000 */
[----:B------:R0:W-:Y:S01]  /*8670*/  REDG.E.ADD.F32x4.FTZ.RN.STRONG.GPU desc[UR56][R8.64+0x3800], R52 ;  /* 0x00380034080079a6 */ /* 0x0001e2000c10f7b8 */
[----:B------:R-:W-:Y:S01]  /*8680*/  VIADD R25, R24, 0x130 ;  /* 0x0000013018197836 */ /* 0x000fe20000000000 */
[----:B------:R-:W-:Y:S01]  /*8690*/  R2UR UR6, R26 ;  /* 0x000000001a0672ca */ /* 0x000fe200000e0000 */
[C---:B------:R-:W-:Y:S01]  /*86a0*/  VIADD R26, R24.reuse, 0xb0 ;  /* 0x000000b0181a7836 */ /* 0x040fe20000000000 */
[----:B------:R-:W-:Y:S02]  /*86b0*/  HGMMA.64x16x16.F32 R88, gdesc[UR28].tnspA.tnspB, R88 ;  /* 0x602000001c5879f0 */ /* 0x000fe40008700858 */
[----:B------:R-:W-:Y:S01]  /*86c0*/  R2UR UR18, R25 ;  /* 0x00000000191272ca */ /* 0x000fe200000e0000 */
[----:B------:R-:W-:Y:S01]  /*86d0*/  VIADD R25, R24, 0x1b0 ;  /* 0x000001b018197836 */ /* 0x000fe20000000000 */
[----:B------:R-:W-:Y:S01]  /*86e0*/  R2UR UR22, R26 ;  /* 0x000000001a1672ca */ /* 0x000fe200000e0000 */
[----:B------:R-:W-:-:S03]  /*86f0*/  VIADD R24, R24, 0x230 ;  /* 0x0000023018187836 */ /* 0x000fc60000000000 */
        /* <DEDUP_REMOVED lines=12> */
[----:B0-----:R-:W-:Y:S05]  /*87c0*/  @P0 BRA `(.L_x_504) ;  /* 0x0000000000040947 */ /* 0x001fea0003800000 */
[----:B------:R-:W-:Y:S01]  /*87d0*/  BPT.TRAP 0x1 ;  /* 0x000000040000795c */ /* 0x000fe20000300000 */
.L_x_504:
        /* <DEDUP_REMOVED lines=71> */
[----:B------:R-:W-:Y:S01]  /*8c50*/  UMOV UR5, 0x40000040 ;  /* 0x4000004000057882 */ /* 0x000fe20000000000 */
[----:B------:R-:W-:Y:S01]  /*8c60*/  PLOP3.LUT P0, PT, PT, PT, UP0, 0x40, 0x0 ;  /* 0x000000000000781c */ /* 0x000fe20003f0e808 */
        /* <DEDUP_REMOVED lines=38> */
[----:B0-----:R-:W-:Y:S05]  /*8ed0*/  @P0 BRA `(.L_x_505) ;  /* 0x0000000000040947 */ /* 0x001fea0003800000 */
[----:B------:R-:W-:Y:S01]  /*8ee0*/  BPT.TRAP 0x1 ;  /* 0x000000040000795c */ /* 0x000fe20000300000 */
.L_x_505:
[----:B------:R-:W-:Y:S01]  /*8ef0*/  VIADD R3, R3, 0x1 ;  /* 0x0000000103037836 */ /* 0x000fe20000000000 */
[----:B------:R-:W-:Y:S01]  /*8f00*/  ULOP3.LUT UR60, UR60, 0x1, URZ, 0x3c, !UPT ;  /* 0x000000013c3c7892 */ /* 0x000fe2000f8e3c3f */
[----:B------:R-:W-:Y:S02]  /*8f10*/  VIADD R2, R2, 0x1 ;  /* 0x0000000102027836 */ /* 0x000fe40000000000 */
[----:B------:R-:W-:Y:S01]  /*8f20*/  VIADD R16, R16, 0x31620 ;  /* 0x0003162010107836 */ /* 0x000fe20000000000 */
[----:B------:R-:W-:Y:S02]  /*8f30*/  ISETP.GE.AND P1, PT, R3, UR61, PT ;  /* 0x0000003d03007c0c */ /* 0x000fe4000bf26270 */
        /* <DEDUP_REMOVED lines=89> */
.L_x_485:
[----:B------:R-:W-:Y:S05]  /*94d0*/  @P0 BRA `(.L_x_507) ;  /* 0x0000002400900947 */ /* 0x000fea0003800000 */
[----:B------:R-:W1:Y:S01]  /*94e0*/  S2R R2, SR_TID.X ;  /* 0x0000000000027919 */ /* 0x000e620000002100 */
[----:B------:R-:W2:Y:S01]  /*94f0*/  S2UR UR5, SR_CgaCtaId ;  /* 0x00000000000579c3 */ /* 0x000ea20000008800 */
        /* <DEDUP_REMOVED lines=15> */
[----:B--2---:R-:W-:Y:S01]  /*95f0*/  ULEA UR4, UR5, UR4, 0x18 ;  /* 0x0000000405047291 */ /* 0x004fe2000f8ec03f */
[----:B------:R-:W-:-:S02]  /*9600*/  F2FP.F16.F32.PACK_AB R145, R147, R146 ;  /* 0x000000929391723e */ /* 0x000fc400000000ff */
[----:B------:R-:W-:Y:S02]  /*9610*/  F2FP.F16.F32.PACK_AB R208, R209, R208 ;  /* 0x000000d0d1d0723e */ /* 0x000fe400000000ff */
[----:B------:R-:W-:Y:S01]  /*9620*/  F2FP.F16.F32.PACK_AB R56, R57, R56 ;  /* 0x000000383938723e */ /* 0x000fe200000000ff */
[----:B-1----:R-:W-:Y:S01]  /*9630*/  VIADD R2, R2, 0xffffff80 ;  /* 0xffffff8002027836 */ /* 0x002fe20000000000 */
        /* <DEDUP_REMOVED lines=12> */
[----:B------:R-:W1:Y:S01]  /*9700*/  S2R R39, SR_CTAID.X ;  /* 0x0000000000277919 */ /* 0x000e620000002500 */
[CC--:B------:R-:W-:Y:S01]  /*9710*/  LEA.HI R11, R9.reuse, R2.reuse, RZ, 0x5 ;  /* 0x00000002090b7211 */ /* 0x0c0fe200078f28ff */
[----:B------:R-:W2:Y:S01]  /*9720*/  LDC.64 R36, c[0x0][0x850] ;  /* 0x00021400ff247b82 */ /* 0x000ea20000000a00 */
        /* <DEDUP_REMOVED lines=13> */
[----:B------:R-:W3:Y:S01]  /*9800*/  LDC.64 R6, c[0x0][0x870] ;  /* 0x00021c00ff067b82 */ /* 0x000ee20000000a00 */
[----:B------:R-:W-:-:S02]  /*9810*/  SHF.R.S32.HI R9, RZ, 0x7, R9 ;  /* 0x00000007ff097819 */ /* 0x000fc40000011409 */
[----:B------:R-:W-:Y:S02]  /*9820*/  LOP3.LUT R3, R4, R3, RZ, 0x3c, !PT ;  /* 0x0000000304037212 */ /* 0x000fe400078e3cff */
[----:B------:R-:W-:Y:S01]  /*9830*/  F2FP.F16.F32.PACK_AB R147, R151, R150 ;  /* 0x000000969793723e */ /* 0x000fe200000000ff */
[----:B------:R-:W-:Y:S01]  /*9840*/  IMAD R8, R9, 0xa, R8 ;  /* 0x0000000a09087824 */ /* 0x000fe200078e0208 */
[----:B------:R-:W-:Y:S01]  /*9850*/  F2FP.F16.F32.PACK_AB R153, R155, R154 ;  /* 0x0000009a9b99723e */ /* 0x000fe200000000ff */
[----:B------:R-:W4:Y:S01]  /*9860*/  LDC.64 R4, c[0x0][0x870] ;  /* 0x00021c00ff047b82 */ /* 0x000f220000000a00 */
        /* <DEDUP_REMOVED lines=74> */
[----:B---3--:R-:W-:-:S03]  /*9d10*/  ISETP.NE.U32.AND P0, PT, R6, RZ, PT ;  /* 0x000000ff0600720c */ /* 0x008fc60003f05070 */
[----:B------:R3:W-:Y:S01]  /*9d20*/  STSM.16.MT88.4 [R3+0x7000], R128 ;  /* 0x0070008003007844 */ /* 0x0007e20000004200 */
[----:B------:R-:W-:Y:S01]  /*9d30*/  BAR.SYNC.DEFER_BLOCKING 0x1, 0x100 ;  /* 0x0044000000007b1d */ /* 0x000fe20000010000 */
[----:B------:R-:W-:Y:S01]  /*9d40*/  ISETP.NE.AND.EX P0, PT, R7, RZ, PT, P0 ;  /* 0x000000ff0700720c */ /* 0x000fe20003f05300 */
[----:B----4-:R-:W-:-:S06]  /*9d50*/  IMAD.WIDE R6, R234, 0x4, R4 ;  /* 0x00000004ea067825 */ /* 0x010fcc00078e0204 */
[----:B------:R-:W4:Y:S06]  /*9d60*/  LDC.64 R4, c[0x0][0x878] ;  /* 0x00021e00ff047b82 */ /* 0x000f2c0000000a00 */
[----:B------:R-:W2:Y:S01]  /*9d70*/  @P0 LDG.E R9, desc[UR8][R6.64] ;  /* 0x0000000806090981 */ /* 0x000ea2000c1e1900 */
[----:B------:R-:W-:Y:S01]  /*9d80*/  LOP3.LUT R11, R11, 0xffffffe0, RZ, 0xc0, !PT ;  /* 0xffffffe00b0b7812 */ /* 0x000fe200078ec0ff */
[----:B------:R-:W-:Y:S01]  /*9d90*/  ULDC UR5, c[0x0][0x808] ;  /* 0x0002020000057ab9 */ /* 0x000fe20000000800 */
[----:B------:R-:W0:Y:S01]  /*9da0*/  S2UR UR7, SR_CTAID.Y ;  /* 0x00000000000779c3 */ /* 0x000e220000002600 */
[----:B------:R-:W-:Y:S01]  /*9db0*/  IMAD.U32 R8, RZ, RZ, UR5 ;  /* 0x00000005ff087e24 */ /* 0x000fe2000f8e00ff */
[----:B----4-:R-:W-:Y:S01]  /*9dc0*/  ISETP.NE.U32.AND P1, PT, R4, RZ, PT ;  /* 0x000000ff0400720c */ /* 0x010fe20003f25070 */
[----:B------:R-:W-:-:S02]  /*9dd0*/  IMAD.IADD R11, R2, 0x1, -R11 ;  /* 0x00000001020b7824 */ /* 0x000fc400078e0a0b */
[----:B------:R-:W-:Y:S01]  /*9de0*/  IMAD.SHL.U32 R2, R0, 0x40, RZ ;  /* 0x0000004000027824 */ /* 0x000fe200078e00ff */
[----:B------:R-:W-:Y:S01]  /*9df0*/  ISETP.NE.AND.EX P1, PT, R5, RZ, PT, P1 ;  /* 0x000000ff0500720c */ /* 0x000fe20003f25310 */
[----:B------:R-:W-:Y:S01]  /*9e00*/  IMAD.SHL.U32 R28, R11, 0x8, RZ ;  /* 0x000000080b1c7824 */ /* 0x000fe200078e00ff */
[----:B------:R-:W-:Y:S02]  /*9e10*/  SHF.R.S32.HI R10, RZ, 0x1f, R11 ;  /* 0x0000001fff0a7819 */ /* 0x000fe4000001140b */
[----:B---3--:R-:W-:Y:S02]  /*9e20*/  LOP3.LUT R3, R2, 0x1c0, RZ, 0xc0, !PT ;  /* 0x000001c002037812 */ /* 0x008fe400078ec0ff */
[----:B------:R-:W-:Y:S02]  /*9e30*/  LEA.HI R10, R10, R11, RZ, 0x3 ;  /* 0x0000000b0a0a7211 */ /* 0x000fe400078f18ff */
[----:B------:R-:W-:Y:S02]  /*9e40*/  LOP3.LUT R2, R3, 0x38, R28, 0xf8, !PT ;  /* 0x0000003803027812 */ /* 0x000fe400078ef81c */
[----:B------:R-:W-:-:S03]  /*9e50*/  SHF.R.U32.HI R3, RZ, 0x3, R3 ;  /* 0x00000003ff037819 */ /* 0x000fc60000011603 */
[----:B------:R-:W3:Y:S01]  /*9e60*/  @P1 LDC.64 R4, c[0x0][0x878] ;  /* 0x00021e00ff041b82 */ /* 0x000ee20000000a00 */
[----:B------:R-:W-:Y:S02]  /*9e70*/  LOP3.LUT R3, R2, R3, RZ, 0x3c, !PT ;  /* 0x0000000302037212 */ /* 0x000fe400078e3cff */
[----:B------:R-:W-:-:S05]  /*9e80*/  SHF.R.S32.HI R10, RZ, 0x3, R10 ;  /* 0x00000003ff0a7819 */ /* 0x000fca000001140a */
[----:B------:R-:W-:Y:S01]  /*9e90*/  IMAD R10, R10, 0x1400, R3 ;  /* 0x000014000a0a7824 */ /* 0x000fe200078e0203 */
[----:B------:R-:W-:Y:S01]  /*9ea0*/  CS2R R2, SRZ ;  /* 0x0000000000027805 */ /* 0x000fe2000001ff00 */
[----:B---3--:R-:W-:-:S05]  /*9eb0*/  @P1 IMAD.WIDE R4, R234, 0x4, R4 ;  /* 0x00000004ea041825 */ /* 0x008fca00078e0204 */
[----:B------:R3:W5:Y:S01]  /*9ec0*/  @P1 LDG.E R8, desc[UR8][R4.64] ;  /* 0x0000000804081981 */ /* 0x000762000c1e1900 */
[----:B--2---:R-:W-:Y:S01]  /*9ed0*/  @P0 SHF.R.S32.HI R12, RZ, 0x1f, R9 ;  /* 0x0000001fff0c0819 */ /* 0x004fe20000011409 */
[----:B01-3--:R-:W-:Y:S06]  /*9ee0*/  @P1 BRA `(.L_x_508) ;  /* 0x0000000000141947 */ /* 0x00bfec0003800000 */
[----:B------:R-:W-:Y:S05]  /*9ef0*/  @!P0 BRA `(.L_x_508) ;  /* 0x0000000000108947 */ /* 0x000fea0003800000 */
[----:B------:R-:W-:Y:S02]  /*9f00*/  ULDC.64 UR8, c[0x0][0x208] ;  /* 0x0000820000087ab9 */ /* 0x000fe40000000a00 */
[----:B------:R-:W2:Y:S04]  /*9f10*/  LDG.E R5, desc[UR8][R6.64] ;  /* 0x0000000806057981 */ /* 0x000ea8000c1e1900 */
[----:B-----5:R-:W2:Y:S02]  /*9f20*/  LDG.E R8, desc[UR8][R6.64+0x4] ;  /* 0x0000040806087981 */ /* 0x020ea4000c1e1900 */
[----:B--2---:R-:W-:-:S07]  /*9f30*/  IMAD.IADD R8, R8, 0x1, -R5 ;  /* 0x0000000108087824 */ /* 0x004fce00078e0a05 */
.L_x_508:
        /* <DEDUP_REMOVED lines=21> */
[----:B------:R-:W-:Y:S01]  /*a090*/  SHF.R.S32.HI R29, RZ, 0x1f, R28 ;  /* 0x0000001fff1d7819 */ /* 0x000fe2000001141c */
        /* <DEDUP_REMOVED lines=37> */
.L_x_510:
[----:B------:R-:W-:Y:S05]  /*a2f0*/  BSYNC B1 ;  /* 0x0000000000017941 */ /* 0x000fea0003800000 */
.L_x_509:
        /* <DEDUP_REMOVED lines=16> */
.L_x_512:
[----:B------:R-:W-:Y:S05]  /*a400*/  BSYNC B1 ;  /* 0x0000000000017941 */ /* 0x000fea0003800000 */
.L_x_511:
        /* <DEDUP_REMOVED lines=19> */
.L_x_514:
[----:B------:R-:W-:Y:S05]  /*a540*/  BSYNC B1 ;  /* 0x0000000000017941 */ /* 0x000fea0003800000 */
.L_x_513:
        /* <DEDUP_REMOVED lines=18> */
.L_x_516:
[----:B------:R-:W-:Y:S05]  /*a670*/  BSYNC B1 ;  /* 0x0000000000017941 */ /* 0x000fea0003800000 */
.L_x_515:
        /* <DEDUP_REMOVED lines=19> */
.L_x_518:
[----:B------:R-:W-:Y:S05]  /*a7b0*/  BSYNC B1 ;  /* 0x0000000000017941 */ /* 0x000fea0003800000 */
.L_x_517:
        /* <DEDUP_REMOVED lines=19> */
.L_x_520:
[----:B------:R-:W-:Y:S05]  /*a8f0*/  BSYNC B1 ;  /* 0x0000000000017941 */ /* 0x000fea0003800000 */
.L_x_519:
        /* <DEDUP_REMOVED lines=20> */
.L_x_522:
[----:B------:R-:W-:Y:S05]  /*aa40*/  BSYNC B1 ;  /* 0x0000000000017941 */ /* 0x000fea0003800000 */
.L_x_521:
        /* <DEDUP_REMOVED lines=20> */
.L_x_524:
[----:B------:R-:W-:Y:S05]  /*ab90*/  BSYNC B1 ;  /* 0x0000000000017941 */ /* 0x000fea0003800000 */
.L_x_523:
        /* <DEDUP_REMOVED lines=20> */
.L_x_526:
[----:B------:R-:W-:Y:S05]  /*ace0*/  BSYNC B1 ;  /* 0x0000000000017941 */ /* 0x000fea0003800000 */
.L_x_525:
        /* <DEDUP_REMOVED lines=23> */
.L_x_528:
[----:B------:R-:W-:Y:S05]  /*ae60*/  BSYNC B1 ;  /* 0x0000000000017941 */ /* 0x000fea0003800000 */
.L_x_527:
        /* <DEDUP_REMOVED lines=44> */
.L_x_530:
[----:B------:R-:W-:Y:S05]  /*b130*/  BSYNC B1 ;  /* 0x0000000000017941 */ /* 0x000fea0003800000 */
.L_x_529:
        /* <DEDUP_REMOVED lines=18> */
.L_x_532:
[----:B------:R-:W-:Y:S05]  /*b260*/  BSYNC B1 ;  /* 0x0000000000017941 */ /* 0x000fea0003800000 */
.L_x_531:
        /* <DEDUP_REMOVED lines=18> */
.L_x_534:
[----:B------:R-:W-:Y:S05]  /*b390*/  BSYNC B1 ;  /* 0x0000000000017941 */ /* 0x000fea0003800000 */
.L_x_533:
        /* <DEDUP_REMOVED lines=18> */
.L_x_536:
[----:B------:R-:W-:Y:S05]  /*b4c0*/  BSYNC B1 ;  /* 0x0000000000017941 */ /* 0x000fea0003800000 */
.L_x_535:
        /* <DEDUP_REMOVED lines=16> */
.L_x_538:
[----:B------:R-:W-:Y:S05]  /*b5d0*/  BSYNC B1 ;  /* 0x0000000000017941 */ /* 0x000fea0003800000 */
.L_x_537:
        /* <DEDUP_REMOVED lines=16> */
.L_x_540:
[----:B------:R-:W-:Y:S05]  /*b6e0*/  BSYNC B1 ;  /* 0x0000000000017941 */ /* 0x000fea0003800000 */
.L_x_539:
        /* <DEDUP_REMOVED lines=16> */
.L_x_542:
[----:B------:R-:W-:Y:S05]  /*b7f0*/  BSYNC B1 ;  /* 0x0000000000017941 */ /* 0x000fea0003800000 */
.L_x_541:
        /* <DEDUP_REMOVED lines=16> */
.L_x_544:
[----:B------:R-:W-:Y:S05]  /*b900*/  BSYNC B1 ;  /* 0x0000000000017941 */ /* 0x000fea0003800000 */
.L_x_543:
        /* <DEDUP_REMOVED lines=16> */
.L_x_546:
[----:B------:R-:W-:Y:S05]  /*ba10*/  BSYNC B1 ;  /* 0x0000000000017941 */ /* 0x000fea0003800000 */
.L_x_545:
        /* <DEDUP_REMOVED lines=16> */
.L_x_507:
[----:B------:R-:W1:Y:S01]  /*bb20*/  LDC.64 R4, c[0x0][0x870] ;  /* 0x00021c00ff047b82 */ /* 0x000e620000000a00 */
[----:B------:R-:W-:-:S07]  /*bb30*/  ULDC.64 UR6, c[0x0][0x208] ;  /* 0x0000820000067ab9 */ /* 0x000fce0000000a00 */
[----:B------:R-:W2:Y:S01]  /*bb40*/  LDC.64 R2, c[0x0][0x870] ;  /* 0x00021c00ff027b82 */ /* 0x000ea20000000a00 */
[----:B------:R-:W3:Y:S01]  /*bb50*/  S2R R8, SR_TID.X ;  /* 0x0000000000087919 */ /* 0x000ee20000002100 */
[----:B------:R-:W4:Y:S06]  /*bb60*/  S2R R13, SR_CTAID.X ;  /* 0x00000000000d7919 */ /* 0x000f2c0000002500 */
[----:B------:R-:W0:Y:S01]  /*bb70*/  LDC.64 R14, c[0x0][0x820] ;  /* 0x00020800ff0e7b82 */ /* 0x000e220000000a00 */
[----:B-1----:R-:W-:-:S04]  /*bb80*/  ISETP.NE.U32.AND P1, PT, R4, RZ, PT ;  /* 0x000000ff0400720c */ /* 0x002fc80003f25070 */
[----:B------:R-:W-:Y:S01]  /*bb90*/  ISETP.NE.AND.EX P1, PT, R5, RZ, PT, P1 ;  /* 0x000000ff0500720c */ /* 0x000fe20003f25310 */
[----:B--2---:R-:W-:Y:S02]  /*bba0*/  IMAD.WIDE R4, R234, 0x4, R2 ;  /* 0x00000004ea047825 */ /* 0x004fe400078e0202 */
[----:B------:R-:W1:Y:S10]  /*bbb0*/  LDC.64 R2, c[0x0][0x878] ;  /* 0x00021e00ff027b82 */ /* 0x000e740000000a00 */
[----:B------:R-:W2:Y:S01]  /*bbc0*/  @P1 LDG.E R9, desc[UR6][R4.64] ;  /* 0x0000000604091981 */ /* 0x000ea2000c1e1900 */
[----:B------:R-:W-:Y:S01]  /*bbd0*/  ULDC UR4, c[0x0][0x808] ;  /* 0x0002020000047ab9 */ /* 0x000fe20000000800 */
[----:B---3--:R-:W-:Y:S01]  /*bbe0*/  VIADD R11, R8, 0xffffff80 ;  /* 0xffffff80080b7836 */ /* 0x008fe20000000000 */
[----:B------:R-:W3:Y:S01]  /*bbf0*/  S2UR UR5, SR_CTAID.Y ;  /* 0x00000000000579c3 */ /* 0x000ee20000002600 */
[----:B------:R-:W-:Y:S01]  /*bc00*/  IMAD.U32 R0, RZ, RZ, UR4 ;  /* 0x00000004ff007e24 */ /* 0x000fe2000f8e00ff */
[----:B-1----:R-:W-:-:S04]  /*bc10*/  ISETP.NE.U32.AND P0, PT, R2, RZ, PT ;  /* 0x000000ff0200720c */ /* 0x002fc80003f05070 */
[----:B------:R-:W-:-:S13]  /*bc20*/  ISETP.NE.AND.EX P0, PT, R3, RZ, PT, P0 ;  /* 0x000000ff0300720c */ /* 0x000fda0003f05300 */
[----:B------:R-:W1:Y:S01]  /*bc30*/  @P0 LDC.64 R2, c[0x0][0x878] ;  /* 0x00021e00ff020b82 */ /* 0x000e620000000a00 */
[----:B------:R-:W-:-:S04]  /*bc40*/  SHF.R.S32.HI R8, RZ, 0x1f, R11 ;  /* 0x0000001fff087819 */ /* 0x000fc8000001140b */
[----:B------:R-:W-:-:S04]  /*bc50*/  LEA.HI R8, R8, R11, RZ, 0x5 ;  /* 0x0000000b08087211 */ /* 0x000fc800078f28ff */
[----:B------:R-:W-:Y:S01]  /*bc60*/  SHF.R.S32.HI R17, RZ, 0x5, R8 ;  /* 0x00000005ff117819 */ /* 0x000fe20000011408 */
[----:B-1----:R-:W-:Y:S01]  /*bc70*/  @P0 IMAD.WIDE R6, R234, 0x4, R2 ;  /* 0x00000004ea060825 */ /* 0x002fe200078e0202 */
[----:B------:R-:W-:-:S04]  /*bc80*/  CS2R R2, SRZ ;  /* 0x0000000000027805 */ /* 0x000fc8000001ff00 */
[----:B------:R1:W5:Y:S01]  /*bc90*/  @P0 LDG.E R0, desc[UR6][R6.64] ;  /* 0x0000000606000981 */ /* 0x000362000c1e1900 */
[--C-:B--2---:R-:W-:Y:S01]  /*bca0*/  @P1 SHF.R.S32.HI R3, RZ, 0x1f, R9.reuse ;  /* 0x0000001fff031819 */ /* 0x104fe20000011409 */
[----:B------:R-:W-:Y:S01]  /*bcb0*/  @P1 IMAD.MOV.U32 R2, RZ, RZ, R9 ;  /* 0x000000ffff021224 */ /* 0x000fe200078e0009 */
[----:B01-34-:R-:W-:Y:S06]  /*bcc0*/  @P0 BRA `(.L_x_547) ;  /* 0x0000000000140947 */ /* 0x01bfec0003800000 */
[----:B------:R-:W-:Y:S05]  /*bcd0*/  @!P1 BRA `(.L_x_547) ;  /* 0x0000000000109947 */ /* 0x000fea0003800000 */
[----:B------:R-:W-:Y:S02]  /*bce0*/  ULDC.64 UR6, c[0x0][0x208] ;  /* 0x0000820000067ab9 */ /* 0x000fe40000000a00 */
[----:B------:R-:W2:Y:S04]  /*bcf0*/  LDG.E R7, desc[UR6][R4.64] ;  /* 0x0000000604077981 */ /* 0x000ea8000c1e1900 */
[----:B-----5:R-:W2:Y:S02]  /*bd00*/  LDG.E R0, desc[UR6][R4.64+0x4] ;  /* 0x0000040604007981 */ /* 0x020ea4000c1e1900 */
[----:B--2---:R-:W-:-:S07]  /*bd10*/  IMAD.IADD R0, R0, 0x1, -R7 ;  /* 0x0000000100007824 */ /* 0x004fce00078e0a07 */
.L_x_547:
[----:B------:R-:W-:Y:S01]  /*bd20*/  LOP3.LUT R4, R8, 0x1fffffe0, RZ, 0xc0, !PT ;  /* 0x1fffffe008047812 */ /* 0x000fe200078ec0ff */
[----:B------:R-:W-:Y:S01]  /*bd30*/  USHF.R.S32.HI UR6, URZ, 0x1f, UR5 ;  /* 0x0000001f3f067899 */ /* 0x000fe20008011405 */
[----:B-----5:R-:W-:Y:S01]  /*bd40*/  IMAD R12, R13, -0x50, R0 ;  /* 0xffffffb00d0c7824 */ /* 0x020fe200078e0200 */
[C---:B------:R-:W-:Y:S01]  /*bd50*/  IADD3 R2, P0, R17.reuse, R2, RZ ;  /* 0x0000000211027210 */ /* 0x040fe20007f1e0ff */
[----:B------:R-:W-:Y:S01]  /*bd60*/  VIADD R5, R17, 0x8 ;  /* 0x0000000811057836 */ /* 0x000fe20000000000 */
[----:B------:R-:W0:Y:S01]  /*bd70*/  LDC.64 R20, c[0x0][0x850] ;  /* 0x00021400ff147b82 */ /* 0x000e220000000a00 */
[----:B------:R-:W-:Y:S01]  /*bd80*/  IMAD.IADD R4, R11, 0x1, -R4 ;  /* 0x000000010b047824 */ /* 0x000fe200078e0a04 */
[----:B------:R-:W-:Y:S01]  /*bd90*/  LEA.HI.X.SX32 R3, R17, R3, 0x1, P0 ;  /* 0x0000000311037211 */ /* 0x000fe200000f0eff */
[----:B------:R-:W-:Y:S01]  /*bda0*/  IMAD R0, R14, UR6, RZ ;  /* 0x000000060e007c24 */ /* 0x000fe2000f8e02ff */
[-C--:B------:R-:W-:Y:S01]  /*bdb0*/  ISETP.GE.AND P6, PT, R5, R12.reuse, PT ;  /* 0x0000000c0500720c */ /* 0x080fe20003fc6270 */
[----:B------:R-:W-:Y:S01]  /*bdc0*/  IMAD.SHL.U32 R4, R4, 0x8, RZ ;  /* 0x0000000804047824 */ /* 0x000fe200078e00ff */
[CC--:B------:R-:W-:Y:S01]  /*bdd0*/  ISETP.GE.AND P0, PT, R17.reuse, R12.reuse, PT ;  /* 0x0000000c1100720c */ /* 0x0c0fe20003f06270 */
[----:B------:R-:W-:Y:S01]  /*bde0*/  VIADD R7, R17, 0x10 ;  /* 0x0000001011077836 */ /* 0x000fe20000000000 */
[----:B------:R-:W-:Y:S01]  /*bdf0*/  ULDC UR7, c[0x0][0x80c] ;  /* 0x0002030000077ab9 */ /* 0x000fe20000000800 */
[----:B------:R-:W-:Y:S01]  /*be00*/  IMAD R15, R15, UR5, R0 ;  /* 0x000000050f0f7c24 */ /* 0x000fe2000f8e0200 */
[----:B------:R-:W-:Y:S01]  /*be10*/  SHF.R.S32.HI R5, RZ, 0x1f, R4 ;  /* 0x0000001fff057819 */ /* 0x000fe20000011404 */
[----:B------:R-:W-:Y:S01]  /*be20*/  VIADD R9, R17, 0x18 ;  /* 0x0000001811097836 */ /* 0x000fe20000000000 */
[----:B------:R-:W-:Y:S01]  /*be30*/  SHF.R.S32.HI R0, RZ, 0x1f, R234 ;  /* 0x0000001fff007819 */ /* 0x000fe200000114ea */
[----:B------:R-:W-:Y:S01]  /*be40*/  ULDC.64 UR8, c[0x0][0x828] ;  /* 0x00020a0000087ab9 */ /* 0x000fe20000000a00 */
[-C--:B------:R-:W-:Y:S01]  /*be50*/  ISETP.GE.AND P5, PT, R7, R12.reuse, PT ;  /* 0x0000000c0700720c */ /* 0x080fe20003fa6270 */
[----:B------:R-:W-:Y:S01]  /*be60*/  IMAD.WIDE.U32 R6, R14, UR5, R4 ;  /* 0x000000050e067c25 */ /* 0x000fe2000f8e0004 */
[----:B------:R-:W-:Y:S01]  /*be70*/  ISETP.GE.OR P2, PT, R4, UR7, P0 ;  /* 0x0000000704007c0c */ /* 0x000fe20008746670 */
[----:B------:R-:W-:Y:S01]  /*be80*/  BSSY B1, `(.L_x_548) ;  /* 0x000001d000017945 */ /* 0x000fe20003800000 */
[----:B------:R-:W-:Y:S01]  /*be90*/  SEL R14, R0, RZ, !P1 ;  /* 0x000000ff000e7207 */ /* 0x000fe20004800000 */
[----:B------:R-:W-:Y:S01]  /*bea0*/  IMAD.IADD R7, R15, 0x1, R7 ;  /* 0x000000010f077824 */ /* 0x000fe200078e0207 */
[-C--:B------:R-:W-:Y:S01]  /*beb0*/  ISETP.GE.AND P4, PT, R9, R12.reuse, PT ;  /* 0x0000000c0900720c */ /* 0x080fe20003f86270 */
[----:B------:R-:W-:Y:S01]  /*bec0*/  VIADD R9, R17, 0x20 ;  /* 0x0000002011097836 */ /* 0x000fe20000000000 */
[----:B------:R-:W-:Y:S01]  /*bed0*/  SEL R15, R234, RZ, !P1 ;  /* 0x000000ffea0f7207 */ /* 0x000fe20004800000 */
[----:B------:R-:W-:Y:S01]  /*bee0*/  IMAD R0, R14, UR8, RZ ;  /* 0x000000080e007c24 */ /* 0x000fe2000f8e02ff */
[----:B------:R-:W-:Y:S01]  /*bef0*/  P2R R16, PR, RZ, 0x40 ;  /* 0x00000040ff107803 */ /* 0x000fe20000000000 */
[----:B------:R-:W-:Y:S01]  /*bf00*/  IMAD.WIDE R2, R13, 0x50, R2 ;  /* 0x000000500d027825 */ /* 0x000fe200078e0202 */
[----:B------:R-:W-:-:S02]  /*bf10*/  ISETP.GE.AND P3, PT, R9, R12, PT ;  /* 0x0000000c0900720c */ /* 0x000fc40003f66270 */
[----:B------:R-:W-:Y:S01]  /*bf20*/  P2R R18, PR, RZ, 0x20 ;  /* 0x00000020ff127803 */ /* 0x000fe20000000000 */
[C---:B------:R-:W-:Y:S01]  /*bf30*/  IMAD R9, R15.reuse, UR9, R0 ;  /* 0x000000090f097c24 */ /* 0x040fe2000f8e0200 */
[----:B------:R-:W-:Y:S01]  /*bf40*/  P2R R22, PR, RZ, 0x10 ;  /* 0x00000010ff167803 */ /* 0x000fe20000000000 */
[----:B------:R-:W-:Y:S01]  /*bf50*/  IMAD.WIDE.U32 R10, R15, UR8, R6 ;  /* 0x000000080f0a7c25 */ /* 0x000fe2000f8e0006 */
[----:B------:R-:W-:Y:S02]  /*bf60*/  P2R R24, PR, RZ, 0x8 ;  /* 0x00000008ff187803 */ /* 0x000fe40000000000 */
[----:B------:R-:W-:Y:S01]  /*bf70*/  ISETP.GE.OR P1, PT, R4, UR7, P6 ;  /* 0x0000000704007c0c */ /* 0x000fe2000b726670 */
[----:B------:R-:W-:Y:S01]  /*bf80*/  IMAD.IADD R9, R11, 0x1, R9 ;  /* 0x000000010b097824 */ /* 0x000fe200078e0209 */
[----:B------:R-:W-:Y:S11]  /*bf90*/  @P2 BRA `(.L_x_549) ;  /* 0x00000000002c2947 */ /* 0x000ff60003800000 */
        /* <DEDUP_REMOVED lines=11> */
.L_x_549:
[----:B------:R-:W-:Y:S05]  /*c050*/  BSYNC B1 ;  /* 0x0000000000017941 */ /* 0x000fea0003800000 */
.L_x_548:
        /* <DEDUP_REMOVED lines=17> */
.L_x_551:
[----:B------:R-:W-:Y:S05]  /*c170*/  BSYNC B1 ;  /* 0x0000000000017941 */ /* 0x000fea0003800000 */
.L_x_550:
        /* <DEDUP_REMOVED lines=17> */
.L_x_553:
[----:B------:R-:W-:Y:S05]  /*c290*/  BSYNC B1 ;  /* 0x0000000000017941 */ /* 0x000fea0003800000 */
.L_x_552:
        /* <DEDUP_REMOVED lines=18> */
.L_x_555:
[----:B------:R-:W-:Y:S05]  /*c3c0*/  BSYNC B1 ;  /* 0x0000000000017941 */ /* 0x000fea0003800000 */
.L_x_554:
        /* <DEDUP_REMOVED lines=17> */
.L_x_557:
[----:B------:R-:W-:Y:S05]  /*c4e0*/  BSYNC B1 ;  /* 0x0000000000017941 */ /* 0x000fea0003800000 */
.L_x_556:
        /* <DEDUP_REMOVED lines=20> */
.L_x_559:
[----:B------:R-:W-:Y:S05]  /*c630*/  BSYNC B1 ;  /* 0x0000000000017941 */ /* 0x000fea0003800000 */
.L_x_558:
        /* <DEDUP_REMOVED lines=22> */
.L_x_561:
[----:B------:R-:W-:Y:S05]  /*c7a0*/  BSYNC B1 ;  /* 0x0000000000017941 */ /* 0x000fea0003800000 */
.L_x_560:
        /* <DEDUP_REMOVED lines=18> */
.L_x_563:
[----:B------:R-:W-:Y:S05]  /*c8d0*/  BSYNC B1 ;  /* 0x0000000000017941 */ /* 0x000fea0003800000 */
.L_x_562:
        /* <DEDUP_REMOVED lines=18> */
.L_x_565:
[----:B------:R-:W-:Y:S05]  /*ca00*/  BSYNC B1 ;  /* 0x0000000000017941 */ /* 0x000fea0003800000 */
.L_x_564:
        /* <DEDUP_REMOVED lines=18> */
.L_x_567:
[----:B------:R-:W-:Y:S05]  /*cb30*/  BSYNC B1 ;  /* 0x0000000000017941 */ /* 0x000fea0003800000 */
.L_x_566:
        /* <DEDUP_REMOVED lines=43> */
.L_x_569:
[----:B------:R-:W-:Y:S05]  /*cdf0*/  BSYNC B1 ;  /* 0x0000000000017941 */ /* 0x000fea0003800000 */
.L_x_568:
        /* <DEDUP_REMOVED lines=17> */
.L_x_571:
[----:B------:R-:W-:Y:S05]  /*cf10*/  BSYNC B1 ;  /* 0x0000000000017941 */ /* 0x000fea0003800000 */
.L_x_570:
        /* <DEDUP_REMOVED lines=17> */
.L_x_573:
[----:B------:R-:W-:Y:S05]  /*d030*/  BSYNC B1 ;  /* 0x0000000000017941 */ /* 0x000fea0003800000 */
.L_x_572:
        /* <DEDUP_REMOVED lines=17> */
.L_x_575:
[----:B------:R-:W-:Y:S05]  /*d150*/  BSYNC B1 ;  /* 0x0000000000017941 */ /* 0x000fea0003800000 */
.L_x_574:
        /* <DEDUP_REMOVED lines=16> */
.L_x_577:
[----:B------:R-:W-:Y:S05]  /*d260*/  BSYNC B1 ;  /* 0x0000000000017941 */ /* 0x000fea0003800000 */
.L_x_576:
        /* <DEDUP_REMOVED lines=16> */
.L_x_579:
[----:B------:R-:W-:Y:S05]  /*d370*/  BSYNC B1 ;  /* 0x0000000000017941 */ /* 0x000fea0003800000 */
.L_x_578:
        /* <DEDUP_REMOVED lines=16> */
.L_x_581:
[----:B------:R-:W-:Y:S05]  /*d480*/  BSYNC B1 ;  /* 0x0000000000017941 */ /* 0x000fea0003800000 */
.L_x_580:
        /* <DEDUP_REMOVED lines=16> */
.L_x_583:
[----:B------:R-:W-:Y:S05]  /*d590*/  BSYNC B1 ;  /* 0x0000000000017941 */ /* 0x000fea0003800000 */
.L_x_582:
        /* <DEDUP_REMOVED lines=16> */
.L_x_585:
[----:B------:R-:W-:Y:S05]  /*d6a0*/  BSYNC B1 ;  /* 0x0000000000017941 */ /* 0x000fea0003800000 */
.L_x_584:
        /* <DEDUP_REMOVED lines=16> */
.L_x_475:
[----:B------:R-:W-:-:S08]  /*d7b0*/  NOP ;  /* 0x0000000000007918 */ /* 0x000fd00000000000 */
[----:B------:R-:W0:-:S00]  /*d7c0*/  USETMAXREG.DEALLOC.CTAPOOL 0x18 ;  /* 0x00000018000079c8 */ /* 0x000e0000080e0500 */
[----:B0-----:R-:W-:-:S06]  /*d7d0*/  LOP3.LUT R0, R0, 0x3, RZ, 0xc0, !PT ;  /* 0x0000000300007812 */ /* 0x001fcc00078ec0ff */
[----:B------:R-:W0:Y:S02]  /*d7e0*/  SHFL.IDX PT, R0, R0, RZ, 0x1f ;  /* 0x00001fff00007589 */ /* 0x000e2400000e0000 */
[----:B0-----:R-:W-:-:S13]  /*d7f0*/  ISETP.NE.AND P0, PT, R0, RZ, PT ;  /* 0x000000ff0000720c */ /* 0x001fda0003f05270 */
[----:B------:R-:W-:Y:S05]  /*d800*/  @P0 BRA `(.L_x_480) ;  /* 0x0000002000b80947 */ /* 0x000fea0003800000 */
[----:B------:R-:W-:Y:S01]  /*d810*/  ULDC.64 UR4, c[0x0][0x8d8] ;  /* 0x0002360000047ab9 */ /* 0x000fe20000000a00 */
[----:B------:R-:W0:Y:S01]  /*d820*/  S2UR UR10, SR_CTAID.X ;  /* 0x00000000000a79c3 */ /* 0x000e220000002500 */
[----:B------:R-:W-:-:S04]  /*d830*/  ISETP.NE.U32.AND P0, PT, RZ, UR4, PT ;  /* 0x00000004ff007c0c */ /* 0x000fc8000bf05070 */
[----:B------:R-:W-:-:S03]  /*d840*/  ISETP.NE.AND.EX P0, PT, RZ, UR5, PT, P0 ;  /* 0x00000005ff007c0c */ /* 0x000fc6000bf05300 */
[----:B------:R-:W1:Y:S08]  /*d850*/  S2UR UR21, SR_CTAID.Z ;  /* 0x00000000001579c3 */ /* 0x000e700000002700 */
[----:B------:R-:W2:Y:S02]  /*d860*/  S2UR UR20, SR_CTAID.Y ;  /* 0x00000000001479c3 */ /* 0x000ea40000002600 */
[----:B------:R-:W-:Y:S05]  /*d870*/  @!P0 BRA `(.L_x_586) ;  /* 0x0000000000208947 */ /* 0x000fea0003800000 */
[----:B------:R-:W-:Y:S01]  /*d880*/  ULDC.64 UR4, c[0x0][0x8d8] ;  /* 0x0002360000047ab9 */ /* 0x000fe20000000a00 */
[----:B------:R-:W-:Y:S01]  /*d890*/  ULDC.64 UR6, c[0x0][0x208] ;  /* 0x0000820000067ab9 */ /* 0x000fe20000000a00 */
[----:B-1----:R-:W-:-:S06]  /*d8a0*/  UIMAD.WIDE UR4, UR21, 0x4, UR4 ;  /* 0x00000004150478a5 */ /* 0x002fcc000f8e0204 */
[----:B------:R-:W-:Y:S02]  /*d8b0*/  IMAD.U32 R2, RZ, RZ, UR4 ;  /* 0x00000004ff027e24 */ /* 0x000fe4000f8e00ff */
[----:B------:R-:W-:-:S05]  /*d8c0*/  IMAD.U32 R3, RZ, RZ, UR5 ;  /* 0x00000005ff037e24 */ /* 0x000fca000f8e00ff */
[----:B------:R-:W3:Y:S02]  /*d8d0*/  LDG.E R2, desc[UR6][R2.64] ;  /* 0x0000000602027981 */ /* 0x000ee4000c1e1900 */
[----:B---3--:R-:W-:Y:S01]  /*d8e0*/  R2UR UR5, R2 ;  /* 0x00000000020572ca */ /* 0x008fe200000e0000 */
[----:B------:R-:W-:-:S14]  /*d8f0*/  BRA `(.L_x_587) ;  /* 0x0000000000407947 */ /* 0x000fdc0003800000 */
.L_x_586:
[----:B------:R-:W-:Y:S02]  /*d900*/  ULDC.64 UR4, c[0x0][0x8d0] ;  /* 0x0002340000047ab9 */ /* 0x000fe40000000a00 */
[----:B------:R-:W-:-:S04]  /*d910*/  ISETP.NE.U32.AND P0, PT, RZ, UR4, PT ;  /* 0x00000004ff007c0c */ /* 0x000fc8000bf05070 */
[----:B------:R-:W-:-:S13]  /*d920*/  ISETP.NE.AND.EX P0, PT, RZ, UR5, PT, P0 ;  /* 0x00000005ff007c0c */ /* 0x000fda000bf05300 */
[----:B------:R-:W-:Y:S05]  /*d930*/  @!P0 BRA `(.L_x_588) ;  /* 0x00000000002c8947 */ /* 0x000fea0003800000 */
[----:B------:R-:W-:Y:S01]  /*d940*/  ULDC.64 UR4, c[0x0][0x8d0] ;  /* 0x0002340000047ab9 */ /* 0x000fe20000000a00 */
[----:B------:R-:W-:Y:S01]  /*d950*/  ULDC.64 UR6, c[0x0][0x208] ;  /* 0x0000820000067ab9 */ /* 0x000fe20000000a00 */
[----:B-1----:R-:W-:-:S06]  /*d960*/  UIMAD.WIDE UR4, UR21, 0x4, UR4 ;  /* 0x00000004150478a5 */ /* 0x002fcc000f8e0204 */
[----:B------:R-:W-:Y:S02]  /*d970*/  IMAD.U32 R2, RZ, RZ, UR4 ;  /* 0x00000004ff027e24 */ /* 0x000fe4000f8e00ff */
[----:B------:R-:W-:-:S05]  /*d980*/  IMAD.U32 R3, RZ, RZ, UR5 ;  /* 0x00000005ff037e24 */ /* 0x000fca000f8e00ff */
[----:B------:R-:W3:Y:S04]  /*d990*/  LDG.E R0, desc[UR6][R2.64] ;  /* 0x0000000602007981 */ /* 0x000ee8000c1e1900 */
[----:B------:R-:W4:Y:S01]  /*d9a0*/  LDG.E R4, desc[UR6][R2.64+0x4] ;  /* 0x0000040602047981 */ /* 0x000f22000c1e1900 */
[----:B---3--:R-:W-:Y:S02]  /*d9b0*/  R2UR UR5, R0 ;  /* 0x00000000000572ca */ /* 0x008fe400000e0000 */
[----:B----4-:R-:W-:-:S13]  /*d9c0*/  R2UR UR4, R4 ;  /* 0x00000000040472ca */ /* 0x010fda00000e0000 */
[----:B------:R-:W-:Y:S01]  /*d9d0*/  UIADD3 UR5, -UR5, UR4, URZ ;  /* 0x0000000405057290 */ /* 0x000fe2000fffe13f */
[----:B------:R-:W-:Y:S11]  /*d9e0*/  BRA `(.L_x_587) ;  /* 0x0000000000047947 */ /* 0x000ff60003800000 */
.L_x_588:
[----:B------:R-:W-:-:S05]  /*d9f0*/  ULDC UR5, c[0x0][0x8bc] ;  /* 0x00022f0000057ab9 */ /* 0x000fca0000000800 */
.L_x_587:
[----:B0-----:R-:W-:Y:S01]  /*da00*/  UIMAD UR4, UR10, 0x50, URZ ;  /* 0x000000500a0478a4 */ /* 0x001fe2000f8e023f */
[----:B------:R-:W-:Y:S02]  /*da10*/  IMAD.MOV.U32 R4, RZ, RZ, 0x1 ;  /* 0x00000001ff047424 */ /* 0x000fe400078e00ff */
[----:B------:R-:W-:Y:S01]  /*da20*/  IMAD.MOV.U32 R12, RZ, RZ, RZ ;  /* 0x000000ffff0c7224 */ /* 0x000fe200078e00ff */
[----:B------:R-:W-:Y:S01]  /*da30*/  UISETP.GE.AND UP0, UPT, UR4, UR5, UPT ;  /* 0x000000050400728c */ /* 0x000fe2000bf06270 */
[----:B------:R-:W-:-:S03]  /*da40*/  IMAD.MOV.U32 R13, RZ, RZ, 0x1 ;  /* 0x00000001ff0d7424 */ /* 0x000fc600078e00ff */
[----:B-1----:R-:W-:-:S06]  /*da50*/  USEL UR21, UR21, 0xffffffff, !UP0 ;  /* 0xffffffff15157887 */ /* 0x002fcc000c000000 */
[----:B------:R-:W-:-:S13]  /*da60*/  ISETP.LE.AND P0, PT, RZ, UR21, PT ;  /* 0x00000015ff007c0c */ /* 0x000fda000bf03270 */
[----:B------:R-:W-:Y:S05]  /*da70*/  @!P0 BRA `(.L_x_589) ;  /* 0x0000001c00948947 */ /* 0x000fea0003800000 */
[----:B------:R-:W-:Y:S01]  /*da80*/  ULDC.64 UR14, c[0x0][0x770] ;  /* 0x0001dc00000e7ab9 */ /* 0x000fe20000000a00 */
[----:B------:R-:W-:Y:S01]  /*da90*/  ULDC.64 UR8, c[0x0][0x770] ;  /* 0x0001dc0000087ab9 */ /* 0x000fe20000000a00 */
[----:B------:R-:W-:Y:S02]  /*daa0*/  UISETP.NE.U32.AND UP1, UPT, UR14, URZ, UPT ;  /* 0x0000003f0e00728c */ /* 0x000fe4000bf25070 */
[----:B------:R-:W-:Y:S02]  /*dab0*/  UIMAD.WIDE UR8, UR21, 0x4, UR8 ;  /* 0x00000004150878a5 */ /* 0x000fe4000f8e0208 */
[----:B------:R-:W-:Y:S01]  /*dac0*/  UISETP.NE.AND.EX UP1, UPT, UR15, URZ, UPT, UP1 ;  /* 0x0000003f0f00728c */ /* 0x000fe2000bf25310 */
[----:B------:R-:W-:Y:S01]  /*dad0*/  ULDC.64 UR16, c[0x0][0x208] ;  /* 0x0000820000107ab9 */ /* 0x000fe20000000a00 */
[----:B------:R-:W-:Y:S02]  /*dae0*/  ULDC.64 UR6, c[0x0][0x778] ;  /* 0x0001de0000067ab9 */ /* 0x000fe40000000a00 */
[----:B------:R-:W-:Y:S01]  /*daf0*/  IMAD.U32 R2, RZ, RZ, UR8 ;  /* 0x00000008ff027e24 */ /* 0x000fe2000f8e00ff */
[----:B------:R-:W-:Y:S01]  /*db00*/  ULDC.64 UR12, c[0x0][0x780] ;  /* 0x0001e000000c7ab9 */ /* 0x000fe20000000a00 */
[----:B------:R-:W-:Y:S01]  /*db10*/  PLOP3.LUT P1, PT, PT, PT, UP1, 0x80, 0x0 ;  /* 0x000000000000781c */ /* 0x000fe20003f2f018 */
[----:B------:R-:W-:Y:S01]  /*db20*/  IMAD.U32 R3, RZ, RZ, UR9 ;  /* 0x00000009ff037e24 */ /* 0x000fe2000f8e00ff */
[----:B------:R-:W-:-:S02]  /*db30*/  UISETP.NE.U32.AND UP0, UPT, UR6, URZ, UPT ;  /* 0x0000003f0600728c */ /* 0x000fc4000bf05070 */
[----:B------:R-:W-:Y:S02]  /*db40*/  UISETP.NE.U32.AND UP2, UPT, UR12, URZ, UPT ;  /* 0x0000003f0c00728c */ /* 0x000fe4000bf45070 */
[----:B------:R-:W-:Y:S02]  /*db50*/  UISETP.NE.AND.EX UP0, UPT, UR7, URZ, UPT, UP0 ;  /* 0x0000003f0700728c */ /* 0x000fe4000bf05300 */
[----:B------:R-:W-:-:S03]  /*db60*/  UISETP.NE.AND.EX UP2, UPT, UR13, URZ, UPT, UP2 ;  /* 0x0000003f0d00728c */ /* 0x000fc6000bf45320 */
[----:B------:R-:W-:Y:S02]  /*db70*/  ULDC.64 UR12, c[0x0][0x778] ;  /* 0x0001de00000c7ab9 */ /* 0x000fe40000000a00 */
[----:B------:R-:W3:Y:S01]  /*db80*/  @P1 LDG.E R7, desc[UR16][R2.64] ;  /* 0x0000001002071981 */ /* 0x000ee2000c1e1900 */
[----:B------:R-:W-:Y:S01]  /*db90*/  PLOP3.LUT P2, PT, PT, PT, UP0, 0x80, 0x0 ;  /* 0x000000000000781c */ /* 0x000fe20003f4f008 */
[----:B------:R-:W-:Y:S01]  /*dba0*/  UIMAD.WIDE UR12, UR21, 0x4, UR12 ;  /* 0x00000004150c78a5 */ /* 0x000fe2000f8e020c */
[----:B------:R-:W-:Y:S01]  /*dbb0*/  PLOP3.LUT P3, PT, PT, PT, UP2, 0x80, 0x0 ;  /* 0x000000000000781c */ /* 0x000fe20003f6f028 */
[----:B------:R0:W4:Y:S02]  /*dbc0*/  @P1 LDG.E R0, desc[UR16][R2.64] ;  /* 0x0000001002001981 */ /* 0x000124000c1e1900 */
[----:B------:R-:W-:Y:S02]  /*dbd0*/  @UP2 ULDC.64 UR6, c[0x0][0x780] ;  /* 0x0001e00000062ab9 */ /* 0x000fe40000000a00 */
[----:B------:R-:W-:Y:S01]  /*dbe0*/  @UP2 UIMAD.WIDE UR6, UR21, 0x4, UR6 ;  /* 0x00000004150628a5 */ /* 0x000fe2000f8e0206 */
[----:B0-----:R-:W-:-:S02]  /*dbf0*/  IMAD.U32 R2, RZ, RZ, UR12 ;  /* 0x0000000cff027e24 */ /* 0x001fc4000f8e00ff */
[----:B------:R-:W-:-:S05]  /*dc00*/  IMAD.U32 R3, RZ, RZ, UR13 ;  /* 0x0000000dff037e24 */ /* 0x000fca000f8e00ff */
[----:B------:R0:W5:Y:S02]  /*dc10*/  @P2 LDG.E R5, desc[UR16][R2.64] ;  /* 0x0000001002052981 */ /* 0x000164000c1e1900 */
[----:B0-----:R-:W-:Y:S02]  /*dc20*/  IMAD.U32 R2, RZ, RZ, UR6 ;  /* 0x00000006ff027e24 */ /* 0x001fe4000f8e00ff */
[----:B------:R-:W-:-:S05]  /*dc30*/  IMAD.U32 R3, RZ, RZ, UR7 ;  /* 0x00000007ff037e24 */ /* 0x000fca000f8e00ff */
[----:B------:R-:W2:Y:S01]  /*dc40*/  @P3 LDG.E R6, desc[UR16][R2.64] ;  /* 0x0000001002063981 */ /* 0x000ea2000c1e1900 */
[----:B------:R-:W-:Y:S01]  /*dc50*/  ULDC.64 UR16, c[0x0][0x788] ;  /* 0x0001e20000107ab9 */ /* 0x000fe20000000a00 */
[----:B------:R-:W-:Y:S01]  /*dc60*/  UMOV UR54, URZ ;  /* 0x0000003f00367c82 */ /* 0x000fe20008000000 */
[----:B------:R-:W-:Y:S01]  /*dc70*/  ISETP.NE.U32.AND P0, PT, RZ, UR16, PT ;  /* 0x00000010ff007c0c */ /* 0x000fe2000bf05070 */
[----:B------:R-:W-:-:S03]  /*dc80*/  UMOV UR11, URZ ;  /* 0x0000003f000b7c82 */ /* 0x000fc60008000000 */
[----:B------:R-:W-:Y:S02]  /*dc90*/  ISETP.NE.AND.EX P0, PT, RZ, UR17, PT, P0 ;  /* 0x00000011ff007c0c */ /* 0x000fe4000bf05300 */
[----:B---3--:R-:W-:Y:S02]  /*dca0*/  @P1 R2UR UR5, R7 ;  /* 0x00000000070512ca */ /* 0x008fe400000e0000 */
[----:B----4-:R-:W-:-:S11]  /*dcb0*/  @P1 R2UR UR54, R0 ;  /* 0x00000000003612ca */ /* 0x010fd600000e0000 */
[----:B------:R-:W-:-:S04]  /*dcc0*/  @UP1 ULEA UR5, UR21, UR5, 0x6 ;  /* 0x0000000515051291 */ /* 0x000fc8000f8e303f */
[----:B------:R-:W-:-:S04]  /*dcd0*/  @UP1 USHF.R.S32.HI UR6, URZ, 0x1f, UR5 ;  /* 0x0000001f3f061899 */ /* 0x000fc80008011405 */
[----:B------:R-:W-:Y:S01]  /*dce0*/  @UP1 ULEA.HI UR6, UR6, UR5, URZ, 0x6 ;  /* 0x0000000506061291 */ /* 0x000fe2000f8f303f */
[----:B-----5:R-:W-:Y:S02]  /*dcf0*/  @P2 R2UR UR11, R5 ;  /* 0x00000000050b22ca */ /* 0x020fe400000e0000 */
[----:B------:R-:W-:Y:S01]  /*dd00*/  ULDC UR5, c[0x0][0x280] ;  /* 0x0000a00000057ab9 */ /* 0x000fe20000000800 */
[----:B------:R-:W-:-:S04]  /*dd10*/  @UP1 ULOP3.LUT UR7, UR6, 0xffffffc0, URZ, 0xc0, !UPT ;  /* 0xffffffc006071892 */ /* 0x000fc8000f8ec03f */
[----:B------:R-:W-:Y:S01]  /*dd20*/  @UP1 USHF.R.S32.HI UR16, URZ, 0x1f, UR7 ;  /* 0x0000001f3f101899 */ /* 0x000fe20008011407 */
[----:B--2---:R-:W-:Y:S01]  /*dd30*/  @P3 R2UR UR5, R6 ;  /* 0x00000000060532ca */ /* 0x004fe200000e0000 */
[----:B------:R-:W-:-:S14]  /*dd40*/  @P3 BRA `(.L_x_590) ;  /* 0x0000000000243947 */ /* 0x000fdc0003800000 */
[----:B------:R-:W-:Y:S05]  /*dd50*/  @!P1 BRA `(.L_x_590) ;  /* 0x0000000000209947 */ /* 0x000fea0003800000 */
[----:B------:R-:W-:Y:S01]  /*dd60*/  IMAD.U32 R2, RZ, RZ, UR8 ;  /* 0x00000008ff027e24 */ /* 0x000fe2000f8e00ff */
[----:B------:R-:W-:Y:S01]  /*dd70*/  ULDC.64 UR18, c[0x0][0x208] ;  /* 0x0000820000127ab9 */ /* 0x000fe20000000a00 */
[----:B------:R-:W-:-:S05]  /*dd80*/  IMAD.U32 R3, RZ, RZ, UR9 ;  /* 0x00000009ff037e24 */ /* 0x000fca000f8e00ff */
[----:B------:R-:W2:Y:S04]  /*dd90*/  LDG.E R0, desc[UR18][R2.64] ;  /* 0x0000001202007981 */ /* 0x000ea8000c1e1900 */
[----:B------:R-:W3:Y:S01]  /*dda0*/  LDG.E R5, desc[UR18][R2.64+0x4] ;  /* 0x0000041202057981 */ /* 0x000ee2000c1e1900 */
[----:B--2---:R-:W-:Y:S02]  /*ddb0*/  R2UR UR6, R0 ;  /* 0x00000000000672ca */ /* 0x004fe400000e0000 */
[----:B---3--:R-:W-:-:S13]  /*ddc0*/  R2UR UR5, R5 ;  /* 0x00000000050572ca */ /* 0x008fda00000e0000 */
[----:B------:R-:W-:-:S12]  /*ddd0*/  UIADD3 UR5, -UR6, UR5, URZ ;  /* 0x0000000506057290 */ /* 0x000fd8000fffe13f */
.L_x_590:
[----:B------:R-:W-:Y:S01]  /*dde0*/  UMOV UR38, URZ ;  /* 0x0000003f00267c82 */ /* 0x000fe20008000000 */
[----:B------:R-:W-:Y:S01]  /*ddf0*/  UMOV UR39, URZ ;  /* 0x0000003f00277c82 */ /* 0x000fe20008000000 */
[----:B------:R-:W-:Y:S01]  /*de00*/  ULDC UR6, c[0x0][0x290] ;  /* 0x0000a40000067ab9 */ /* 0x000fe20000000800 */
[----:B------:R-:W-:Y:S01]  /*de10*/  @UP1 UMOV UR38, UR7 ;  /* 0x0000000700261c82 */ /* 0x000fe20008000000 */
[----:B------:R-:W-:Y:S01]  /*de20*/  @UP1 UMOV UR39, UR16 ;  /* 0x0000001000271c82 */ /* 0x000fe20008000000 */
[----:B------:R-:W-:Y:S05]  /*de30*/  @!P0 BRA `(.L_x_591) ;  /* 0x0000000000208947 */ /* 0x000fea0003800000 */
[----:B------:R-:W-:Y:S01]  /*de40*/  ULDC.64 UR6, c[0x0][0x788] ;  /* 0x0001e20000067ab9 */ /* 0x000fe20000000a00 */
[----:B------:R-:W-:Y:S01]  /*de50*/  ULDC.64 UR8, c[0x0][0x208] ;  /* 0x0000820000087ab9 */ /* 0x000fe20000000a00 */
[----:B------:R-:W-:-:S06]  /*de60*/  UIMAD.WIDE UR6, UR21, 0x4, UR6 ;  /* 0x00000004150678a5 */ /* 0x000fcc000f8e0206 */
[----:B------:R-:W-:Y:S02]  /*de70*/  IMAD.U32 R2, RZ, RZ, UR6 ;  /* 0x00000006ff027e24 */ /* 0x000fe4000f8e00ff */
[----:B------:R-:W-:-:S05]  /*de80*/  IMAD.U32 R3, RZ, RZ, UR7 ;  /* 0x00000007ff037e24 */ /* 0x000fca000f8e00ff */
[----:B------:R-:W2:Y:S02]  /*de90*/  LDG.E R2, desc[UR8][R2.64] ;  /* 0x0000000802027981 */ /* 0x000ea4000c1e1900 */
[----:B--2---:R-:W-:Y:S01]  /*dea0*/  R2UR UR6, R2 ;  /* 0x00000000020672ca */ /* 0x004fe200000e0000 */
[----:B------:R-:W-:-:S14]  /*deb0*/  BRA `(.L_x_592) ;  /* 0x0000000000247947 */ /* 0x000fdc0003800000 */
.L_x_591:
        /* <DEDUP_REMOVED lines=9> */
.L_x_592:
[----:B------:R-:W-:Y:S01]  /*df50*/  UIADD3 UR7, -UR6, UR5, UR4 ;  /* 0x0000000506077290 */ /* 0x000fe2000fffe104 */
[----:B------:R-:W-:Y:S01]  /*df60*/  ISETP.LE.AND P0, PT, RZ, UR10, PT ;  /* 0x0000000aff007c0c */ /* 0x000fe2000bf03270 */
[----:B------:R-:W-:Y:S02]  /*df70*/  ULDC UR8, c[0x0][0x74c] ;  /* 0x0001d30000087ab9 */ /* 0x000fe40000000800 */
[----:B------:R-:W-:Y:S02]  /*df80*/  UIADD3 UR8, UR7, -UR8, URZ ;  /* 0x8000000807087290 */ /* 0x000fe4000fffe03f */
[----:B------:R-:W-:Y:S02]  /*df90*/  UIADD3 UR7, UR5, 0x3f, URZ ;  /* 0x0000003f05077890 */ /* 0x000fe4000fffe03f */
        /* <DEDUP_REMOVED lines=9> */
[----:B------:R-:W-:Y:S07]  /*e030*/  @!P0 BRA `(.L_x_593) ;  /* 0x00000000001c8947 */ /* 0x000fee0003800000 */
[----:B------:R-:W-:Y:S01]  /*e040*/  UIADD3 UR5, UR4, 0x8f, UR5 ;  /* 0x0000008f04057890 */ /* 0x000fe2000fffe005 */
[----:B------:R-:W-:-:S03]  /*e050*/  ULDC UR7, c[0x0][0x748] ;  /* 0x0001d20000077ab9 */ /* 0x000fc60000000800 */
[----:B------:R-:W-:-:S04]  /*e060*/  UIADD3 UR5, UR5, UR7, -UR6 ;  /* 0x0000000705057290 */ /* 0x000fc8000fffe806 */
[----:B------:R-:W-:-:S04]  /*e070*/  USHF.R.S32.HI UR6, URZ, 0x1f, UR5 ;  /* 0x0000001f3f067899 */ /* 0x000fc80008011405 */
[----:B------:R-:W-:-:S04]  /*e080*/  ULEA.HI UR6, UR6, UR5, URZ, 0x6 ;  /* 0x0000000506067291 */ /* 0x000fc8000f8f303f */
[----:B------:R-:W-:-:S06]  /*e090*/  USHF.R.S32.HI UR6, URZ, 0x6, UR6 ;  /* 0x000000063f067899 */ /* 0x000fcc0008011406 */
[----:B------:R-:W-:-:S07]  /*e0a0*/  VIMNMX R10, R10, UR6, PT ;  /* 0x000000060a0a7c48 */ /* 0x000fce000bfe0100 */
.L_x_593:
[----:B------:R-:W-:Y:S01]  /*e0b0*/  ISETP.GT.AND P0, PT, R10, UR9, PT ;  /* 0x000000090a007c0c */ /* 0x000fe2000bf04270 */
[----:B------:R-:W-:Y:S02]  /*e0c0*/  IMAD.MOV.U32 R12, RZ, RZ, RZ ;  /* 0x000000ffff0c7224 */ /* 0x000fe400078e00ff */
[----:B------:R-:W-:-:S10]  /*e0d0*/  IMAD.MOV.U32 R13, RZ, RZ, 0x1 ;  /* 0x00000001ff0d7424 */ /* 0x000fd400078e00ff */
[----:B------:R-:W-:Y:S05]  /*e0e0*/  @!P0 BRA `(.L_x_589) ;  /* 0x0000001400f88947 */ /* 0x000fea0003800000 */
[----:B------:R-:W-:Y:S01]  /*e0f0*/  ULDC UR5, c[0x0][0x2e8] ;  /* 0x0000ba0000057ab9 */ /* 0x000fe20000000800 */
[----:B------:R-:W-:Y:S01]  /*e100*/  ELECT P0, URZ, PT ;  /* 0x00000000003f782f */ /* 0x000fe20003800000 */
[----:B------:R-:W-:Y:S01]  /*e110*/  IMAD.U32 R0, RZ, RZ, UR9 ;  /* 0x00000009ff007e24 */ /* 0x000fe2000f8e00ff */
[----:B------:R-:W-:Y:S01]  /*e120*/  UISETP.NE.AND UP2, UPT, UR5, 0x1, UPT ;  /* 0x000000010500788c */ /* 0x000fe2000bf45270 */
[----:B------:R-:W-:Y:S01]  /*e130*/  IMAD.MOV.U32 R12, RZ, RZ, RZ ;  /* 0x000000ffff0c7224 */ /* 0x000fe200078e00ff */
[----:B------:R-:W-:Y:S01]  /*e140*/  UISETP.NE.U32.AND UP1, UPT, UR14, URZ, UPT ;  /* 0x0000003f0e00728c */ /* 0x000fe2000bf25070 */
[----:B------:R-:W-:Y:S01]  /*e150*/  IMAD.MOV.U32 R13, RZ, RZ, 0x1 ;  /* 0x00000001ff0d7424 */ /* 0x000fe200078e00ff */
[----:B------:R-:W-:Y:S02]  /*e160*/  USHF.R.S32.HI UR47, URZ, 0x1f, UR21 ;  /* 0x0000001f3f2f7899 */ /* 0x000fe40008011415 */
[----:B------:R-:W-:Y:S02]  /*e170*/  UISETP.NE.AND.EX UP1, UPT, UR15, URZ, UPT, UP1 ;  /* 0x0000003f0f00728c */ /* 0x000fe4000bf25310 */
[----:B------:R-:W-:Y:S01]  /*e180*/  UIADD3 UR11, UR4, UR11, URZ ;  /* 0x0000000b040b7290 */ /* 0x000fe2000fffe03f */
[----:B------:R-:W-:-:S02]  /*e190*/  UMOV UR12, UR20 ;  /* 0x00000014000c7c82 */ /* 0x000fc40008000000 */
[----:B------:R-:W-:Y:S01]  /*e1a0*/  @UP2 ULDC UR6, c[0x0][0x2ec] ;  /* 0x0000bb0000062ab9 */ /* 0x000fe20000000800 */
[----:B------:R-:W-:Y:S01]  /*e1b0*/  @UP2 ULDC UR4, c[0x0][0x2f0] ;  /* 0x0000bc0000042ab9 */ /* 0x000fe20000000800 */
[----:B------:R-:W-:Y:S02]  /*e1c0*/  UIMAD.WIDE.U32 UR6, UR20, UR6, URZ ;  /* 0x00000006140672a5 */ /* 0x000fe4000f8e003f */
[----:B------:R-:W-:Y:S02]  /*e1d0*/  USEL UR13, UR21, URZ, !UP0 ;  /* 0x0000003f150d7287 */ /* 0x000fe4000c000000 */
[----:B------:R-:W-:Y:S02]  /*e1e0*/  USEL UR47, UR47, URZ, !UP1 ;  /* 0x0000003f2f2f7287 */ /* 0x000fe4000c800000 */
[----:B------:R-:W-:Y:S02]  /*e1f0*/  USEL UR21, UR21, URZ, !UP1 ;  /* 0x0000003f15157287 */ /* 0x000fe4000c800000 */
[----:B------:R-:W-:Y:S01]  /*e200*/  @UP2 USHF.R.U32.HI UR12, URZ, UR4, UR7 ;  /* 0x000000043f0c2299 */ /* 0x000fe20008011607 */
[----:B------:R-:W-:Y:S11]  /*e210*/  @!P0 BRA `(.L_x_589) ;  /* 0x0000001400ac8947 */ /* 0x000ff60003800000 */
[----:B------:R-:W0:Y:S01]  /*e220*/  S2R R3, SR_CgaCtaId ;  /* 0x0000000000037919 */ /* 0x000e220000008800 */
[----:B------:R-:W-:Y:S02]  /*e230*/  MOV R6, 0x400 ;  /* 0x0000040000067802 */ /* 0x000fe40000000f00 */
[----:B------:R-:W-:Y:S01]  /*e240*/  ISETP.NE.AND P0, PT, R11, RZ, PT ;  /* 0x000000ff0b00720c */ /* 0x000fe20003f05270 */
[----:B------:R-:W1:Y:S01]  /*e250*/  S2R R17, SR_CTAID.Y ;  /* 0x0000000000117919 */ /* 0x000e620000002600 */
[----:B0-----:R-:W-:Y:S01]  /*e260*/  LEA R6, R3, R6, 0x18 ;  /* 0x0000000603067211 */ /* 0x001fe200078ec0ff */
[----:B------:R-:W-:-:S05]  /*e270*/  IMAD.MOV.U32 R3, RZ, RZ, 0x1 ;  /* 0x00000001ff037424 */ /* 0x000fca00078e00ff */
[----:B------:R-:W-:-:S04]  /*e280*/  SHF.L.U32 R3, R3, 0x1f, RZ ;  /* 0x0000001f03037819 */ /* 0x000fc800000006ff */
[----:B------:R-:W0:Y:S02]  /*e290*/  SYNCS.PHASECHK.TRANS64.TRYWAIT P1, [R6+URZ+0x31620], R3 ;  /* 0x03162003060075a7 */ /* 0x000e24000802017f */
[----:B01----:R-:W-:Y:S05]  /*e2a0*/  @!P1 BRA `(.L_x_594) ;  /* 0x0000001800549947 */ /* 0x003fea0003800000 */
.L_x_609:
[----:B------:R-:W-:Y:S01]  /*e2b0*/  SHF.R.S32.HI R17, RZ, 0x1f, R17 ;  /* 0x0000001fff117819 */ /* 0x000fe20000011411 */
[----:B------:R-:W-:Y:S01]  /*e2c0*/  IMAD.MOV.U32 R4, RZ, RZ, 0x1 ;  /* 0x00000001ff047424 */ /* 0x000fe200078e00ff */
[----:B------:R-:W-:Y:S06]  /*e2d0*/  @P0 BRA `(.L_x_595) ;  /* 0x0000000000140947 */ /* 0x000fec0003800000 */
[----:B------:R-:W-:Y:S01]  /*e2e0*/  LOP3.LUT P1, RZ, R21, 0x1f, RZ, 0xc0, !PT ;  /* 0x0000001f15ff7812 */ /* 0x000fe2000782c0ff */
[----:B0-----:R-:W-:-:S04]  /*e2f0*/  IMAD.MOV.U32 R3, RZ, RZ, 0x8100 ;  /* 0x00008100ff037424 */ /* 0x001fc800078e00ff */
[----:B------:R1:W-:Y:S08]  /*e300*/  SYNCS.ARRIVE.TRANS64 RZ, [R6+URZ+0x31610], R3 ;  /* 0x0316100306ff79a7 */ /* 0x0003f0000800003f */
[----:B------:R-:W-:Y:S05]  /*e310*/  @!P1 BRA `(.L_x_595) ;  /* 0x0000000000049947 */ /* 0x000fea0003800000 */
[----:B------:R-:W-:Y:S01]  /*e320*/  BPT.TRAP 0x1 ;  /* 0x000000040000795c */ /* 0x000fe20000300000 */
.L_x_595:
[----:B------:R-:W2:Y:S01]  /*e330*/  LDC.64 R8, c[0x0][0x198] ;  /* 0x00006600ff087b82 */ /* 0x000ea20000000a00 */
[----:B------:R-:W-:Y:S01]  /*e340*/  R2UR UR9, R17 ;  /* 0x00000000110972ca */ /* 0x000fe200000e0000 */
[----:B------:R-:W-:Y:S01]  /*e350*/  ULDC.64 UR30, c[0x0][0x718] ;  /* 0x0001c600001e7ab9 */ /* 0x000fe20000000a00 */
[----:B------:R-:W-:Y:S01]  /*e360*/  R2UR UR46, R0 ;  /* 0x00000000002e72ca */ /* 0x000fe200000e0000 */
[----:B------:R-:W-:Y:S01]  /*e370*/  UIMAD.WIDE.U32 UR52, UR20, UR30, UR38 ;  /* 0x0000001e143472a5 */ /* 0x000fe2000f8e0026 */
[----:B------:R-:W-:Y:S01]  /*e380*/  R2UR UR8, R6 ;  /* 0x00000000060872ca */ /* 0x000fe200000e0000 */
[----:B------:R-:W-:Y:S01]  /*e390*/  ULDC.64 UR14, c[0x0][0x720] ;  /* 0x0001c800000e7ab9 */ /* 0x000fe20000000a00 */
[----:B------:R-:W-:Y:S01]  /*e3a0*/  UMOV UR56, 0x0 ;  /* 0x0000000000387882 */ /* 0x000fe20000000000 */
[----:B------:R-:W-:Y:S01]  /*e3b0*/  UIMAD UR10, UR47, UR14, URZ ;  /* 0x0000000e2f0a72a4 */ /* 0x000fe2000f8e023f */
[----:B01----:R-:W-:Y:S01]  /*e3c0*/  IMAD.MOV.U32 R3, RZ, RZ, 0x14000 ;  /* 0x00014000ff037424 */ /* 0x003fe200078e00ff */
[----:B------:R-:W-:Y:S01]  /*e3d0*/  UMOV UR57, 0x14f00000 ;  /* 0x14f0000000397882 */ /* 0x000fe20000000000 */
[----:B------:R-:W-:Y:S01]  /*e3e0*/  UMOV UR18, URZ ;  /* 0x0000003f00127c82 */ /* 0x000fe20008000000 */
[----:B------:R-:W-:Y:S01]  /*e3f0*/  UIMAD UR15, UR21, UR15, UR10 ;  /* 0x0000000f150f72a4 */ /* 0x000fe2000f8e020a */
[----:B------:R-:W-:Y:S01]  /*e400*/  VIADD R10, R10, 0xffffffff ;  /* 0xffffffff0a0a7836 */ /* 0x000fe20000000000 */
[----:B------:R-:W-:Y:S01]  /*e410*/  UIMAD UR9, UR9, UR30, URZ ;  /* 0x0000001e090972a4 */ /* 0x000fe2000f8e023f */
[----:B------:R-:W-:Y:S01]  /*e420*/  IMAD.MOV.U32 R12, RZ, RZ, 0x1 ;  /* 0x00000001ff0c7424 */ /* 0x000fe200078e00ff */
[----:B------:R-:W-:Y:S01]  /*e430*/  USHF.L.U32 UR46, UR46, 0x6, URZ ;  /* 0x000000062e2e7899 */ /* 0x000fe2000800063f */
[----:B------:R-:W-:Y:S01]  /*e440*/  IMAD.MOV.U32 R13, RZ, RZ, 0x1 ;  /* 0x00000001ff0d7424 */ /* 0x000fe200078e00ff */
[----:B------:R-:W-:-:S02]  /*e450*/  UIMAD UR31, UR20, UR31, UR9 ;  /* 0x0000001f141f72a4 */ /* 0x000fc4000f8e0209 */
[----:B------:R-:W-:Y:S02]  /*e460*/  UIADD3 UR16, UR8, 0x14100, URZ ;  /* 0x0001410008107890 */ /* 0x000fe4000fffe03f */
[----:B------:R-:W-:Y:S01]  /*e470*/  UIADD3 UR53, UR53, UR31, URZ ;  /* 0x0000001f35357290 */ /* 0x000fe2000fffe03f */
[----:B--2---:R-:W-:Y:S01]  /*e480*/  IMAD.MOV.U32 R5, RZ, RZ, R8 ;  /* 0x000000ffff057224 */ /* 0x004fe200078e0008 */
[----:B------:R-:W-:Y:S01]  /*e490*/  UIADD3 UR17, UR8, 0x31610, URZ ;  /* 0x0003161008117890 */ /* 0x000fe2000fffe03f */
[----:B------:R-:W-:Y:S01]  /*e4a0*/  IMAD.MOV.U32 R7, RZ, RZ, R9 ;  /* 0x000000ffff077224 */ /* 0x000fe200078e0009 */
[----:B------:R-:W-:Y:S02]  /*e4b0*/  UIADD3 UR19, UR46, UR54, URZ ;  /* 0x000000362e137290 */ /* 0x000fe4000fffe03f */
[C---:B------:R-:W-:Y:S01]  /*e4c0*/  IADD3 R2, P1, R5.reuse, 0xf0, RZ ;  /* 0x000000f005027810 */ /* 0x040fe20007f3e0ff */
[----:B------:R-:W-:Y:S02]  /*e4d0*/  UIADD3 UR40, UR8, 0x16100, URZ ;  /* 0x0001610008287890 */ /* 0x000fe4000fffe03f */
[----:B------:R-:W-:Y:S01]  /*e4e0*/  UIMAD.WIDE.U32 UR52, UR21, UR14, UR52 ;  /* 0x0000000e153472a5 */ /* 0x000fe2000f8e0034 */
[----:B------:R-:W-:Y:S01]  /*e4f0*/  R2UR UR50, R2 ;  /* 0x00000000023272ca */ /* 0x000fe200000e0000 */
[----:B------:R-:W-:Y:S01]  /*e500*/  USHF.R.S32.HI UR9, URZ, 0x1f, UR46 ;  /* 0x0000001f3f097899 */ /* 0x000fe2000801142e */
[----:B------:R-:W-:Y:S01]  /*e510*/  IADD3 R2, P2, R5, 0x2f0, RZ ;  /* 0x000002f005027810 */ /* 0x000fe20007f5e0ff */
[----:B------:R-:W-:Y:S01]  /*e520*/  UIADD3 UR10, UP0, UR46, UR52, URZ ;  /* 0x000000342e0a7290 */ /* 0x000fe2000ff1e03f */
[----:B------:R-:W-:-:S02]  /*e530*/  UMOV UR42, 0x40 ;  /* 0x00000040002a7882 */ /* 0x000fc40000000000 */
        /* <DEDUP_REMOVED lines=8> */
[----:B------:R-:W-:Y:S01]  /*e5c0*/  ULDC.64 UR22, c[0x0][0x700] ;  /* 0x0001c00000167ab9 */ /* 0x000fe20000000a00 */
[----:B------:R-:W-:Y:S01]  /*e5d0*/  UIADD3.X UR9, UR9, UR53, UR15, UP0, !UPT ;  /* 0x0000003509097290 */ /* 0x000fe200087fe40f */
[----:B------:R-:W-:Y:S01]  /*e5e0*/  ISETP.GE.AND P1, PT, R0, R10, PT ;  /* 0x0000000a0000720c */ /* 0x000fe20003f26270 */
[----:B------:R-:W-:Y:S01]  /*e5f0*/  UIADD3 UR24, UR8, 0x18100, URZ ;  /* 0x0001810008187890 */ /* 0x000fe2000fffe03f */
[----:B------:R-:W-:Y:S01]  /*e600*/  R2UR UR51, R2 ;  /* 0x00000000023372ca */ /* 0x000fe200000e0000 */
[----:B------:R-:W-:Y:S01]  /*e610*/  UIADD3 UR32, UR8, 0x1a100, URZ ;  /* 0x0001a10008207890 */ /* 0x000fe2000fffe03f */
[----:B------:R-:W-:Y:S01]  /*e620*/  IMAD.X R2, RZ, RZ, R7, P2 ;  /* 0x000000ffff027224 */ /* 0x000fe200010e0607 */
[----:B------:R-:W-:Y:S01]  /*e630*/  UIADD3 UR48, UR8, 0x2c100, URZ ;  /* 0x0002c10008307890 */ /* 0x000fe2000fffe03f */
[----:B------:R-:W-:Y:S01]  /*e640*/  UMOV UR26, 0x80 ;  /* 0x00000080001a7882 */ /* 0x000fe20000000000 */
[----:B------:R-:W-:Y:S01]  /*e650*/  UMOV UR28, UR20 ;  /* 0x00000014001c7c82 */ /* 0x000fe20008000000 */
[----:B------:R-:W-:Y:S01]  /*e660*/  UMOV UR29, UR21 ;  /* 0x00000015001d7c82 */ /* 0x000fe20008000000 */
[----:B------:R-:W-:Y:S01]  /*e670*/  UMOV UR25, UR17 ;  /* 0x0000001100197c82 */ /* 0x000fe20008000000 */
[----:B------:R-:W-:Y:S01]  /*e680*/  UMOV UR27, UR19 ;  /* 0x00000013001b7c82 */ /* 0x000fe20008000000 */
[----:B------:R-:W-:Y:S01]  /*e690*/  R2UR UR5, R2 ;  /* 0x00000000020572ca */ /* 0x000fe200000e0000 */
[----:B------:R-:W-:Y:S01]  /*e6a0*/  UMOV UR34, 0xc0 ;  /* 0x000000c000227882 */ /* 0x000fe20000000000 */
[----:B------:R-:W-:-:S02]  /*e6b0*/  UMOV UR36, UR20 ;  /* 0x0000001400247c82 */ /* 0x000fc40008000000 */
[----:B------:R0:W-:Y:S01]  /*e6c0*/  UTMALDG.4D [UR16], [UR50], desc[UR56] ;  /* 0x00003810320075b4 */ /* 0x0001e20008019000 */
[----:B------:R-:W-:Y:S01]  /*e6d0*/  UMOV UR37, UR21 ;  /* 0x0000001500257c82 */ /* 0x000fe20008000000 */
[----:B------:R-:W-:Y:S01]  /*e6e0*/  UMOV UR33, UR17 ;  /* 0x0000001100217c82 */ /* 0x000fe20008000000 */
[----:B------:R-:W-:Y:S01]  /*e6f0*/  UMOV UR35, UR19 ;  /* 0x0000001300237c82 */ /* 0x000fe20008000000 */
[----:B------:R-:W-:Y:S01]  /*e700*/  UMOV UR49, UR17 ;  /* 0x0000001100317c82 */ /* 0x000fe20008000000 */
[----:B------:R-:W-:Y:S01]  /*e710*/  IMAD.X R2, RZ, RZ, R7, P3 ;  /* 0x000000ffff027224 */ /* 0x000fe200018e0607 */
[----:B------:R-:W-:Y:S01]  /*e720*/  UMOV UR58, 0x80 ;  /* 0x00000080003a7882 */ /* 0x000fe20000000000 */
[----:B------:R-:W-:Y:S01]  /*e730*/  UMOV UR59, UR11 ;  /* 0x0000000b003b7c82 */ /* 0x000fe20008000000 */
[----:B------:R1:W-:Y:S01]  /*e740*/  UTMALDG.4D [UR40], [UR50], desc[UR56] ;  /* 0x00003828320075b4 */ /* 0x0003e20008019000 */
[----:B------:R-:W-:Y:S01]  /*e750*/  UMOV UR60, UR12 ;  /* 0x0000000c003c7c82 */ /* 0x000fe20008000000 */
[----:B------:R-:W-:Y:S01]  /*e760*/  R2UR UR7, R2 ;  /* 0x00000000020772ca */ /* 0x000fe200000e0000 */
[----:B------:R-:W-:Y:S01]  /*e770*/  UMOV UR61, UR13 ;  /* 0x0000000d003d7c82 */ /* 0x000fe20008000000 */
[----:B------:R-:W-:Y:S01]  /*e780*/  UMOV UR52, UR12 ;  /* 0x0000000c00347c82 */ /* 0x000fe20008000000 */
[----:B------:R-:W-:Y:S01]  /*e790*/  UMOV UR53, UR13 ;  /* 0x0000000d00357c82 */ /* 0x000fe20008000000 */
[----:B------:R2:W-:Y:S01]  /*e7a0*/  UTMALDG.4D [UR24], [UR50], desc[UR56] ;  /* 0x00003818320075b4 */ /* 0x0005e20008019000 */
[----:B------:R3:W-:Y:S01]  /*e7b0*/  UTMALDG.4D [UR32], [UR50], desc[UR56] ;  /* 0x00003820320075b4 */ /* 0x0007e20008019000 */
[----:B0-----:R-:W-:Y:S01]  /*e7c0*/  UMOV UR16, 0x0 ;  /* 0x0000000000107882 */ /* 0x001fe20000000000 */
[----:B------:R-:W-:Y:S01]  /*e7d0*/  UMOV UR17, 0x10000000 ;  /* 0x1000000000117882 */ /* 0x000fe20000000000 */
[----:B-1----:R-:W-:Y:S01]  /*e7e0*/  ULEA UR40, UP0, UR10, UR22, 0x2 ;  /* 0x000000160a287291 */ /* 0x002fe2000f80103f */
[----:B------:R-:W-:Y:S01]  /*e7f0*/  UMOV UR43, UR11 ;  /* 0x0000000b002b7c82 */ /* 0x000fe20008000000 */
[----:B------:R-:W-:-:S02]  /*e800*/  UMOV UR44, UR12 ;  /* 0x0000000c002c7c82 */ /* 0x000fc40008000000 */
[----:B------:R-:W-:Y:S01]  /*e810*/  ULEA.HI.X UR41, UR10, UR23, UR9, 0x2, UP0 ;  /* 0x000000170a297291 */ /* 0x000fe200080f1409 */
[----:B------:R-:W-:Y:S02]  /*e820*/  UMOV UR45, UR13 ;  /* 0x0000000d002d7c82 */ /* 0x000fe40008000000 */
[----:B------:R-:W-:Y:S01]  /*e830*/  UMOV UR9, 0x10 ;  /* 0x0000001000097882 */ /* 0x000fe20000000000 */
[----:B--2---:R-:W-:Y:S01]  /*e840*/  UIADD3 UR24, UR8, 0x2800, URZ ;  /* 0x0000280008187890 */ /* 0x004fe2000fffe03f */
[----:B------:R-:W-:Y:S01]  /*e850*/  UMOV UR10, UR18 ;  /* 0x00000012000a7c82 */ /* 0x000fe20008000000 */
[----:B------:R-:W-:Y:S01]  /*e860*/  UMOV UR26, 0x40 ;  /* 0x00000040001a7882 */ /* 0x000fe20000000000 */
[----:B------:R-:W-:Y:S02]  /*e870*/  UMOV UR27, UR11 ;  /* 0x0000000b001b7c82 */ /* 0x000fe40008000000 */
[----:B------:R0:W-:Y:S01]  /*e880*/  UBLKCP.S.G [UR48], [UR40], UR9 ;  /* 0x00000030280073ba */ /* 0x0001e20008000209 */
[----:B------:R1:W-:Y:S01]  /*e890*/  SYNCS.ARRIVE.TRANS64 RZ, [R6+URZ+0x31600], R3 ;  /* 0x0316000306ff79a7 */ /* 0x0003e2000800003f */
[----:B------:R-:W-:Y:S01]  /*e8a0*/  UMOV UR28, UR12 ;  /* 0x0000000c001c7c82 */ /* 0x000fe20008000000 */
[----:B---3--:R-:W-:Y:S01]  /*e8b0*/  UIADD3 UR56, UR8, 0x5000, URZ ;  /* 0x0000500008387890 */ /* 0x008fe2000fffe03f */
[----:B------:R-:W-:Y:S01]  /*e8c0*/  UMOV UR29, UR13 ;  /* 0x0000000d001d7c82 */ /* 0x000fe20008000000 */
[----:B------:R-:W-:Y:S01]  /*e8d0*/  UIADD3 UR32, UR8, 0xc800, URZ ;  /* 0x0000c80008207890 */ /* 0x000fe2000fffe03f */
[----:B------:R-:W-:Y:S01]  /*e8e0*/  UMOV UR50, 0xc0 ;  /* 0x000000c000327882 */ /* 0x000fe20000000000 */
[----:B------:R-:W-:Y:S01]  /*e8f0*/  UMOV UR51, UR11 ;  /* 0x0000000b00337c82 */ /* 0x000fe20008000000 */
[----:B------:R-:W-:Y:S01]  /*e900*/  UMOV UR42, UR18 ;  /* 0x00000012002a7c82 */ /* 0x000fe20008000000 */
[----:B------:R-:W-:Y:S01]  /*e910*/  UMOV UR34, 0x40 ;  /* 0x0000004000227882 */ /* 0x000fe20000000000 */
[----:B------:R-:W-:Y:S01]  /*e920*/  UMOV UR35, UR11 ;  /* 0x0000000b00237c82 */ /* 0x000fe20008000000 */
[----:B------:R-:W-:Y:S01]  /*e930*/  UMOV UR36, UR12 ;  /* 0x0000000c00247c82 */ /* 0x000fe20008000000 */
[----:B------:R-:W-:Y:S01]  /*e940*/  UMOV UR37, UR13 ;  /* 0x0000000d00257c82 */ /* 0x000fe20008000000 */
[----:B0-----:R-:W-:-:S02]  /*e950*/  UIADD3 UR9, UR8, 0x31600, URZ ;  /* 0x0003160008097890 */ /* 0x001fc4000fffe03f */
[----:B------:R-:W-:Y:S02]  /*e960*/  UIADD3 UR48, UR8, 0x7800, URZ ;  /* 0x0000780008307890 */ /* 0x000fe4000fffe03f */
[----:B------:R-:W-:-:S03]  /*e970*/  UIADD3 UR40, UR8, 0xa000, URZ ;  /* 0x0000a00008287890 */ /* 0x000fc6000fffe03f */
[----:B------:R-:W-:Y:S01]  /*e980*/  UMOV UR25, UR9 ;  /* 0x0000000900197c82 */ /* 0x000fe20008000000 */
[----:B------:R-:W-:Y:S01]  /*e990*/  UMOV UR57, UR9 ;  /* 0x0000000900397c82 */ /* 0x000fe20008000000 */
[----:B------:R0:W-:Y:S01]  /*e9a0*/  UTMALDG.4D [UR8], [UR4], desc[UR16] ;  /* 0x00001008040075b4 */ /* 0x0001e20008019000 */
[----:B------:R-:W-:Y:S01]  /*e9b0*/  UMOV UR49, UR9 ;  /* 0x0000000900317c82 */ /* 0x000fe20008000000 */
[----:B------:R-:W-:Y:S01]  /*e9c0*/  UMOV UR41, UR9 ;  /* 0x0000000900297c82 */ /* 0x000fe20008000000 */
[----:B------:R-:W-:Y:S01]  /*e9d0*/  UMOV UR33, UR9 ;  /* 0x0000000900217c82 */ /* 0x000fe20008000000 */
[----:B------:R2:W-:Y:S01]  /*e9e0*/  UTMALDG.4D [UR24], [UR4], desc[UR16] ;  /* 0x00001018040075b4 */ /* 0x0005e20008019000 */
[----:B------:R1:W-:Y:S01]  /*e9f0*/  UTMALDG.4D [UR56], [UR4], desc[UR16] ;  /* 0x00001038040075b4 */ /* 0x0003e20008019000 */
[----:B------:R1:W-:Y:S01]  /*ea00*/  UTMALDG.4D [UR48], [UR4], desc[UR16] ;  /* 0x00001030040075b4 */ /* 0x0003e20008019000 */
[----:B0-----:R-:W-:Y:S01]  /*ea10*/  UMOV UR10, 0xc0 ;  /* 0x000000c0000a7882 */ /* 0x001fe20000000000 */
[----:B------:R1:W-:Y:S01]  /*ea20*/  UTMALDG.4D [UR40], [UR6], desc[UR16] ;  /* 0x00001028060075b4 */ /* 0x0003e20008019000 */
[----:B--2---:R-:W-:-:S02]  /*ea30*/  UIADD3 UR24, UR8, 0xf000, URZ ;  /* 0x0000f00008187890 */ /* 0x004fc4000fffe03f */
[----:B------:R-:W-:Y:S01]  /*ea40*/  UIADD3 UR8, UR8, 0x11800, URZ ;  /* 0x0001180008087890 */ /* 0x000fe2000fffe03f */
[----:B------:R-:W-:Y:S01]  /*ea50*/  UMOV UR26, 0x80 ;  /* 0x00000080001a7882 */ /* 0x000fe20000000000 */
[----:B------:R1:W-:Y:S05]  /*ea60*/  UTMALDG.4D [UR32], [UR6], desc[UR16] ;  /* 0x00001020060075b4 */ /* 0x0003ea0008019000 */
[----:B------:R1:W-:Y:S02]  /*ea70*/  UTMALDG.4D [UR24], [UR6], desc[UR16] ;  /* 0x00001018060075b4 */ /* 0x0003e40008019000 */
[----:B------:R1:W-:Y:S02]  /*ea80*/  UTMALDG.4D [UR8], [UR6], desc[UR16] ;  /* 0x00001008060075b4 */ /* 0x0003e40008019000 */
[----:B-1----:R-:W-:Y:S05]  /*ea90*/  @P1 BRA `(.L_x_596) ;  /* 0x0000000800581947 */ /* 0x002fea0003800000 */
[----:B------:R-:W0:Y:S01]  /*eaa0*/  LDC.64 R12, c[0x0][0x730] ;  /* 0x0001cc00ff0c7b82 */ /* 0x000e220000000a00 */
[----:B------:R-:W-:Y:S01]  /*eab0*/  ULDC.64 UR8, c[0x0][0x738] ;  /* 0x0001ce0000087ab9 */ /* 0x000fe20000000a00 */
[----:B------:R-:W-:Y:S01]  /*eac0*/  LOP3.LUT R16, R21, 0x1f, RZ, 0xc0, !PT ;  /* 0x0000001f15107812 */ /* 0x000fe200078ec0ff */
[----:B------:R-:W-:Y:S02]  /*ead0*/  UIMAD UR6, UR47, UR8, URZ ;  /* 0x000000082f0672a4 */ /* 0x000fe4000f8e023f */
[----:B------:R-:W-:Y:S02]  /*eae0*/  UIMAD.WIDE.U32 UR4, UR21, UR8, UR38 ;  /* 0x00000008150472a5 */ /* 0x000fe4000f8e0026 */
[----:B------:R-:W-:Y:S01]  /*eaf0*/  UIMAD UR6, UR21, UR9, UR6 ;  /* 0x00000009150672a4 */ /* 0x000fe2000f8e0206 */
[----:B------:R-:W1:Y:S03]  /*eb00*/  LDC.64 R14, c[0x0][0x728] ;  /* 0x0001ca00ff0e7b82 */ /* 0x000e660000000a00 */
[----:B------:R-:W-:Y:S01]  /*eb10*/  UIADD3 UR6, UR5, UR6, URZ ;  /* 0x0000000605067290 */ /* 0x000fe2000fffe03f */
[----:B------:R-:W-:-:S02]  /*eb20*/  IMAD.U32 R4, RZ, RZ, UR4 ;  /* 0x00000004ff047e24 */ /* 0x000fc4000f8e00ff */
[----:B------:R-:W-:Y:S01]  /*eb30*/  IMAD.U32 R5, RZ, RZ, UR5 ;  /* 0x00000005ff057e24 */ /* 0x000fe2000f8e00ff */
[----:B------:R-:W-:Y:S01]  /*eb40*/  UIMAD.WIDE.U32 UR4, UR21, UR14, UR38 ;  /* 0x0000000e150472a5 */ /* 0x000fe2000f8e0026 */
[----:B------:R-:W-:Y:S02]  /*eb50*/  IMAD.MOV.U32 R2, RZ, RZ, R4 ;  /* 0x000000ffff027224 */ /* 0x000fe400078e0004 */
[----:B------:R-:W-:Y:S01]  /*eb60*/  IMAD.U32 R3, RZ, RZ, UR6 ;  /* 0x00000006ff037e24 */ /* 0x000fe2000f8e00ff */
[----:B------:R-:W-:Y:S01]  /*eb70*/  UIADD3 UR5, UR15, UR5, URZ ;  /* 0x000000050f057290 */ /* 0x000fe2000fffe03f */
[----:B------:R-:W-:-:S03]  /*eb80*/  IMAD.MOV.U32 R4, RZ, RZ, 0x1 ;  /* 0x00000001ff047424 */ /* 0x000fc600078e00ff */
[----:B------:R-:W-:Y:S02]  /*eb90*/  UIMAD.WIDE.U32 UR4, UR20, UR30, UR4 ;  /* 0x0000001e140472a5 */ /* 0x000fe4000f8e0004 */
[----:B0-----:R-:W-:-:S04]  /*eba0*/  IMAD.WIDE.U32 R2, R12, UR20, R2 ;  /* 0x000000140c027c25 */ /* 0x001fc8000f8e0002 */
[----:B------:R-:W-:Y:S01]  /*ebb0*/  IMAD R12, R17, R12, RZ ;  /* 0x0000000c110c7224 */ /* 0x000fe200078e02ff */
[----:B------:R-:W-:Y:S01]  /*ebc0*/  IADD3 R2, P1, R2, UR46, RZ ;  /* 0x0000002e02027c10 */ /* 0x000fe2000ff3e0ff */
[----:B------:R-:W-:Y:S02]  /*ebd0*/  UIADD3 UR46, UR46, 0x40, URZ ;  /* 0x000000402e2e7890 */ /* 0x000fe4000fffe03f */
[----:B------:R-:W-:Y:S02]  /*ebe0*/  IMAD R13, R13, UR20, R12 ;  /* 0x000000140d0d7c24 */ /* 0x000fe4000f8e020c */
[----:B------:R-:W-:Y:S01]  /*ebf0*/  USHF.R.S32.HI UR6, URZ, 0x1f, UR46 ;  /* 0x0000001f3f067899 */ /* 0x000fe2000801142e */
[----:B------:R-:W-:Y:S01]  /*ec00*/  IMAD.MOV.U32 R12, RZ, RZ, RZ ;  /* 0x000000ffff0c7224 */ /* 0x000fe200078e00ff */
[----:B------:R-:W-:Y:S01]  /*ec10*/  UIADD3 UR46, UP0, UR46, UR4, URZ ;  /* 0x000000042e2e7290 */ /* 0x000fe2000ff1e03f */
[----:B------:R-:W-:Y:S01]  /*ec20*/  IMAD.X R3, R3, 0x1, R13, P1 ;  /* 0x0000000103037824 */ /* 0x000fe200008e060d */
[----:B-1----:R-:W-:Y:S01]  /*ec30*/  LEA R14, P1, R2, R14, 0x2 ;  /* 0x0000000e020e7211 */ /* 0x002fe200078210ff */
[----:B------:R-:W-:Y:S01]  /*ec40*/  IMAD.MOV.U32 R13, RZ, RZ, 0x1 ;  /* 0x00000001ff0d7424 */ /* 0x000fe200078e00ff */
[----:B------:R-:W-:-:S02]  /*ec50*/  UIADD3.X UR6, UR6, UR31, UR5, UP0, !UPT ;  /* 0x0000001f06067290 */ /* 0x000fc400087fe405 */
[----:B------:R-:W-:Y:S01]  /*ec60*/  ULEA UR22, UP0, UR46, UR22, 0x2 ;  /* 0x000000162e167291 */ /* 0x000fe2000f80103f */
[----:B------:R-:W-:Y:S01]  /*ec70*/  LEA.HI.X R15, R2, R15, R3, 0x2, P1 ;  /* 0x0000000f020f7211 */ /* 0x000fe200008f1403 */
[----:B------:R-:W-:Y:S02]  /*ec80*/  IMAD.U32 R3, RZ, RZ, UR19 ;  /* 0x00000013ff037e24 */ /* 0x000fe4000f8e00ff */
[----:B------:R-:W-:Y:S02]  /*ec90*/  ULEA.HI.X UR23, UR46, UR23, UR6, 0x2, UP0 ;  /* 0x000000172e177291 */ /* 0x000fe400080f1406 */
[----:B------:R-:W-:-:S04]  /*eca0*/  IMAD.U32 R18, RZ, RZ, UR22 ;  /* 0x00000016ff127e24 */ /* 0x000fc8000f8e00ff */
[----:B------:R-:W-:-:S07]  /*ecb0*/  IMAD.U32 R19, RZ, RZ, UR23 ;  /* 0x00000017ff137e24 */ /* 0x000fce000f8e00ff */
.L_x_601:
[----:B------:R-:W-:-:S04]  /*ecc0*/  SHF.L.U32 R5, R13, 0x1f, RZ ;  /* 0x0000001f0d057819 */ /* 0x000fc800000006ff */
[----:B------:R-:W0:Y:S02]  /*ecd0*/  SYNCS.PHASECHK.TRANS64.TRYWAIT P1, [R6+URZ+0x31638], R5 ;  /* 0x03163805060075a7 */ /* 0x000e24000802017f */
[----:B0-----:R-:W-:Y:S05]  /*ece0*/  @!P1 BRA `(.L_x_597) ;  /* 0x0000000c00d89947 */ /* 0x001fea0003800000 */
.L_x_610:
[----:B------:R-:W-:Y:S05]  /*ecf0*/  @P0 BRA `(.L_x_598) ;  /* 0x0000000000140947 */ /* 0x000fea0003800000 */
[----:B------:R-:W-:Y:S01]  /*ed00*/  ISETP.NE.AND P1, PT, R16, RZ, PT ;  /* 0x000000ff1000720c */ /* 0x000fe20003f25270 */
[----:B0-----:R-:W-:-:S04]  /*ed10*/  IMAD.MOV.U32 R5, RZ, RZ, 0x8100 ;  /* 0x00008100ff057424 */ /* 0x001fc800078e00ff */
[----:B------:R1:W-:Y:S08]  /*ed20*/  SYNCS.ARRIVE.TRANS64 RZ, [R6+URZ+0x31630], R5 ;  /* 0x0316300506ff79a7 */ /* 0x0003f0000800003f */
[----:B------:R-:W-:Y:S05]  /*ed30*/  @!P1 BRA `(.L_x_598) ;  /* 0x0000000000049947 */ /* 0x000fea0003800000 */
[----:B------:R-:W-:Y:S01]  /*ed40*/  BPT.TRAP 0x1 ;  /* 0x000000040000795c */ /* 0x000fe20000300000 */
.L_x_598:
[----:B01----:R-:W-:Y:S01]  /*ed50*/  IMAD.MOV.U32 R5, RZ, RZ, R8 ;  /* 0x000000ffff057224 */ /* 0x003fe200078e0008 */
        /* <DEDUP_REMOVED lines=10> */
[----:B------:R-:W-:Y:S01]  /*ee00*/  ISETP.NE.AND P1, PT, R12, 0x2, PT ;  /* 0x000000020c00780c */ /* 0x000fe20003f25270 */
[----:B------:R-:W-:Y:S01]  /*ee10*/  UMOV UR34, 0x40 ;  /* 0x0000004000227882 */ /* 0x000fe20000000000 */
[----:B------:R-:W-:Y:S01]  /*ee20*/  R2UR UR4, R14 ;  /* 0x000000000e0472ca */ /* 0x000fe200000e0000 */
[----:B------:R-:W-:Y:S01]  /*ee30*/  UIADD3 UR16, UR14, 0x24100, URZ ;  /* 0x000241000e107890 */ /* 0x000fe2000fffe03f */
[----:B------:R-:W-:Y:S01]  /*ee40*/  R2UR UR7, R2 ;  /* 0x00000000020772ca */ /* 0x000fe200000e0000 */
[----:B------:R-:W-:Y:S01]  /*ee50*/  UIADD3 UR17, UR14, 0x31630, URZ ;  /* 0x000316300e117890 */ /* 0x000fe2000fffe03f */
[----:B------:R-:W-:Y:S01]  /*ee60*/  R2UR UR5, R15 ;  /* 0x000000000f0572ca */ /* 0x000fe200000e0000 */
[----:B------:R-:W-:Y:S01]  /*ee70*/  UIADD3 UR32, UR14, 0x26100, URZ ;  /* 0x000261000e207890 */ /* 0x000fe2000fffe03f */
[----:B------:R-:W-:Y:S01]  /*ee80*/  SEL R2, RZ, 0x1, P1 ;  /* 0x00000001ff027807 */ /* 0x000fe20000800000 */
[----:B------:R-:W-:Y:S01]  /*ee90*/  UIADD3 UR24, UR14, 0x28100, URZ ;  /* 0x000281000e187890 */ /* 0x000fe2000fffe03f */
[----:B------:R-:W-:Y:S01]  /*eea0*/  SEL R12, R12, RZ, P1 ;  /* 0x000000ff0c0c7207 */ /* 0x000fe20000800000 */
[----:B------:R-:W-:Y:S01]  /*eeb0*/  UMOV UR36, UR20 ;  /* 0x0000001400247c82 */ /* 0x000fe20008000000 */
[----:B------:R-:W-:Y:S01]  /*eec0*/  LOP3.LUT R4, R4, R2, RZ, 0x3c, !PT ;  /* 0x0000000204047212 */ /* 0x000fe200078e3cff */
[----:B------:R-:W-:Y:S01]  /*eed0*/  UMOV UR37, UR21 ;  /* 0x0000001500257c82 */ /* 0x000fe20008000000 */
[----:B------:R-:W-:Y:S01]  /*eee0*/  UMOV UR35, UR19 ;  /* 0x0000001300237c82 */ /* 0x000fe20008000000 */
[----:B------:R-:W-:Y:S01]  /*eef0*/  UMOV UR33, UR17 ;  /* 0x0000001100217c82 */ /* 0x000fe20008000000 */
[----:B------:R-:W-:Y:S01]  /*ef00*/  UMOV UR26, 0x80 ;  /* 0x00000080001a7882 */ /* 0x000fe20000000000 */
[----:B------:R0:W-:Y:S01]  /*ef10*/  UTMALDG.4D [UR16], [UR6], desc[UR8] ;  /* 0x00000810060075b4 */ /* 0x0001e20008019000 */
[----:B------:R-:W-:Y:S01]  /*ef20*/  UMOV UR28, UR20 ;  /* 0x00000014001c7c82 */ /* 0x000fe20008000000 */
[----:B------:R-:W-:Y:S01]  /*ef30*/  UMOV UR29, UR21 ;  /* 0x00000015001d7c82 */ /* 0x000fe20008000000 */
[----:B------:R-:W-:Y:S01]  /*ef40*/  UMOV UR27, UR19 ;  /* 0x00000013001b7c82 */ /* 0x000fe20008000000 */
[----:B------:R-:W-:Y:S01]  /*ef50*/  UMOV UR25, UR17 ;  /* 0x0000001100197c82 */ /* 0x000fe20008000000 */
[----:B------:R-:W-:Y:S01]  /*ef60*/  IMAD R20, R12, 0x8, R6 ;  /* 0x000000080c147824 */ /* 0x000fe200078e0206 */
[----:B------:R-:W-:Y:S01]  /*ef70*/  SHF.L.U32 R2, R4, 0x1f, RZ ;  /* 0x0000001f04027819 */ /* 0x000fe200000006ff */
[----:B------:R-:W-:Y:S01]  /*ef80*/  UMOV UR10, 0x10 ;  /* 0x00000010000a7882 */ /* 0x000fe20000000000 */
[----:B------:R1:W-:Y:S01]  /*ef90*/  UTMALDG.4D [UR32], [UR6], desc[UR8] ;  /* 0x00000820060075b4 */ /* 0x0003e20008019000 */
[----:B------:R-:W-:Y:S01]  /*efa0*/  UMOV UR15, UR17 ;  /* 0x00000011000f7c82 */ /* 0x000fe20008000000 */
[----:B------:R-:W-:Y:S01]  /*efb0*/  ISETP.NE.AND P2, PT, R11, RZ, PT ;  /* 0x000000ff0b00720c */ /* 0x000fe20003f45270 */
[----:B------:R1:W-:Y:S01]  /*efc0*/  UTMALDG.4D [UR24], [UR6], desc[UR8] ;  /* 0x00000818060075b4 */ /* 0x0003e20008019000 */
[----:B0-----:R-:W-:-:S02]  /*efd0*/  UIADD3 UR16, UR14, 0x2a100, URZ ;  /* 0x0002a1000e107890 */ /* 0x001fc4000fffe03f */
[----:B------:R-:W-:Y:S01]  /*efe0*/  UIADD3 UR14, UR14, 0x2c300, URZ ;  /* 0x0002c3000e0e7890 */ /* 0x000fe2000fffe03f */
[----:B------:R-:W-:-:S06]  /*eff0*/  UMOV UR18, 0xc0 ;  /* 0x000000c000127882 */ /* 0x000fcc0000000000 */
[----:B------:R1:W-:Y:S02]  /*f000*/  UTMALDG.4D [UR16], [UR6], desc[UR8] ;  /* 0x00000810060075b4 */ /* 0x0003e40008019000 */
[----:B------:R1:W-:Y:S01]  /*f010*/  UBLKCP.S.G [UR14], [UR4], UR10 ;  /* 0x0000000e040073ba */ /* 0x0003e2000800020a */
[----:B------:R-:W0:Y:S02]  /*f020*/  SYNCS.PHASECHK.TRANS64.TRYWAIT P1, [R20+URZ+0x31620], R2 ;  /* 0x03162002140075a7 */ /* 0x000e24000802017f */
[----:B01----:R-:W-:Y:S05]  /*f030*/  @!P1 BRA `(.L_x_599) ;  /* 0x0000000c00189947 */ /* 0x003fea0003800000 */
.L_x_612:
[----:B------:R-:W-:Y:S01]  /*f040*/  LOP3.LUT R13, R13, 0x1, RZ, 0x3c, !PT ;  /* 0x000000010d0d7812 */ /* 0x000fe200078e3cff */
[----:B------:R-:W-:Y:S06]  /*f050*/  @P2 BRA `(.L_x_600) ;  /* 0x0000000000142947 */ /* 0x000fec0003800000 */
[----:B------:R-:W-:Y:S01]  /*f060*/  ISETP.NE.AND P1, PT, R16, RZ, PT ;  /* 0x000000ff1000720c */ /* 0x000fe20003f25270 */
[----:B0-----:R-:W-:-:S04]  /*f070*/  IMAD.MOV.U32 R2, RZ, RZ, 0x8100 ;  /* 0x00008100ff027424 */ /* 0x001fc800078e00ff */
[----:B------:R1:W-:Y:S08]  /*f080*/  SYNCS.ARRIVE.TRANS64 RZ, [R20+URZ+0x31610], R2 ;  /* 0x0316100214ff79a7 */ /* 0x0003f0000800003f */
[----:B------:R-:W-:Y:S05]  /*f090*/  @!P1 BRA `(.L_x_600) ;  /* 0x0000000000049947 */ /* 0x000fea0003800000 */
[----:B------:R-:W-:Y:S01]  /*f0a0*/  BPT.TRAP 0x1 ;  /* 0x000000040000795c */ /* 0x000fe20000300000 */
.L_x_600:
[--C-:B01----:R-:W-:Y:S01]  /*f0b0*/  IMAD R2, R12, 0x8000, R6.reuse ;  /* 0x000080000c027824 */ /* 0x103fe200078e0206 */
        /* <DEDUP_REMOVED lines=15> */
[----:B------:R-:W-:Y:S01]  /*f1b0*/  UIADD3 UR41, UR41, 0x31610, URZ ;  /* 0x0003161029297890 */ /* 0x000fe2000fffe03f */
        /* <DEDUP_REMOVED lines=9> */
[----:B------:R-:W-:Y:S01]  /*f250*/  IMAD.U32 R3, RZ, RZ, UR43 ;  /* 0x0000002bff037e24 */ /* 0x000fe2000f8e00ff */
[----:B------:R-:W-:Y:S01]  /*f260*/  UMOV UR45, UR21 ;  /* 0x00000015002d7c82 */ /* 0x000fe20008000000 */
        /* <DEDUP_REMOVED lines=8> */
[----:B------:R0:W-:Y:S01]  /*f2f0*/  UTMALDG.4D [UR40], [UR4], desc[UR6] ;  /* 0x00000628040075b4 */ /* 0x0001e20008019000 */
[----:B------:R-:W-:Y:S01]  /*f300*/  UIADD3 UR8, UR8, 0x2c100, URZ ;  /* 0x0002c10008087890 */ /* 0x000fe2000fffe03f */
[----:B------:R-:W-:Y:S01]  /*f310*/  IMAD.X R15, RZ, RZ, R15, P2 ;  /* 0x000000ffff0f7224 */ /* 0x000fe200010e060f */
[----:B------:R-:W-:Y:S01]  /*f320*/  UMOV UR25, UR41 ;  /* 0x0000002900197c82 */ /* 0x000fe20008000000 */
[----:B------:R-:W-:Y:S01]  /*f330*/  UMOV UR27, UR43 ;  /* 0x0000002b001b7c82 */ /* 0x000fe20008000000 */
[----:B------:R-:W-:Y:S01]  /*f340*/  UMOV UR18, 0xc0 ;  /* 0x000000c000127882 */ /* 0x000fe20000000000 */
[----:B------:R-:W-:Y:S01]  /*f350*/  UMOV UR17, UR41 ;  /* 0x0000002900117c82 */ /* 0x000fe20008000000 */
[----:B------:R-:W-:Y:S01]  /*f360*/  UMOV UR19, UR43 ;  /* 0x0000002b00137c82 */ /* 0x000fe20008000000 */
[----:B------:R0:W-:Y:S01]  /*f370*/  UTMALDG.4D [UR32], [UR4], desc[UR6] ;  /* 0x00000620040075b4 */ /* 0x0001e20008019000 */
[----:B------:R-:W-:Y:S01]  /*f380*/  UMOV UR10, 0x10 ;  /* 0x00000010000a7882 */ /* 0x000fe20000000000 */
[----:B------:R-:W-:Y:S01]  /*f390*/  UMOV UR9, UR41 ;  /* 0x0000002900097c82 */ /* 0x000fe20008000000 */
[----:B------:R-:W-:Y:S01]  /*f3a0*/  IMAD.X R19, RZ, RZ, R19, P3 ;  /* 0x000000ffff137224 */ /* 0x000fe200018e0613 */
[----:B------:R0:W-:Y:S01]  /*f3b0*/  UTMALDG.4D [UR24], [UR4], desc[UR6] ;  /* 0x00000618040075b4 */ /* 0x0001e20008019000 */
[----:B------:R0:W-:Y:S01]  /*f3c0*/  UTMALDG.4D [UR16], [UR4], desc[UR6] ;  /* 0x00000610040075b4 */ /* 0x0001e20008019000 */
[----:B------:R0:W-:Y:S02]  /*f3d0*/  UBLKCP.S.G [UR8], [UR14], UR10 ;  /* 0x000000080e0073ba */ /* 0x0001e4000800020a */
[----:B0-----:R-:W-:Y:S05]  /*f3e0*/  @!P1 BRA `(.L_x_601) ;  /* 0xfffffff800349947 */ /* 0x001fea000383ffff */
[----:B------:R-:W-:-:S07]  /*f3f0*/  VIADD R12, R12, 0x1 ;  /* 0x000000010c0c7836 */ /* 0x000fce0000000000 */
.L_x_596:
[----:B------:R-:W-:Y:S01]  /*f400*/  SHF.L.U32 R16, R13, 0x1f, RZ ;  /* 0x0000001f0d107819 */ /* 0x000fe200000006ff */
[----:B------:R-:W0:Y:S01]  /*f410*/  LDC.64 R10, c[0x0][0x730] ;  /* 0x0001cc00ff0a7b82 */ /* 0x000e220000000a00 */
[----:B------:R-:W-:Y:S02]  /*f420*/  IMAD.U32 R14, RZ, RZ, UR38 ;  /* 0x00000026ff0e7e24 */ /* 0x000fe4000f8e00ff */
[----:B------:R-:W-:Y:S02]  /*f430*/  IMAD.U32 R2, RZ, RZ, UR38 ;  /* 0x00000026ff027e24 */ /* 0x000fe4000f8e00ff */
[----:B------:R-:W-:Y:S02]  /*f440*/  IMAD.MOV.U32 R2, RZ, RZ, R14 ;  /* 0x000000ffff027224 */ /* 0x000fe400078e000e */
[----:B------:R-:W-:Y:S01]  /*f450*/  IMAD.U32 R3, RZ, RZ, UR39 ;  /* 0x00000027ff037e24 */ /* 0x000fe2000f8e00ff */
[----:B------:R-:W1:Y:S01]  /*f460*/  SYNCS.PHASECHK.TRANS64.TRYWAIT P1, [R6+URZ+0x31638], R16 ;  /* 0x03163810060075a7 */ /* 0x000e62000802017f */
[----:B------:R-:W-:Y:S01]  /*f470*/  IMAD.U32 R15, RZ, RZ, UR39 ;  /* 0x00000027ff0f7e24 */ /* 0x000fe2000f8e00ff */
[----:B------:R-:W2:Y:S01]  /*f480*/  LDC.64 R8, c[0x0][0x738] ;  /* 0x0001ce00ff087b82 */ /* 0x000ea20000000a00 */
[----:B0-----:R-:W-:-:S02]  /*f490*/  IMAD R14, R17, R10, RZ ;  /* 0x0000000a110e7224 */ /* 0x001fc400078e02ff */
[----:B------:R-:W-:-:S04]  /*f4a0*/  IMAD.WIDE.U32 R2, R10, UR20, R2 ;  /* 0x000000140a027c25 */ /* 0x000fc8000f8e0002 */
[----:B------:R-:W-:-:S04]  /*f4b0*/  IMAD R11, R11, UR20, R14 ;  /* 0x000000140b0b7c24 */ /* 0x000fc8000f8e020e */
[----:B------:R-:W-:Y:S02]  /*f4c0*/  IMAD.IADD R3, R11, 0x1, R3 ;  /* 0x000000010b037824 */ /* 0x000fe400078e0203 */
[C---:B--2---:R-:W-:Y:S02]  /*f4d0*/  IMAD R10, R8.reuse, UR47, RZ ;  /* 0x0000002f080a7c24 */ /* 0x044fe4000f8e02ff */
[----:B------:R-:W-:-:S04]  /*f4e0*/  IMAD.WIDE.U32 R2, R8, UR21, R2 ;  /* 0x0000001508027c25 */ /* 0x000fc8000f8e0002 */
[----:B------:R-:W-:Y:S01]  /*f4f0*/  IMAD R9, R9, UR21, R10 ;  /* 0x0000001509097c24 */ /* 0x000fe2000f8e020a */
[----:B-1----:R-:W-:Y:S06]  /*f500*/  @!P1 BRA `(.L_x_602) ;  /* 0x0000000400fc9947 */ /* 0x002fec0003800000 */
.L_x_613:
[----:B------:R-:W-:Y:S01]  /*f510*/  IMAD.IADD R8, R9, 0x1, R3 ;  /* 0x0000000109087824 */ /* 0x000fe200078e0203 */
[----:B------:R-:W-:Y:S06]  /*f520*/  @P0 BRA `(.L_x_603) ;  /* 0x0000000000140947 */ /* 0x000fec0003800000 */
[----:B------:R-:W-:Y:S01]  /*f530*/  LOP3.LUT P0, RZ, R21, 0x1f, RZ, 0xc0, !PT ;  /* 0x0000001f15ff7812 */ /* 0x000fe2000780c0ff */
[----:B------:R-:W-:-:S04]  /*f540*/  IMAD.MOV.U32 R9, RZ, RZ, 0x8100 ;  /* 0x00008100ff097424 */ /* 0x000fc800078e00ff */
[----:B------:R1:W-:Y:S08]  /*f550*/  SYNCS.ARRIVE.TRANS64 RZ, [R6+URZ+0x31630], R9 ;  /* 0x0316300906ff79a7 */ /* 0x0003f0000800003f */
[----:B------:R-:W-:Y:S05]  /*f560*/  @!P0 BRA `(.L_x_603) ;  /* 0x0000000000048947 */ /* 0x000fea0003800000 */
[----:B------:R-:W-:Y:S01]  /*f570*/  BPT.TRAP 0x1 ;  /* 0x000000040000795c */ /* 0x000fe20000300000 */
.L_x_603:
[----:B------:R-:W-:Y:S01]  /*f580*/  R2UR UR43, R0 ;  /* 0x00000000002b72ca */ /* 0x000fe200000e0000 */
[----:B------:R-:W-:Y:S01]  /*f590*/  ULDC.64 UR14, c[0x0][0x728] ;  /* 0x0001ca00000e7ab9 */ /* 0x000fe20000000a00 */
[----:B------:R-:W-:Y:S01]  /*f5a0*/  R2UR UR6, R2 ;  /* 0x00000000020672ca */ /* 0x000fe200000e0000 */
[----:B------:R-:W-:Y:S01]  /*f5b0*/  UMOV UR9, 0x14f00000 ;  /* 0x14f0000000097882 */ /* 0x000fe20000000000 */
[----:B------:R-:W-:Y:S01]  /*f5c0*/  R2UR UR7, R3 ;  /* 0x00000000030772ca */ /* 0x000fe200000e0000 */
[----:B------:R-:W-:Y:S01]  /*f5d0*/  UMOV UR42, URZ ;  /* 0x0000003f002a7c82 */ /* 0x000fe20008000000 */
[----:B------:R-:W-:Y:S01]  /*f5e0*/  R2UR UR8, R8 ;  /* 0x00000000080872ca */ /* 0x000fe200000e0000 */
[----:B------:R-:W-:Y:S01]  /*f5f0*/  UMOV UR44, UR20 ;  /* 0x00000014002c7c82 */ /* 0x000fe20008000000 */
[----:B------:R-:W-:Y:S01]  /*f600*/  IADD3 R5, P0, R5, 0x1f0, RZ ;  /* 0x000001f005057810 */ /* 0x000fe20007f1e0ff */
[----:B------:R-:W-:Y:S01]  /*f610*/  UMOV UR45, UR21 ;  /* 0x00000015002d7c82 */ /* 0x000fe20008000000 */
[----:B------:R-:W-:Y:S01]  /*f620*/  R2UR UR10, R6 ;  /* 0x00000000060a72ca */ /* 0x000fe200000e0000 */
[----:B------:R-:W-:Y:S01]  /*f630*/  UMOV UR34, 0x40 ;  /* 0x0000004000227882 */ /* 0x000fe20000000000 */
[----:B------:R-:W-:Y:S01]  /*f640*/  R2UR UR4, R5 ;  /* 0x00000000050472ca */ /* 0x000fe200000e0000 */
[----:B------:R-:W-:Y:S01]  /*f650*/  USHF.L.U32 UR43, UR43, 0x6, URZ ;  /* 0x000000062b2b7899 */ /* 0x000fe2000800063f */
[----:B------:R-:W-:Y:S01]  /*f660*/  IMAD.X R7, RZ, RZ, R7, P0 ;  /* 0x000000ffff077224 */ /* 0x000fe200000e0607 */
[----:B------:R-:W-:Y:S01]  /*f670*/  UMOV UR36, UR20 ;  /* 0x0000001400247c82 */ /* 0x000fe20008000000 */
[----:B------:R-:W-:Y:S01]  /*f680*/  UMOV UR37, UR21 ;  /* 0x0000001500257c82 */ /* 0x000fe20008000000 */
[----:B------:R-:W-:Y:S01]  /*f690*/  UIADD3 UR7, UP0, UR43, UR6, URZ ;  /* 0x000000062b077290 */ /* 0x000fe2000ff1e03f */
[----:B------:R-:W-:Y:S01]  /*f6a0*/  ISETP.NE.AND P0, PT, R12, 0x2, PT ;  /* 0x000000020c00780c */ /* 0x000fe20003f05270 */
[----:B------:R-:W-:Y:S01]  /*f6b0*/  UMOV UR26, 0x80 ;  /* 0x00000080001a7882 */ /* 0x000fe20000000000 */
[----:B------:R-:W-:Y:S01]  /*f6c0*/  R2UR UR5, R7 ;  /* 0x00000000070572ca */ /* 0x000fe200000e0000 */
[----:B------:R-:W-:Y:S01]  /*f6d0*/  ULEA.HI.X.SX32 UR8, UR43, UR8, 0x1, UP0 ;  /* 0x000000082b087291 */ /* 0x000fe200080f0e3f */
[----:B------:R-:W-:Y:S01]  /*f6e0*/  SEL R3, RZ, 0x1, P0 ;  /* 0x00000001ff037807 */ /* 0x000fe20000000000 */
[----:B------:R-:W-:Y:S01]  /*f6f0*/  ULEA UR6, UP0, UR7, UR14, 0x2 ;  /* 0x0000000e07067291 */ /* 0x000fe2000f80103f */
[----:B------:R-:W-:Y:S01]  /*f700*/  LOP3.LUT R13, R13, 0x1, RZ, 0x3c, !PT ;  /* 0x000000010d0d7812 */ /* 0x000fe200078e3cff */
[----:B------:R-:W-:Y:S01]  /*f710*/  UIADD3 UR40, UR10, 0x24100, URZ ;  /* 0x000241000a287890 */ /* 0x000fe2000fffe03f */
[----:B------:R-:W-:Y:S01]  /*f720*/  LOP3.LUT R4, R4, R3, RZ, 0x3c, !PT ;  /* 0x0000000304047212 */ /* 0x000fe200078e3cff */
[----:B------:R-:W-:Y:S01]  /*f730*/  UIADD3 UR41, UR10, 0x31630, URZ ;  /* 0x000316300a297890 */ /* 0x000fe2000fffe03f */
[----:B------:R-:W-:Y:S01]  /*f740*/  SEL R12, R12, RZ, P0 ;  /* 0x000000ff0c0c7207 */ /* 0x000fe20000000000 */
[----:B------:R-:W-:-:S02]  /*f750*/  UIADD3 UR43, UR43, UR54, URZ ;  /* 0x000000362b2b7290 */ /* 0x000fc4000fffe03f */
[----:B------:R-:W-:Y:S02]  /*f760*/  UIADD3 UR32, UR10, 0x26100, URZ ;  /* 0x000261000a207890 */ /* 0x000fe4000fffe03f */
[----:B------:R-:W-:Y:S02]  /*f770*/  UIADD3 UR24, UR10, 0x28100, URZ ;  /* 0x000281000a187890 */ /* 0x000fe4000fffe03f */
[----:B------:R-:W-:Y:S02]  /*f780*/  UIADD3 UR16, UR10, 0x2a100, URZ ;  /* 0x0002a1000a107890 */ /* 0x000fe4000fffe03f */
[----:B------:R-:W-:Y:S02]  /*f790*/  ULEA.HI.X UR7, UR7, UR15, UR8, 0x2, UP0 ;  /* 0x0000000f07077291 */ /* 0x000fe400080f1408 */
[----:B------:R-:W-:Y:S01]  /*f7a0*/  UIADD3 UR14, UR10, 0x2c300, URZ ;  /* 0x0002c3000a0e7890 */ /* 0x000fe2000fffe03f */
[----:B------:R-:W-:Y:S01]  /*f7b0*/  UMOV UR8, 0x0 ;  /* 0x0000000000087882 */ /* 0x000fe20000000000 */
[----:B------:R-:W-:Y:S01]  /*f7c0*/  UMOV UR33, UR41 ;  /* 0x0000002900217c82 */ /* 0x000fe20008000000 */
        /* <DEDUP_REMOVED lines=15> */
[----:B---3--:R-:W-:Y:S01]  /*f8c0*/  NOP ;  /* 0x0000000000007918 */ /* 0x008fe20000000000 */
.L_x_589:
[----:B------:R-:W-:Y:S05]  /*f8d0*/  WARPSYNC.ALL ;  /* 0x0000000000007948 */ /* 0x000fea0003800000 */
[----:B------:R-:W-:-:S13]  /*f8e0*/  ELECT P0, URZ, PT ;  /* 0x00000000003f782f */ /* 0x000fda0003800000 */
[----:B------:R-:W-:Y:S05]  /*f8f0*/  @!P0 BRA `(.L_x_480) ;  /* 0x00000000007c8947 */ /* 0x000fea0003800000 */
[----:B------:R-:W3:Y:S02]  /*f900*/  LDL R0, [R1] ;  /* 0x0000000001007983 */ /* 0x000ee40000100800 */
[----:B---3--:R-:W-:-:S13]  /*f910*/  R2UR UR4, R0 ;  /* 0x00000000000472ca */ /* 0x008fda00000e0000 */
[----:B------:R-:W-:-:S06]  /*f920*/  ULOP3.LUT UR4, UR4, 0x2, URZ, 0xfc, !UPT ;  /* 0x0000000204047892 */ /* 0x000fcc000f8efc3f */
[----:B------:R-:W-:-:S05]  /*f930*/  IMAD.U32 R0, RZ, RZ, UR4 ;  /* 0x00000004ff007e24 */ /* 0x000fca000f8e00ff */
[----:B------:R-:W-:-:S13]  /*f940*/  ISETP.NE.AND P1, PT, R0, 0x3, PT ;  /* 0x000000030000780c */ /* 0x000fda0003f25270 */
[----:B------:R-:W-:Y:S05]  /*f950*/  @!P1 BRA `(.L_x_604) ;  /* 0x0000000000049947 */ /* 0x000fea0003800000 */
[----:B--2---:R-:W-:Y:S01]  /*f960*/  BPT.TRAP 0x1 ;  /* 0x000000040000795c */ /* 0x004fe20000300000 */
.L_x_604:
        /* <DEDUP_REMOVED lines=8> */
.L_x_614:
        /* <DEDUP_REMOVED lines=9> */
.L_x_615:
[----:B------:R-:W-:Y:S05]  /*fa80*/  @!P1 BRA `(.L_x_607) ;  /* 0x0000000000049947 */ /* 0x000fea0003800000 */
[----:B--2---:R-:W-:Y:S01]  /*fa90*/  BPT.TRAP 0x1 ;  /* 0x000000040000795c */ /* 0x004fe20000300000 */
.L_x_607:
[----:B------:R-:W-:-:S07]  /*faa0*/  SHF.L.U32 R13, R13, 0x1f, RZ ;  /* 0x0000001f0d0d7819 */ /* 0x000fce00000006ff */
.L_x_608:
[----:B----4-:R4:W0:Y:S02]  /*fab0*/  SYNCS.PHASECHK.TRANS64.TRYWAIT P0, [R2+URZ+0x31638], R13 ;  /* 0x0316380d020075a7 */ /* 0x010824000800017f */
[----:B0-----:R-:W-:Y:S05]  /*fac0*/  @!P0 NANOSLEEP.SYNCS 0x989680 ;  /* 0x009896800000895d */ /* 0x001fea0003900000 */
[----:B------:R-:W0:Y:S02]  /*fad0*/  @!P0 SYNCS.PHASECHK.TRANS64 P0, [R2+URZ+0x31638], R13 ;  /* 0x0316380d020085a7 */ /* 0x000e24000800007f */
[----:B0-----:R-:W-:Y:S05]  /*fae0*/  @!P0 BRA `(.L_x_608) ;  /* 0xfffffffc00f08947 */ /* 0x001fea000383ffff */
.L_x_480:
[----:B--2---:R-:W-:Y:S05]  /*faf0*/  BSYNC B0 ;  /* 0x0000000000007941 */ /* 0x004fea0003800000 */
.L_x_474:
[----:B------:R-:W-:Y:S05]  /*fb00*/  EXIT ;  /* 0x000000000000794d */ /* 0x000fea0003800000 */
.L_x_487:
[----:B0-----:R0:W1:Y:S02]  /*fb10*/  SYNCS.PHASECHK.TRANS64.TRYWAIT P0, [R17+URZ+0x31600], R12 ;  /* 0x0316000c110075a7 */ /* 0x001064000800017f */
[----:B-1----:R-:W-:Y:S05]  /*fb20*/  @!P0 NANOSLEEP.SYNCS 0x989680 ;  /* 0x009896800000895d */ /* 0x002fea0003900000 */
[----:B------:R-:W1:Y:S02]  /*fb30*/  @!P0 SYNCS.PHASECHK.TRANS64 P0, [R17+URZ+0x31600], R12 ;  /* 0x0316000c110085a7 */ /* 0x000e64000800007f */
[----:B-1----:R-:W-:Y:S05]  /*fb40*/  @!P0 BRA `(.L_x_487) ;  /* 0xfffffffc00f08947 */ /* 0x002fea000383ffff */
[----:B------:R-:W-:Y:S05]  /*fb50*/  BRA `(.L_x_486) ;  /* 0xffffff1400b07947 */ /* 0x000fea000383ffff */
.L_x_491:
[----:B-1----:R1:W2:Y:S02]  /*fb60*/  SYNCS.PHASECHK.TRANS64.TRYWAIT P0, [R16+URZ+0x31610], R9 ;  /* 0x03161009100075a7 */ /* 0x0022a4000800017f */
[----:B--2---:R-:W-:Y:S05]  /*fb70*/  @!P0 NANOSLEEP.SYNCS 0x989680 ;  /* 0x009896800000895d */ /* 0x004fea0003900000 */
[----:B------:R-:W2:Y:S02]  /*fb80*/  @!P0 SYNCS.PHASECHK.TRANS64 P0, [R16+URZ+0x31610], R9 ;  /* 0x03161009100085a7 */ /* 0x000ea4000800007f */
[----:B--2---:R-:W-:Y:S05]  /*fb90*/  @!P0 BRA `(.L_x_491) ;  /* 0xfffffffc00f08947 */ /* 0x004fea000383ffff */
[----:B------:R-:W-:Y:S05]  /*fba0*/  BRA `(.L_x_490) ;  /* 0xffffff2000447947 */ /* 0x000fea000383ffff */
.L_x_495:
[----:B---3--:R3:W4:Y:S02]  /*fbb0*/  SYNCS.PHASECHK.TRANS64.TRYWAIT P0, [R17+URZ+0x31630], R10 ;  /* 0x0316300a110075a7 */ /* 0x008724000800017f */
[----:B----4-:R-:W-:Y:S05]  /*fbc0*/  @!P0 NANOSLEEP.SYNCS 0x989680 ;  /* 0x009896800000895d */ /* 0x010fea0003900000 */
[----:B------:R-:W4:Y:S02]  /*fbd0*/  @!P0 SYNCS.PHASECHK.TRANS64 P0, [R17+URZ+0x31630], R10 ;  /* 0x0316300a110085a7 */ /* 0x000f24000800007f */
[----:B----4-:R-:W-:Y:S05]  /*fbe0*/  @!P0 BRA `(.L_x_495) ;  /* 0xfffffffc00f08947 */ /* 0x010fea000383ffff */
[----:B------:R-:W-:Y:S05]  /*fbf0*/  BRA `(.L_x_494) ;  /* 0xffffff3c00507947 */ /* 0x000fea000383ffff */
.L_x_594:
[----:B0-----:R0:W1:Y:S02]  /*fc00*/  SYNCS.PHASECHK.TRANS64.TRYWAIT P1, [R6+URZ+0x31620], R3 ;  /* 0x03162003060075a7 */ /* 0x001064000802017f */
[----:B-1----:R-:W-:Y:S05]  /*fc10*/  @!P1 NANOSLEEP.SYNCS 0x989680 ;  /* 0x009896800000995d */ /* 0x002fea0003900000 */
[----:B------:R-:W1:Y:S02]  /*fc20*/  @!P1 SYNCS.PHASECHK.TRANS64 P1, [R6+URZ+0x31620], R3 ;  /* 0x03162003060095a7 */ /* 0x000e64000802007f */
[----:B-1----:R-:W-:Y:S05]  /*fc30*/  @!P1 BRA `(.L_x_594) ;  /* 0xfffffffc00f09947 */ /* 0x002fea000383ffff */
[----:B------:R-:W-:Y:S05]  /*fc40*/  BRA `(.L_x_609) ;  /* 0xffffffe400987947 */ /* 0x000fea000383ffff */
.L_x_597:
[----:B0-----:R0:W1:Y:S02]  /*fc50*/  SYNCS.PHASECHK.TRANS64.TRYWAIT P1, [R6+URZ+0x31638], R5 ;  /* 0x03163805060075a7 */ /* 0x001064000802017f */
[----:B-1----:R-:W-:Y:S05]  /*fc60*/  @!P1 NANOSLEEP.SYNCS 0x989680 ;  /* 0x009896800000995d */ /* 0x002fea0003900000 */
[----:B------:R-:W1:Y:S02]  /*fc70*/  @!P1 SYNCS.PHASECHK.TRANS64 P1, [R6+URZ+0x31638], R5 ;  /* 0x03163805060095a7 */ /* 0x000e64000802007f */
[----:B-1----:R-:W-:Y:S05]  /*fc80*/  @!P1 BRA `(.L_x_597) ;  /* 0xfffffffc00f09947 */ /* 0x002fea000383ffff */
[----:B------:R-:W-:Y:S05]  /*fc90*/  BRA `(.L_x_610) ;  /* 0xfffffff000147947 */ /* 0x000fea000383ffff */
.L_x_599:
[----:B------:R-:W-:-:S07]  /*fca0*/  SHF.L.U32 R2, R4, 0x1f, RZ ;  /* 0x0000001f04027819 */ /* 0x000fce00000006ff */
.L_x_611:
[----:B0-----:R0:W1:Y:S02]  /*fcb0*/  SYNCS.PHASECHK.TRANS64.TRYWAIT P1, [R20+URZ+0x31620], R2 ;  /* 0x03162002140075a7 */ /* 0x001064000802017f */
[----:B-1----:R-:W-:Y:S05]  /*fcc0*/  @!P1 NANOSLEEP.SYNCS 0x989680 ;  /* 0x009896800000995d */ /* 0x002fea0003900000 */
[----:B------:R-:W1:Y:S02]  /*fcd0*/  @!P1 SYNCS.PHASECHK.TRANS64 P1, [R20+URZ+0x31620], R2 ;  /* 0x03162002140095a7 */ /* 0x000e64000802007f */
[----:B-1----:R-:W-:Y:S05]  /*fce0*/  @!P1 BRA `(.L_x_611) ;  /* 0xfffffffc00f09947 */ /* 0x002fea000383ffff */
[----:B------:R-:W-:Y:S05]  /*fcf0*/  BRA `(.L_x_612) ;  /* 0xfffffff000d07947 */ /* 0x000fea000383ffff */
.L_x_602:
[----:B0-----:R0:W1:Y:S02]  /*fd00*/  SYNCS.PHASECHK.TRANS64.TRYWAIT P1, [R6+URZ+0x31638], R16 ;  /* 0x03163810060075a7 */ /* 0x001064000802017f */
[----:B-1----:R-:W-:Y:S05]  /*fd10*/  @!P1 NANOSLEEP.SYNCS 0x989680 ;  /* 0x009896800000995d */ /* 0x002fea0003900000 */
[----:B------:R-:W1:Y:S02]  /*fd20*/  @!P1 SYNCS.PHASECHK.TRANS64 P1, [R6+URZ+0x31638], R16 ;  /* 0x03163810060095a7 */ /* 0x000e64000802007f */
[----:B-1----:R-:W-:Y:S05]  /*fd30*/  @!P1 BRA `(.L_x_602) ;  /* 0xfffffffc00f09947 */ /* 0x002fea000383ffff */
[----:B------:R-:W-:Y:S05]  /*fd40*/  BRA `(.L_x_613) ;  /* 0xfffffff400f07947 */ /* 0x000fea000383ffff */
.L_x_605:
[----:B---3--:R3:W4:Y:S02]  /*fd50*/  SYNCS.PHASECHK.TRANS64.TRYWAIT P0, [R5+URZ], R0 ;  /* 0x00000000050075a7 */ /* 0x008724000800017f */
[----:B----4-:R-:W-:Y:S05]  /*fd60*/  @!P0 NANOSLEEP.SYNCS 0x989680 ;  /* 0x009896800000895d */ /* 0x010fea0003900000 */
[----:B------:R-:W4:Y:S02]  /*fd70*/  @!P0 SYNCS.PHASECHK.TRANS64 P0, [R5+URZ], R0 ;  /* 0x00000000050085a7 */ /* 0x000f24000800007f */
[----:B----4-:R-:W-:Y:S05]  /*fd80*/  @!P0 BRA `(.L_x_605) ;  /* 0xfffffffc00f08947 */ /* 0x010fea000383ffff */
[----:B------:R-:W-:Y:S05]  /*fd90*/  BRA `(.L_x_614) ;  /* 0xfffffffc00147947 */ /* 0x000fea000383ffff */
.L_x_606:
[----:B---3--:R3:W4:Y:S02]  /*fda0*/  SYNCS.PHASECHK.TRANS64.TRYWAIT P0, [R3+URZ], R0 ;  /* 0x00000000030075a7 */ /* 0x008724000800017f */
[----:B----4-:R-:W-:Y:S05]  /*fdb0*/  @!P0 NANOSLEEP.SYNCS 0x989680 ;  /* 0x009896800000895d */ /* 0x010fea0003900000 */
[----:B------:R-:W4:Y:S02]  /*fdc0*/  @!P0 SYNCS.PHASECHK.TRANS64 P0, [R3+URZ], R0 ;  /* 0x00000000030085a7 */ /* 0x000f24000800007f */
[----:B----4-:R-:W-:Y:S05]  /*fdd0*/  @!P0 BRA `(.L_x_606) ;  /* 0xfffffffc00f08947 */ /* 0x010fea000383ffff */
[----:B------:R-:W-:Y:S05]  /*fde0*/  BRA `(.L_x_615) ;  /* 0xfffffffc00247947 */ /* 0x000fea000383ffff */
.L_x_616:
        /* <DEDUP_REMOVED lines=9> */
.L_x_1151:


//--------------------- .text._ZN7cutlass13device_kernelIN5flash11enable_sm90INS1_16FlashAttnBwdSm90INS1_25CollectiveMainloopBwdSm90ILi2ELi1ELi1EN4cute5tupleIJNS5_1CILi1EEES8_S8_EEENS6_IJNS7_ILi64EEENS7_ILi80EEENS7_ILi256EEEEEENS_6half_tEfNS_4arch4Sm90ELb0ELb1ELb1ELb1ELb0ELb0ELb1ELb1ELi2ELi1ELi1ELi1ELb0EEENS1_24CollectiveEpilogueBwdGQAISD_fSG_Li256ELb1ELb0EEENS1_19SingleTileSchedulerILb1ELb0ELb0ELi80EEEEEEEEEvNT_6ParamsE --------------------------
	.section	.text._ZN7cutlass13device_kernelIN5flash11enable_sm90INS1_16FlashAttnBwdSm90INS1_25CollectiveMainloopBwdSm90ILi2ELi1ELi1EN4cute5tupleIJNS5_1CILi1EEES8_S8_EEENS6_IJNS7_ILi64EEENS7_ILi80EEENS7_ILi256EEEEEENS_6half_tEfNS_4arch4Sm90ELb0ELb1ELb1ELb1ELb0ELb0ELb1ELb1ELi2ELi1ELi1ELi1ELb0EEENS1_24CollectiveEpilogueBwdGQAISD_fSG_Li256ELb1ELb0EEENS1_19SingleTileSchedulerILb1ELb0ELb0ELi80EEEEEEEEEvNT_6ParamsE,"ax",@progbits
	.align	128
.text._ZN7cutlass13device_kernelIN5flash11enable_sm90INS1_16FlashAttnBwdSm90INS1_25CollectiveMainloopBwdSm90ILi2ELi1ELi1EN4cute5tupleIJNS5_1CILi1EEES8_S8_EEENS6_IJNS7_ILi64EEENS7_ILi80EEENS7_ILi256EEEEEENS_6half_tEfNS_4arch4Sm90ELb0ELb1ELb1ELb1ELb0ELb0ELb1ELb1ELi2ELi1ELi1ELi1ELb0EEENS1_24CollectiveEpilogueBwdGQAISD_fSG_Li256ELb1ELb0EEENS1_19SingleTileSchedulerILb1ELb0ELb0ELi80EEEEEEEEEvNT_6ParamsE:
        .type           _ZN7cutlass13device_kernelIN5flash11enable_sm90INS1_16FlashAttnBwdSm90INS1_25CollectiveMainloopBwdSm90ILi2ELi1ELi1EN4cute5tupleIJNS5_1CILi1EEES8_S8_EEENS6_IJNS7_ILi64EEENS7_ILi80EEENS7_ILi256EEEEEENS_6half_tEfNS_4arch4Sm90ELb0ELb1ELb1ELb1ELb0ELb0ELb1ELb1ELi2ELi1ELi1ELi1ELb0EEENS1_24CollectiveEpilogueBwdGQAISD_fSG_Li256ELb1ELb0EEENS1_19SingleTileSchedulerILb1ELb0ELb0ELi80EEEEEEEEEvNT_6ParamsE,@function
        .size           _ZN7cutlass13device_kernelIN5flash11enable_sm90INS1_16FlashAttnBwdSm90INS1_25CollectiveMainloopBwdSm90ILi2ELi1ELi1EN4cute5tupleIJNS5_1CILi1EEES8_S8_EEENS6_IJNS7_ILi64EEENS7_ILi80EEENS7_ILi256EEEEEENS_6half_tEfNS_4arch4Sm90ELb0ELb1ELb1ELb1ELb0ELb0ELb1ELb1ELi2ELi1ELi1ELi1ELb0EEENS1_24CollectiveEpilogueBwdGQAISD_fSG_Li256ELb1ELb0EEENS1_19SingleTileSchedulerILb1ELb0ELb0ELi80EEEEEEEEEvNT_6ParamsE,(.L_x_1152 - _ZN7cutlass13device_kernelIN5flash11enable_sm90INS1_16FlashAttnBwdSm90INS1_25CollectiveMainloopBwdSm90ILi2ELi1ELi1EN4cute5tupleIJNS5_1CILi1EEES8_S8_EEENS6_IJNS7_ILi64EEENS7_ILi80EEENS7_ILi256EEEEEENS_6half_tEfNS_4arch4Sm90ELb0ELb1ELb1ELb1ELb0ELb0ELb1ELb1ELi2ELi1ELi1ELi1ELb0EEENS1_24CollectiveEpilogueBwdGQAISD_fSG_Li256ELb1ELb0EEENS1_19SingleTileSchedulerILb1ELb0ELb0ELi80EEEEEEEEEvNT_6ParamsE)
        .other          _ZN7cutlass13device_kernelIN5flash11enable_sm90INS1_16FlashAttnBwdSm90INS1_25CollectiveMainloopBwdSm90ILi2ELi1ELi1EN4cute5tupleIJNS5_1CILi1EEES8_S8_EEENS6_IJNS7_ILi64EEENS7_ILi80EEENS7_ILi256EEEEEENS_6half_tEfNS_4arch4Sm90ELb0ELb1ELb1ELb1ELb0ELb0ELb1ELb1ELi2ELi1ELi1ELi1ELb0EEENS1_24CollectiveEpilogueBwdGQAISD_fSG_Li256ELb1ELb0EEENS1_19SingleTileSchedulerILb1ELb0ELb0ELi80EEEEEEEEEvNT_6ParamsE,@"STO_CUDA_ENTRY STV_DEFAULT"
_ZN7cutlass13device_kernelIN5flash11enable_sm90INS1_16FlashAttnBwdSm90INS1_25CollectiveMainloopBwdSm90ILi2ELi1ELi1EN4cute5tupleIJNS5_1CILi1EEES8_S8_EEENS6_IJNS7_ILi64EEENS7_ILi80EEENS7_ILi256EEEEEENS_6half_tEfNS_4arch4Sm90ELb0ELb1ELb1ELb1ELb0ELb0ELb1ELb1ELi2ELi1ELi1ELi1ELb0EEENS1_24CollectiveEpilogueBwdGQAISD_fSG_Li256ELb1ELb0EEENS1_19SingleTileSchedulerILb1ELb0ELb0ELi80EEEEEEEEEvNT_6ParamsE:
        /* <DEDUP_REMOVED lines=24> */
.L_x_618:
[----:B------:R-:W-:Y:S05]  /*0180*/  BSYNC B0 ;  /* 0x0000000000007941 */ /* 0x000fea0003800000 */
.L_x_617:
        /* <DEDUP_REMOVED lines=39> */
.L_x_619:
        /* <DEDUP_REMOVED lines=20> */
.L_x_620:
[----:B------:R-:W-:Y:S01]  /*0540*/  PLOP3.LUT P0, PT, PT, PT, UP0, 0x80, 0x0 ;  /* 0x000000000000781c */ /* 0x000fe20003f0f008 */
[----:B------:R-:W-:Y:S01]  /*0550*/  NOP ;  /* 0x0000000000007918 */ /* 0x000fe20000000000 */
[----:B------:R-:W-:Y:S01]  /*0560*/  BSSY B0, `(.L_x_621) ;  /* 0x0000bc2000007945 */ /* 0x000fe20003800000 */
[----:B------:R-:W-:Y:S01]  /*0570*/  LOP3.LUT R11, R18, 0x7f, RZ, 0xc0, !PT ;  /* 0x0000007f120b7812 */ /* 0x000fe200078ec0ff */
[----:B-1234-:R-:W-:Y:S09]  /*0580*/  BAR.SYNC.DEFER_BLOCKING 0x0 ;  /* 0x0000000000007b1d */ /* 0x01eff20000010000 */
[----:B------:R-:W-:Y:S05]  /*0590*/  @!P0 BRA `(.L_x_622) ;  /* 0x0000009800288947 */ /* 0x000fea0003800000 */
.L_x_623:
        /* <DEDUP_REMOVED lines=15> */
.L_x_624:
        /* <DEDUP_REMOVED lines=11> */
.L_x_626:
[----:B------:R-:W3:Y:S02]  /*0740*/  LDC R0, c[0x0][0x8c4] ;  /* 0x00023100ff007b82 */ /* 0x000ee40000000800 */
.L_x_625:
[----:B-1----:R-:W-:-:S05]  /*0750*/  IMAD R7, R6, 0x50, RZ ;  /* 0x0000005006077824 */ /* 0x002fca00078e02ff */
[----:B---3-5:R-:W-:-:S04]  /*0760*/  ISETP.GE.AND P0, PT, R7, R0, PT ;  /* 0x000000000700720c */ /* 0x028fc80003f06270 */
[----:B--2---:R-:W-:-:S04]  /*0770*/  SEL R236, R9, 0xffffffff, !P0 ;  /* 0xffffffff09ec7807 */ /* 0x004fc80004000000 */
        /* <DEDUP_REMOVED lines=34> */
.L_x_628:
[----:B------:R-:W-:Y:S02]  /*09a0*/  @P1 IMAD.MOV.U32 R2, RZ, RZ, R4 ;  /* 0x000000ffff021224 */ /* 0x000fe400078e0004 */
[----:B------:R-:W-:Y:S01]  /*09b0*/  @P1 IMAD.MOV.U32 R3, RZ, RZ, R9 ;  /* 0x000000ffff031224 */ /* 0x000fe200078e0009 */
[----:B------:R-:W-:Y:S06]  /*09c0*/  @!P2 BRA `(.L_x_629) ;  /* 0x000000000014a947 */ /* 0x000fec0003800000 */
[----:B------:R-:W1:Y:S01]  /*09d0*/  LDC.64 R4, c[0x0][0x788] ;  /* 0x0001e200ff047b82 */ /* 0x000e620000000a00 */
[----:B------:R-:W-:Y:S01]  /*09e0*/  ULDC.64 UR4, c[0x0][0x208] ;  /* 0x0000820000047ab9 */ /* 0x000fe20000000a00 */
[----:B-1----:R-:W-:-:S06]  /*09f0*/  IMAD.WIDE R4, R236, 0x4, R4 ;  /* 0x00000004ec047825 */ /* 0x002fcc00078e0204 */
[----:B------:R1:W5:Y:S01]  /*0a00*/  LDG.E R5, desc[UR4][R4.64] ;  /* 0x0000000404057981 */ /* 0x000362000c1e1900 */
[----:B------:R-:W-:Y:S05]  /*0a10*/  BRA `(.L_x_630) ;  /* 0x0000000000287947 */ /* 0x000fea0003800000 */
.L_x_629:
        /* <DEDUP_REMOVED lines=10> */
.L_x_630:
[----:B-1---5:R-:W-:Y:S01]  /*0ac0*/  VIADD R4, R0, 0x3f ;  /* 0x0000003f00047836 */ /* 0x022fe20000000000 */
[----:B------:R-:W-:Y:S01]  /*0ad0*/  ISETP.GE.AND P2, PT, R6, RZ, PT ;  /* 0x000000ff0600720c */ /* 0x000fe20003f46270 */
[----:B------:R-:W-:Y:S01]  /*0ae0*/  ULDC UR4, c[0x0][0x74c] ;  /* 0x0001d30000047ab9 */ /* 0x000fe20000000800 */
[----:B------:R-:W-:Y:S02]  /*0af0*/  IADD3 R8, R7, R0, -R5 ;  /* 0x0000000007087210 */ /* 0x000fe40007ffe805 */
        /* <DEDUP_REMOVED lines=18> */
.L_x_631:
        /* <DEDUP_REMOVED lines=84> */
[----:B------:R-:W1:Y:S01]  /*1160*/  S2R R4, SR_CgaCtaId ;  /* 0x0000000000047919 */ /* 0x000e620000008800 */
[----:B------:R-:W-:Y:S01]  /*1170*/  MOV R17, 0x400 ;  /* 0x0000040000117802 */ /* 0x000fe20000000f00 */
[----:B------:R-:W-:Y:S01]  /*1180*/  VIADD R18, R18, 0xffffff80 ;  /* 0xffffff8012127836 */ /* 0x000fe20000000000 */
[----:B------:R-:W-:-:S04]  /*1190*/  SHF.L.U32 R14, RZ, 0x1f, RZ ;  /* 0x0000001fff0e7819 */ /* 0x000fc800000006ff */
[----:B------:R-:W-:-:S04]  /*11a0*/  SHF.R.S32.HI R7, RZ, 0x1f, R18 ;  /* 0x0000001fff077819 */ /* 0x000fc80000011412 */
[CC--:B------:R-:W-:Y:S02]  /*11b0*/  LEA.HI R10, R7.reuse, R18.reuse, RZ, 0x5 ;  /* 0x00000012070a7211 */ /* 0x0c0fe400078f28ff */
[CC--:B------:R-:W-:Y:S02]  /*11c0*/  LEA.HI R12, R7.reuse, R18.reuse, RZ, 0x4 ;  /* 0x00000012070c7211 */ /* 0x0c0fe400078f20ff */
[----:B-1----:R-:W-:Y:S02]  /*11d0*/  LEA R17, R4, R17, 0x18 ;  /* 0x0000001104117211 */ /* 0x002fe400078ec0ff */
[----:B------:R-:W-:Y:S02]  /*11e0*/  LEA.HI R4, R7, R18, RZ, 0x7 ;  /* 0x0000001207047211 */ /* 0x000fe400078f38ff */
[----:B------:R-:W1:Y:S02]  /*11f0*/  SYNCS.PHASECHK.TRANS64.TRYWAIT P0, [R17+URZ+0x31800], R14 ;  /* 0x0318000e110075a7 */ /* 0x000e64000800017f */
[----:B------:R-:W-:-:S05]  /*1200*/  SHF.R.S32.HI R8, RZ, 0x7, R4 ;  /* 0x00000007ff087819 */ /* 0x000fca0000011404 */
[----:B------:R2:W3:Y:S02]  /*1210*/  SHFL.IDX PT, R9, R8, RZ, 0x1f ;  /* 0x00001fff08097589 */ /* 0x0004e400000e0000 */
[----:B-123--:R-:W-:Y:S05]  /*1220*/  @P0 BRA `(.L_x_633) ;  /* 0x0000000000080947 */ /* 0x00efea0003800000 */
[----:B------:R-:W1:Y:S02]  /*1230*/  SYNCS.PHASECHK.TRANS64.TRYWAIT P0, [R17+URZ+0x31800], R14 ;  /* 0x0318000e110075a7 */ /* 0x000e64000800017f */
[----:B-1----:R-:W-:Y:S05]  /*1240*/  @!P0 BRA `(.L_x_634) ;  /* 0x000000ac00d48947 */ /* 0x002fea0003800000 */
.L_x_633:
[----:B------:R-:W2:Y:S01]  /*1250*/  LDL R7, [R1] ;  /* 0x0000000001077983 */ /* 0x000ea20000100800 */
[----:B------:R-:W-:Y:S01]  /*1260*/  LOP3.LUT R15, R12, 0xffffff0, RZ, 0xc0, !PT ;  /* 0x0ffffff00c0f7812 */ /* 0x000fe200078ec0ff */
[----:B------:R-:W3:Y:S01]  /*1270*/  S2UR UR4, SR_CTAID.Y ;  /* 0x00000000000479c3 */ /* 0x000ee20000002600 */
[--C-:B------:R-:W-:Y:S01]  /*1280*/  SHF.R.S32.HI R12, RZ, 0x5, R10.reuse ;  /* 0x00000005ff0c7819 */ /* 0x100fe2000001140a */
[----:B------:R-:W-:Y:S01]  /*1290*/  IMAD R16, R6, -0x50, RZ ;  /* 0xffffffb006107824 */ /* 0x000fe200078e02ff */
[----:B------:R-:W-:Y:S01]  /*12a0*/  SHF.R.S32.HI R13, RZ, 0x1f, R10 ;  /* 0x0000001fff0d7819 */ /* 0x000fe2000001140a */
[----:B------:R-:W-:Y:S01]  /*12b0*/  IMAD.IADD R15, R18, 0x1, -R15 ;  /* 0x00000001120f7824 */ /* 0x000fe200078e0a0f */
[----:B------:R-:W-:Y:S01]  /*12c0*/  SEL R229, R236, RZ, !P1 ;  /* 0x000000ffece57207 */ /* 0x000fe20004800000 */
[----:B------:R-:W-:Y:S01]  /*12d0*/  IMAD.IADD R230, R5, 0x1, -R0 ;  /* 0x0000000105e67824 */ /* 0x000fe200078e0a00 */
[----:B------:R-:W-:Y:S01]  /*12e0*/  LEA.HI R13, R13, R12, RZ, 0x2 ;  /* 0x0000000c0d0d7211 */ /* 0x000fe200078f10ff */
[----:B------:R-:W4:Y:S01]  /*12f0*/  LDC.64 R20, c[0x0][0x2d8] ;  /* 0x0000b600ff147b82 */ /* 0x000f220000000a00 */
[----:B-1----:R-:W-:Y:S01]  /*1300*/  IMAD R14, R8, 0x40, R15 ;  /* 0x00000040080e7824 */ /* 0x002fe200078e020f */
[----:B------:R-:W-:-:S02]  /*1310*/  CS2R R214, SRZ ;  /* 0x0000000000d67805 */ /* 0x000fc4000001ff00 */
[----:B------:R-:W-:Y:S01]  /*1320*/  LOP3.LUT R13, R13, 0xfffffc, RZ, 0xc0, !PT ;  /* 0x00fffffc0d0d7812 */ /* 0x000fe200078ec0ff */
[----:B------:R-:W-:Y:S01]  /*1330*/  IMAD.IADD R5, R16, 0x1, R5 ;  /* 0x0000000110057824 */ /* 0x000fe200078e0205 */
[----:B------:R-:W-:Y:S02]  /*1340*/  CS2R R212, SRZ ;  /* 0x0000000000d47805 */ /* 0x000fe4000001ff00 */
[----:B------:R-:W-:Y:S02]  /*1350*/  CS2R R210, SRZ ;  /* 0x0000000000d27805 */ /* 0x000fe4000001ff00 */
[----:B------:R-:W-:Y:S01]  /*1360*/  CS2R R208, SRZ ;  /* 0x0000000000d07805 */ /* 0x000fe2000001ff00 */
[----:B------:R-:W-:Y:S01]  /*1370*/  IMAD.IADD R13, R12, 0x1, -R13 ;  /* 0x000000010c0d7824 */ /* 0x000fe200078e0a0d */
[----:B------:R-:W-:Y:S02]  /*1380*/  CS2R R206, SRZ ;  /* 0x0000000000ce7805 */ /* 0x000fe4000001ff00 */
[----:B------:R-:W-:-:S02]  /*1390*/  CS2R R204, SRZ ;  /* 0x0000000000cc7805 */ /* 0x000fc4000001ff00 */
[----:B------:R-:W-:Y:S01]  /*13a0*/  CS2R R202, SRZ ;  /* 0x0000000000ca7805 */ /* 0x000fe2000001ff00 */
[----:B------:R-:W-:Y:S01]  /*13b0*/  IMAD R13, R13, 0x10, R14 ;  /* 0x000000100d0d7824 */ /* 0x000fe200078e020e */
[----:B------:R-:W-:Y:S02]  /*13c0*/  CS2R R200, SRZ ;  /* 0x0000000000c87805 */ /* 0x000fe4000001ff00 */
[----:B------:R-:W-:Y:S02]  /*13d0*/  CS2R R198, SRZ ;  /* 0x0000000000c67805 */ /* 0x000fe4000001ff00 */
[----:B------:R-:W-:Y:S01]  /*13e0*/  CS2R R196, SRZ ;  /* 0x0000000000c47805 */ /* 0x000fe2000001ff00 */
[----:B---3--:R-:W-:Y:S01]  /*13f0*/  USHF.R.S32.HI UR5, URZ, 0x1f, UR4 ;  /* 0x0000001f3f057899 */ /* 0x008fe20008011404 */
[----:B------:R-:W-:Y:S01]  /*1400*/  IMAD.SHL.U32 R6, R13, 0x8, RZ ;  /* 0x000000080d067824 */ /* 0x000fe200078e00ff */
[----:B------:R-:W-:Y:S02]  /*1410*/  CS2R R194, SRZ ;  /* 0x0000000000c27805 */ /* 0x000fe4000001ff00 */
[----:B------:R-:W-:-:S02]  /*1420*/  CS2R R192, SRZ ;  /* 0x0000000000c07805 */ /* 0x000fc4000001ff00 */
[----:B------:R-:W-:Y:S02]  /*1430*/  CS2R R190, SRZ ;  /* 0x0000000000be7805 */ /* 0x000fe4000001ff00 */
[----:B------:R-:W-:Y:S02]  /*1440*/  CS2R R188, SRZ ;  /* 0x0000000000bc7805 */ /* 0x000fe4000001ff00 */
[----:B------:R-:W-:Y:S02]  /*1450*/  CS2R R186, SRZ ;  /* 0x0000000000ba7805 */ /* 0x000fe4000001ff00 */
[----:B------:R-:W-:Y:S01]  /*1460*/  CS2R R184, SRZ ;  /* 0x0000000000b87805 */ /* 0x000fe2000001ff00 */
[----:B----4-:R-:W-:Y:S01]  /*1470*/  IMAD R14, R20, UR5, RZ ;  /* 0x00000005140e7c24 */ /* 0x010fe2000f8e02ff */
        /* <DEDUP_REMOVED lines=63> */
[----:B------:R-:W-:Y:S01]  /*1870*/  CS2R R56, SRZ ;  /* 0x0000000000387805 */ /* 0x000fe2000001ff00 */
[----:B------:R-:W-:Y:S01]  /*1880*/  UMOV UR60, URZ ;  /* 0x0000003f003c7c82 */ /* 0x000fe20008000000 */
[----:B--2---:R-:W-:Y:S02]  /*1890*/  R2UR UR6, R7 ;  /* 0x00000000070672ca */ /* 0x004fe400000e0000 */
[----:B------:R-:W-:Y:S02]  /*18a0*/  LOP3.LUT R7, R4, 0xffffff80, RZ, 0xc0, !PT ;  /* 0xffffff8004077812 */ /* 0x000fe400078ec0ff */
[----:B------:R-:W-:-:S03]  /*18b0*/  LEA.HI R4, R8, R8, RZ, 0x1 ;  /* 0x0000000808047211 */ /* 0x000fc600078f08ff */
[----:B------:R-:W-:Y:S01]  /*18c0*/  IMAD.IADD R7, R18, 0x1, -R7 ;  /* 0x0000000112077824 */ /* 0x000fe200078e0a07 */
[----:B------:R-:W-:Y:S02]  /*18d0*/  LOP3.LUT R15, R4, 0x1ffffffe, RZ, 0xc0, !PT ;  /* 0x1ffffffe040f7812 */ /* 0x000fe400078ec0ff */
[----:B------:R-:W-:Y:S01]  /*18e0*/  LEA.HI R4, R9, R9, RZ, 0x1 ;  /* 0x0000000909047211 */ /* 0x000fe200078f08ff */
[C-C-:B------:R-:W-:Y:S01]  /*18f0*/  IMAD R19, R8.reuse, 0x800, R7.reuse ;  /* 0x0000080008137824 */ /* 0x140fe200078e0207 */
[----:B------:R-:W-:Y:S01]  /*1900*/  SHF.R.S32.HI R10, RZ, 0x1f, R7 ;  /* 0x0000001fff0a7819 */ /* 0x000fe20000011407 */
[----:B------:R-:W-:Y:S01]  /*1910*/  IMAD.IADD R15, R8, 0x1, -R15 ;  /* 0x00000001080f7824 */ /* 0x000fe200078e0a0f */
[----:B------:R-:W-:Y:S01]  /*1920*/  LOP3.LUT R4, R4, 0xfffffffe, RZ, 0xc0, !PT ;  /* 0xfffffffe04047812 */ /* 0x000fe200078ec0ff */
[----:B------:R-:W-:Y:S01]  /*1930*/  IMAD.SHL.U32 R19, R19, 0x4, RZ ;  /* 0x0000000413137824 */ /* 0x000fe200078e00ff */
[CC--:B------:R-:W-:Y:S02]  /*1940*/  LEA.HI R8, R10.reuse, R7.reuse, RZ, 0x2 ;  /* 0x000000070a087211 */ /* 0x0c0fe400078f10ff */
[----:B------:R-:W-:Y:S01]  /*1950*/  LEA.HI R10, R10, R7, RZ, 0x5 ;  /* 0x000000070a0a7211 */ /* 0x000fe200078f28ff */
[----:B------:R-:W-:Y:S01]  /*1960*/  IMAD.IADD R4, R9, 0x1, -R4 ;  /* 0x0000000109047824 */ /* 0x000fe200078e0a04 */
[----:B------:R-:W-:-:S02]  /*1970*/  SHF.R.S32.HI R9, RZ, 0x2, R8 ;  /* 0x00000002ff097819 */ /* 0x000fc40000011408 */
[----:B------:R-:W-:Y:S02]  /*1980*/  SHF.R.S32.HI R12, RZ, 0x1f, R8 ;  /* 0x0000001fff0c7819 */ /* 0x000fe40000011408 */
[----:B------:R-:W-:Y:S02]  /*1990*/  LOP3.LUT R8, R8, 0x7ffffffc, RZ, 0xc0, !PT ;  /* 0x7ffffffc08087812 */ /* 0x000fe400078ec0ff */
[----:B------:R-:W-:Y:S02]  /*19a0*/  IADD3 R2, P0, R19, R2, RZ ;  /* 0x0000000213027210 */ /* 0x000fe40007f1e0ff */
[----:B------:R-:W-:Y:S01]  /*19b0*/  LEA.HI R12, R12, R9, RZ, 0x3 ;  /* 0x000000090c0c7211 */ /* 0x000fe200078f18ff */
[----:B------:R-:W-:Y:S01]  /*19c0*/  IMAD.IADD R8, R7, 0x1, -R8 ;  /* 0x0000000107087824 */ /* 0x000fe200078e0a08 */
[----:B------:R-:W-:Y:S02]  /*19d0*/  SHF.R.S32.HI R7, RZ, 0x1f, R236 ;  /* 0x0000001fff077819 */ /* 0x000fe400000114ec */
[----:B------:R-:W-:Y:S01]  /*19e0*/  LEA.HI.X.SX32 R3, R19, R3, 0x1, P0 ;  /* 0x0000000313037211 */ /* 0x000fe200000f0eff */
[----:B------:R-:W-:Y:S01]  /*19f0*/  IMAD R19, R21, UR4, R14 ;  /* 0x0000000415137c24 */ /* 0x000fe2000f8e020e */
[----:B------:R-:W-:Y:S01]  /*1a00*/  LOP3.LUT R12, R12, 0xfffffff8, RZ, 0xc0, !PT ;  /* 0xfffffff80c0c7812 */ /* 0x000fe200078ec0ff */
[----:B------:R-:W-:Y:S01]  /*1a10*/  IMAD R8, R15, 0x4, R8 ;  /* 0x000000040f087824 */ /* 0x000fe200078e0208 */
[----:B------:R-:W-:Y:S01]  /*1a20*/  SEL R7, R7, RZ, !P1 ;  /* 0x000000ff07077207 */ /* 0x000fe20004800000 */
[----:B------:R-:W-:Y:S01]  /*1a30*/  IMAD.WIDE.U32 R2, R20, UR4, R2 ;  /* 0x0000000414027c25 */ /* 0x000fe2000f8e0002 */
[----:B------:R-:W-:Y:S01]  /*1a40*/  ULDC.64 UR4, c[0x0][0x2e0] ;  /* 0x0000b80000047ab9 */ /* 0x000fe20000000a00 */
[----:B------:R-:W-:-:S02]  /*1a50*/  SHF.R.S32.HI R10, RZ, 0x5, R10 ;  /* 0x00000005ff0a7819 */ /* 0x000fc4000001140a */
[----:B------:R-:W-:Y:S02]  /*1a60*/  IMAD.IADD R9, R9, 0x1, -R12 ;  /* 0x0000000109097824 */ /* 0x000fe400078e0a0c */
[----:B------:R-:W-:Y:S02]  /*1a70*/  IMAD R12, R7, UR4, RZ ;  /* 0x00000004070c7c24 */ /* 0x000fe4000f8e02ff */
[----:B------:R-:W-:Y:S02]  /*1a80*/  IMAD.IADD R3, R3, 0x1, R19 ;  /* 0x0000000103037824 */ /* 0x000fe400078e0213 */
[C---:B------:R-:W-:Y:S02]  /*1a90*/  IMAD R7, R229.reuse, UR5, R12 ;  /* 0x00000005e5077c24 */ /* 0x040fe4000f8e020c */
[----:B------:R-:W-:Y:S01]  /*1aa0*/  IMAD.WIDE.U32 R228, R229, UR4, R2 ;  /* 0x00000004e5e47c25 */ /* 0x000fe2000f8e0002 */
[----:B------:R-:W-:-:S03]  /*1ab0*/  ULOP3.LUT UR4, UR6, 0x1, URZ, 0xfc, !UPT ;  /* 0x0000000106047892 */ /* 0x000fc6000f8efc3f */
[----:B------:R-:W-:Y:S01]  /*1ac0*/  IMAD.SHL.U32 R233, R8, 0x2, RZ ;  /* 0x0000000208e97824 */ /* 0x000fe200078e00ff */
[----:B------:R-:W-:Y:S01]  /*1ad0*/  IADD3 R8, -R0, 0x1, R5 ;  /* 0x0000000100087810 */ /* 0x000fe20007ffe105 */
[----:B------:R-:W-:Y:S02]  /*1ae0*/  IMAD R18, R10, 0x10, R9 ;  /* 0x000000100a127824 */ /* 0x000fe400078e0209 */
[--C-:B------:R-:W-:Y:S02]  /*1af0*/  IMAD.IADD R232, R5, 0x1, -R233.reuse ;  /* 0x0000000105e87824 */ /* 0x100fe400078e0ae9 */
[----:B------:R-:W-:Y:S02]  /*1b00*/  IMAD.IADD R231, R8, 0x1, -R233 ;  /* 0x0000000108e77824 */ /* 0x000fe400078e0ae9 */
[----:B------:R-:W-:Y:S02]  /*1b10*/  IMAD.MOV.U32 R3, RZ, RZ, R11 ;  /* 0x000000ffff037224 */ /* 0x000fe400078e000b */
[----:B------:R-:W-:-:S02]  /*1b20*/  IMAD.MOV.U32 R19, RZ, RZ, RZ ;  /* 0x000000ffff137224 */ /* 0x000fc400078e00ff */
[----:B------:R-:W-:Y:S02]  /*1b30*/  IMAD.U32 R235, RZ, RZ, UR4 ;  /* 0x00000004ffeb7e24 */ /* 0x000fe4000f8e00ff */
[----:B------:R-:W-:Y:S02]  /*1b40*/  IMAD.MOV.U32 R2, RZ, RZ, RZ ;  /* 0x000000ffff027224 */ /* 0x000fe400078e00ff */
[----:B------:R-:W-:Y:S02]  /*1b50*/  IMAD R0, R6, 0x2, R17 ;  /* 0x0000000206007824 */ /* 0x000fe400078e0211 */
[----:B------:R-:W-:Y:S02]  /*1b60*/  IMAD.IADD R233, R16, 0x1, -R233 ;  /* 0x0000000110e97824 */ /* 0x000fe400078e0ae9 */
[----:B------:R-:W-:-:S07]  /*1b70*/  IMAD.IADD R234, R229, 0x1, R7 ;  /* 0x00000001e5ea7824 */ /* 0x000fce00078e0207 */
.L_x_653:
[----:B------:R-:W-:-:S13]  /*1b80*/  R2UR UR4, R235 ;  /* 0x00000000eb0472ca */ /* 0x000fda00000e0000 */
[----:B------:R-:W-:-:S06]  /*1b90*/  UISETP.NE.AND UP0, UPT, UR4, 0x3, UPT ;  /* 0x000000030400788c */ /* 0x000fcc000bf05270 */
[----:B------:R-:W-:-:S13]  /*1ba0*/  PLOP3.LUT P0, PT, PT, PT, UP0, 0x40, 0x0 ;  /* 0x000000000000781c */ /* 0x000fda0003f0e808 */
[----:B-1----:R-:W-:Y:S05]  /*1bb0*/  @P0 BRA `(.L_x_635) ;  /* 0x0000000000040947 */ /* 0x002fea0003800000 */
[----:B------:R-:W-:Y:S01]  /*1bc0*/  BPT.TRAP 0x1 ;  /* 0x000000040000795c */ /* 0x000fe20000300000 */
.L_x_635:
[----:B------:R-:W-:Y:S01]  /*1bd0*/  PLOP3.LUT P1, PT, PT, PT, UP0, 0x40, 0x0 ;  /* 0x000000000000781c */ /* 0x000fe20003f2e808 */
[----:B------:R-:W-:Y:S01]  /*1be0*/  IMAD R16, R2, 0x8, R17 ;  /* 0x0000000802107824 */ /* 0x000fe200078e0211 */
[----:B------:R-:W-:-:S04]  /*1bf0*/  SHF.L.U32 R9, R19, 0x1f, RZ ;  /* 0x0000001f13097819 */ /* 0x000fc800000006ff */
[----:B------:R1:W2:Y:S07]  /*1c00*/  SYNCS.PHASECHK.TRANS64.TRYWAIT P0, [R16+URZ+0x31810], R9 ;  /* 0x03181009100075a7 */ /* 0x0002ae000800017f */
[----:B------:R-:W-:Y:S05]  /*1c10*/  @P1 BRA `(.L_x_636) ;  /* 0x0000000000041947 */ /* 0x000fea0003800000 */
[----:B------:R-:W-:Y:S01]  /*1c20*/  BPT.TRAP 0x1 ;  /* 0x000000040000795c */ /* 0x000fe20000300000 */
.L_x_636:
        /* <DEDUP_REMOVED lines=11> */
.L_x_637:
        /* <DEDUP_REMOVED lines=439> */
.L_x_639:
[----:B------:R-:W-:Y:S01]  /*3850*/  PLOP3.LUT P1, PT, PT, PT, UP0, 0x40, 0x0 ;  /* 0x000000000000781c */ /* 0x000fe20003f2e808 */
[----:B------:R-:W-:-:S05]  /*3860*/  IMAD.U32 R10, RZ, RZ, UR60 ;  /* 0x0000003cff0a7e24 */ /* 0x000fca000f8e00ff */
[----:B------:R-:W-:-:S04]  /*3870*/  SHF.L.U32 R10, R10, 0x1f, RZ ;  /* 0x0000001f0a0a7819 */ /* 0x000fc800000006ff */
[----:B------:R1:W4:Y:S03]  /*3880*/  SYNCS.PHASECHK.TRANS64.TRYWAIT P0, [R17+URZ+0x31830], R10 ;  /* 0x0318300a110075a7 */ /* 0x000326000800017f */
[----:B------:R-:W-:Y:S05]  /*3890*/  @P1 BRA `(.L_x_640) ;  /* 0x0000000000041947 */ /* 0x000fea0003800000 */
[----:B------:R-:W-:Y:S01]  /*38a0*/  BPT.TRAP 0x1 ;  /* 0x000000040000795c */ /* 0x000fe20000300000 */
.L_x_640:
        /* <DEDUP_REMOVED lines=11> */
.L_x_641:
        /* <DEDUP_REMOVED lines=497> */
.L_x_645:
[----:B------:R-:W-:-:S06]  /*5870*/  UISETP.NE.AND UP1, UPT, UR6, 0x1, UPT ;  /* 0x000000010600788c */ /* 0x000fcc000bf25270 */
[----:B------:R-:W-:-:S05]  /*5880*/  PLOP3.LUT P0, PT, PT, PT, UP1, 0x80, 0x0 ;  /* 0x000000000000781c */ /* 0x000fca0003f0f018 */
[----:B------:R-:W-:-:S08]  /*5890*/  @UP1 ULDC UR4, c[0x0][0x754] ;  /* 0x0001d50000041ab9 */ /* 0x000fd00000000800 */
[----:B------:R-:W-:Y:S01]  /*58a0*/  @P0 IMAD.HI.U32 R34, R30, UR4, RZ ;  /* 0x000000041e220c27 */ /* 0x000fe2000f8e00ff */
[----:B------:R-:W-:-:S04]  /*58b0*/  @UP1 ULDC UR4, c[0x0][0x758] ;  /* 0x0001d60000041ab9 */ /* 0x000fc80000000800 */
[----:B------:R-:W-:-:S07]  /*58c0*/  @P0 SHF.R.U32.HI R30, RZ, UR4, R34 ;  /* 0x00000004ff1e0c19 */ /* 0x000fce0008011622 */
.L_x_646:
[----:B------:R-:W-:Y:S05]  /*58d0*/  BSYNC B1 ;  /* 0x0000000000017941 */ /* 0x000fea0003800000 */
.L_x_644:
[----:B------:R-:W-:-:S05]  /*58e0*/  IMAD R30, R30, UR6, R233 ;  /* 0x000000061e1e7c24 */ /* 0x000fca000f8e02e9 */
[----:B------:R-:W-:Y:S02]  /*58f0*/  VIMNMX R37, R37, R30, !PT ;  /* 0x0000001e25257248 */ /* 0x000fe40007fe0100 */
[----:B------:R-:W-:-:S07]  /*5900*/  VIADDMNMX R225, R30, UR6, R225, PT ;  /* 0x000000061ee17c46 */ /* 0x000fce000b8001e1 */
.L_x_643:
        /* <DEDUP_REMOVED lines=17> */
.L_x_649:
[----:B------:R-:W-:-:S06]  /*5a20*/  UISETP.NE.AND UP1, UPT, UR6, 0x1, UPT ;  /* 0x000000010600788c */ /* 0x000fcc000bf25270 */
[----:B------:R-:W-:-:S05]  /*5a30*/  PLOP3.LUT P0, PT, PT, PT, UP1, 0x80, 0x0 ;  /* 0x000000000000781c */ /* 0x000fca0003f0f018 */
[----:B------:R-:W-:-:S08]  /*5a40*/  @UP1 ULDC UR4, c[0x0][0x754] ;  /* 0x0001d50000041ab9 */ /* 0x000fd00000000800 */
[----:B------:R-:W-:Y:S01]  /*5a50*/  @P0 IMAD.HI.U32 R32, R30, UR4, RZ ;  /* 0x000000041e200c27 */ /* 0x000fe2000f8e00ff */
[----:B------:R-:W-:-:S04]  /*5a60*/  @UP1 ULDC UR4, c[0x0][0x758] ;  /* 0x0001d60000041ab9 */ /* 0x000fc80000000800 */
[----:B------:R-:W-:-:S07]  /*5a70*/  @P0 SHF.R.U32.HI R30, RZ, UR4, R32 ;  /* 0x00000004ff1e0c19 */ /* 0x000fce0008011620 */
.L_x_650:
[----:B------:R-:W-:Y:S05]  /*5a80*/  BSYNC B1 ;  /* 0x0000000000017941 */ /* 0x000fea0003800000 */
.L_x_648:
[----:B------:R-:W-:-:S05]  /*5a90*/  IMAD R30, R30, UR6, R233 ;  /* 0x000000061e1e7c24 */ /* 0x000fca000f8e02e9 */
[----:B------:R-:W-:Y:S02]  /*5aa0*/  VIMNMX R31, R31, R30, !PT ;  /* 0x0000001e1f1f7248 */ /* 0x000fe40007fe0100 */
[----:B------:R-:W-:-:S07]  /*5ab0*/  VIADDMNMX R224, R30, UR6, R224, PT ;  /* 0x000000061ee07c46 */ /* 0x000fce000b8001e0 */
.L_x_647:
        /* <DEDUP_REMOVED lines=40> */
[----:B-1----:R-:W-:Y:S01]  /*5d40*/  FSEL R41, R11, -INF , !P3 ;  /* 0xff8000000b297808 */ /* 0x002fe20005800000 */
[--C-:B--2---:R-:W-:Y:S01]  /*5d50*/  FFMA.FTZ R30, R30, UR4, -R6.reuse ;  /* 0x000000041e1e7c23 */ /* 0x104fe20008010806 */
        /* <DEDUP_REMOVED lines=12> */
[----:B---3--:R-:W-:Y:S01]  /*5e20*/  FFMA.FTZ R226, R226, UR4, -R5 ;  /* 0x00000004e2e27c23 */ /* 0x008fe20008010805 */
        /* <DEDUP_REMOVED lines=20> */
[----:B------:R-:W-:Y:S02]  /*5f70*/  P2R R42, PR, RZ, 0x2 ;  /* 0x00000002ff2a7803 */ /* 0x000fe40000000000 */
        /* <DEDUP_REMOVED lines=20> */
[----:B------:R-:W-:-:S02]  /*60c0*/  ISETP.NE.AND P1, PT, R42, RZ, PT ;  /* 0x000000ff2a00720c */ /* 0x000fc40003f25270 */
[----:B------:R-:W1:Y:S01]  /*60d0*/  LDS R42, [R227+0x2c300] ;  /* 0x02c30000e32a7984 */ /* 0x000e620000000800 */
[----:B------:R-:W-:Y:S01]  /*60e0*/  ISETP.GT.AND P6, PT, R31, 0x11, !P6 ;  /* 0x000000111f00780c */ /* 0x000fe200077c4270 */
[----:B------:R-:W-:Y:S01]  /*60f0*/  FFMA.FTZ R37, R37, UR4, -R6 ;  /* 0x0000000425257c23 */ /* 0x000fe20008010806 */
[C---:B------:R-:W-:Y:S01]  /*6100*/  ISETP.GT.AND P1, PT, R31.reuse, 0x20, !P1 ;  /* 0x000000201f00780c */ /* 0x040fe20004f24270 */
[----:B------:R-:W2:Y:S01]  /*6110*/  MUFU.EX2 R225, R225 ;  /* 0x000000e100e17308 */ /* 0x000ea20000000800 */
[C---:B------:R-:W-:Y:S02]  /*6120*/  ISETP.GT.AND P4, PT, R31.reuse, 0x31, !P4 ;  /* 0x000000311f00780c */ /* 0x040fe40006784270 */
[C---:B------:R-:W-:Y:S02]  /*6130*/  ISETP.GT.AND P3, PT, R31.reuse, 0x40, !P3 ;  /* 0x000000401f00780c */ /* 0x040fe40005f64270 */
[----:B------:R-:W-:Y:S02]  /*6140*/  ISETP.GT.AND P2, PT, R31, 0x41, !P2 ;  /* 0x000000411f00780c */ /* 0x000fe40005744270 */
[----:B------:R-:W3:Y:S01]  /*6150*/  LDS R31, [R227+0x2c320] ;  /* 0x02c32000e31f7984 */ /* 0x000ee20000000800 */
        /* <DEDUP_REMOVED lines=18> */
[----:B------:R-:W1:Y:S01]  /*6280*/  MUFU.EX2 R221, R30 ;  /* 0x0000001e00dd7308 */ /* 0x000e620000000800 */
[--C-:B---3--:R-:W-:Y:S01]  /*6290*/  FADD.FTZ R46, R46, -R31.reuse ;  /* 0x8000001f2e2e7221 */ /* 0x108fe20000010000 */
        /* <DEDUP_REMOVED lines=9> */
[C---:B--2---:R-:W-:Y:S01]  /*6330*/  F2FP.F16.F32.PACK_AB R31, R226.reuse, R225 ;  /* 0x000000e1e21f723e */ /* 0x044fe200000000ff */
[----:B------:R-:W-:Y:S01]  /*6340*/  FMUL.FTZ R46, R225, R46 ;  /* 0x0000002ee12e7220 */ /* 0x000fe20000410000 */
[----:B------:R-:W-:-:S03]  /*6350*/  FMUL.FTZ R47, R226, R47 ;  /* 0x0000002fe22f7220 */ /* 0x000fc60000410000 */
[----:B------:R-:W-:Y:S01]  /*6360*/  FMUL.FTZ R46, R46, R9 ;  /* 0x000000092e2e7220 */ /* 0x000fe20000410000 */
[C---:B-1----:R-:W-:Y:S01]  /*6370*/  F2FP.F16.F32.PACK_AB R30, R221.reuse, R43 ;  /* 0x0000002bdd1e723e */ /* 0x042fe200000000ff */
[----:B------:R-:W-:Y:S01]  /*6380*/  BAR.SYNC.DEFER_BLOCKING 0x9, 0x100 ;  /* 0x0244000000007b1d */ /* 0x000fe20000010000 */
[----:B------:R-:W-:Y:S01]  /*6390*/  FMUL.FTZ R45, R221, R45 ;  /* 0x0000002ddd2d7220 */ /* 0x000fe20000410000 */
[----:B------:R-:W-:Y:S01]  /*63a0*/  FFMA.FTZ R221, R35, UR4, -R6 ;  /* 0x0000000423dd7c23 */ /* 0x000fe20008010806 */
[----:B------:R-:W-:Y:S01]  /*63b0*/  FMUL.FTZ R43, R43, R44 ;  /* 0x0000002c2b2b7220 */ /* 0x000fe20000410000 */
[----:B------:R-:W-:Y:S01]  /*63c0*/  FMUL.FTZ R47, R47, R10 ;  /* 0x0000000a2f2f7220 */ /* 0x000fe20000410000 */
[----:B------:R-:W-:Y:S01]  /*63d0*/  FFMA.FTZ R10, -R14, R14, 1 ;  /* 0x3f8000000e0a7423 */ /* 0x000fe2000001010e */
[----:B------:R-:W-:Y:S08]  /*63e0*/  MUFU.EX2 R44, R221 ;  /* 0x000000dd002c7308 */ /* 0x000ff00000000800 */
[----:B------:R1:W2:Y:S02]  /*63f0*/  MUFU.EX2 R35, R34 ;  /* 0x0000002200237308 */ /* 0x0002a40000000800 */
[----:B-1----:R-:W-:Y:S01]  /*6400*/  FFMA.FTZ R34, -R20, R20, 1 ;  /* 0x3f80000014227423 */ /* 0x002fe20000010114 */
[----:B------:R1:W-:Y:S01]  /*6410*/  STSM.16.M88.2 [R0+0x2c500], R30 ;  /* 0x02c5001e00007844 */ /* 0x0003e20000000100 */
[----:B--2---:R-:W-:-:S04]  /*6420*/  FMUL.FTZ R20, R35, R52 ;  /* 0x0000003423147220 */ /* 0x004fc80000410000 */
[----:B------:R-:W-:Y:S01]  /*6430*/  FMUL.FTZ R20, R20, R15 ;  /* 0x0000000f14147220 */ /* 0x000fe20000410000 */
[----:B-1----:R-:W-:Y:S01]  /*6440*/  FFMA.FTZ R30, -R8, R8, 1 ;  /* 0x3f800000081e7423 */ /* 0x002fe20000010108 */
[--C-:B------:R-:W-:Y:S01]  /*6450*/  FFMA.FTZ R8, R36, UR4, -R6.reuse ;  /* 0x0000000424087c23 */ /* 0x100fe20008010806 */
[----:B------:R-:W-:Y:S01]  /*6460*/  FFMA.FTZ R31, R39, UR4, -R6 ;  /* 0x00000004271f7c23 */ /* 0x000fe20008010806 */
[----:B------:R-:W-:Y:S01]  /*6470*/  FFMA.FTZ R39, -R12, R12, 1 ;  /* 0x3f8000000c277423 */ /* 0x000fe2000001010c */
[----:B------:R-:W-:Y:S01]  /*6480*/  FMUL.FTZ R12, R44, R49 ;  /* 0x000000312c0c7220 */ /* 0x000fe20000410000 */
[----:B------:R-:W-:Y:S01]  /*6490*/  FMUL.FTZ R45, R45, R30 ;  /* 0x0000001e2d2d7220 */ /* 0x000fe20000410000 */
[----:B------:R-:W-:Y:S01]  /*64a0*/  FFMA.FTZ R30, -R11, R11, 1 ;  /* 0x3f8000000b1e7423 */ /* 0x000fe2000001010b */
[----:B------:R-:W1:Y:S01]  /*64b0*/  MUFU.EX2 R8, R8 ;  /* 0x0000000800087308 */ /* 0x000e620000000800 */
[----:B------:R-:W-:Y:S01]  /*64c0*/  FMUL.FTZ R12, R12, R39 ;  /* 0x000000270c0c7220 */ /* 0x000fe20000410000 */
[----:B------:R-:W-:Y:S01]  /*64d0*/  FMUL.FTZ R11, R41, R48 ;  /* 0x00000030290b7220 */ /* 0x000fe20000410000 */
[----:B------:R-:W-:-:S03]  /*64e0*/  FFMA.FTZ R49, -R24, R24, 1 ;  /* 0x3f80000018317423 */ /* 0x000fc60000010118 */
[----:B------:R-:W-:Y:S01]  /*64f0*/  FMUL.FTZ R11, R11, R30 ;  /* 0x0000001e0b0b7220 */ /* 0x000fe20000410000 */
[----:B------:R-:W-:Y:S01]  /*6500*/  FFMA.FTZ R30, R38, UR4, -R6 ;  /* 0x00000004261e7c23 */ /* 0x000fe20008010806 */
[----:B------:R-:W2:Y:S01]  /*6510*/  MUFU.EX2 R31, R31 ;  /* 0x0000001f001f7308 */ /* 0x000ea20000000800 */
[----:B------:R-:W-:-:S07]  /*6520*/  FFMA.FTZ R6, -R27, R27, 1 ;  /* 0x3f8000001b067423 */ /* 0x000fce000001011b */
[----:B------:R-:W3:Y:S01]  /*6530*/  MUFU.EX2 R39, R32 ;  /* 0x0000002000277308 */ /* 0x000ee20000000800 */
[C---:B-1----:R-:W-:Y:S01]  /*6540*/  FMUL.FTZ R53, R8.reuse, R53 ;  /* 0x0000003508357220 */ /* 0x042fe20000410000 */
[----:B------:R-:W-:Y:S02]  /*6550*/  F2FP.F16.F32.PACK_AB R8, R8, R35 ;  /* 0x000000230808723e */ /* 0x000fe400000000ff */
[----:B------:R-:W-:Y:S01]  /*6560*/  F2FP.F16.F32.PACK_AB R35, R47, R46 ;  /* 0x0000002e2f23723e */ /* 0x000fe200000000ff */
[----:B------:R-:W-:Y:S01]  /*6570*/  FMUL.FTZ R15, R53, R34 ;  /* 0x00000022350f7220 */ /* 0x000fe20000410000 */
[----:B------:R-:W-:Y:S02]  /*6580*/  FFMA.FTZ R34, -R23, R23, 1 ;  /* 0x3f80000017227423 */ /* 0x000fe40000010117 */
[----:B------:R1:W4:Y:S01]  /*6590*/  MUFU.EX2 R32, R37 ;  /* 0x0000002500207308 */ /* 0x0003220000000800 */
[----:B--2---:R-:W-:-:S04]  /*65a0*/  FMUL.FTZ R23, R31, R216 ;  /* 0x000000d81f177220 */ /* 0x004fc80000410000 */
[----:B------:R-:W-:Y:S01]  /*65b0*/  FMUL.FTZ R23, R23, R34 ;  /* 0x0000002217177220 */ /* 0x000fe20000410000 */
[----:B------:R-:W-:Y:S01]  /*65c0*/  FFMA.FTZ R34, -R7, R7, 1 ;  /* 0x3f80000007227423 */ /* 0x000fe20000010107 */
[--C-:B------:R-:W-:Y:S01]  /*65d0*/  FFMA.FTZ R7, R40, UR4, -R5.reuse ;  /* 0x0000000428077c23 */ /* 0x100fe20008010805 */
[----:B------:R-:W2:Y:S01]  /*65e0*/  MUFU.EX2 R30, R30 ;  /* 0x0000001e001e7308 */ /* 0x000ea20000000800 */
[----:B---3--:R-:W-:Y:S01]  /*65f0*/  FMUL.FTZ R27, R39, R220 ;  /* 0x000000dc271b7220 */ /* 0x008fe20000410000 */
[----:B-1----:R-:W-:Y:S01]  /*6600*/  FFMA.FTZ R37, -R28, R28, 1 ;  /* 0x3f8000001c257423 */ /* 0x002fe2000001011c */
[----:B------:R-:W-:Y:S02]  /*6610*/  FMUL.FTZ R34, R43, R34 ;  /* 0x000000222b227220 */ /* 0x000fe40000410000 */
[----:B------:R-:W-:Y:S01]  /*6620*/  FMUL.FTZ R27, R27, R6 ;  /* 0x000000061b1b7220 */ /* 0x000fe20000410000 */
[----:B------:R-:W-:Y:S02]  /*6630*/  FSEL R6, R14, -INF , !P6 ;  /* 0xff8000000e067808 */ /* 0x000fe40007000000 */
[----:B------:R-:W1:Y:S01]  /*6640*/  MUFU.EX2 R7, R7 ;  /* 0x0000000700077308 */ /* 0x000e620000000800 */
[C---:B----4-:R-:W-:Y:S01]  /*6650*/  FMUL.FTZ R28, R32.reuse, R42 ;  /* 0x0000002a201c7220 */ /* 0x050fe20000410000 */
[----:B------:R-:W-:Y:S01]  /*6660*/  F2FP.F16.F32.PACK_AB R32, R32, R39 ;  /* 0x000000272020723e */ /* 0x000fe200000000ff */
[----:B------:R-:W-:Y:S01]  /*6670*/  FFMA.FTZ R36, R6, UR4, -R5 ;  /* 0x0000000406247c23 */ /* 0x000fe20008010805 */
[----:B------:R-:W-:Y:S01]  /*6680*/  FSEL R6, R21, -INF , !P1 ;  /* 0xff80000015067808 */ /* 0x000fe20004800000 */
[----:B------:R-:W-:Y:S01]  /*6690*/  FMUL.FTZ R28, R28, R37 ;  /* 0x000000251c1c7220 */ /* 0x000fe20000410000 */
[----:B------:R-:W-:-:S03]  /*66a0*/  F2FP.F16.F32.PACK_AB R34, R45, R34 ;  /* 0x000000222d22723e */ /* 0x000fc600000000ff */
[----:B------:R-:W3:Y:S01]  /*66b0*/  MUFU.EX2 R36, R36 ;  /* 0x0000002400247308 */ /* 0x000ee20000000800 */
[----:B------:R-:W-:Y:S01]  /*66c0*/  FFMA.FTZ R9, R6, UR4, -R5 ;  /* 0x0000000406097c23 */ /* 0x000fe20008010805 */
[----:B------:R-:W-:Y:S01]  /*66d0*/  FSEL R6, R22, -INF , !P0 ;  /* 0xff80000016067808 */ /* 0x000fe20004000000 */
[C---:B--2---:R-:W-:Y:S01]  /*66e0*/  FMUL.FTZ R24, R30.reuse, R217 ;  /* 0x000000d91e187220 */ /* 0x044fe20000410000 */
[----:B------:R-:W-:-:S03]  /*66f0*/  F2FP.F16.F32.PACK_AB R30, R30, R31 ;  /* 0x0000001f1e1e723e */ /* 0x000fc600000000ff */
[----:B------:R-:W-:Y:S01]  /*6700*/  FFMA.FTZ R38, R6, UR4, -R5 ;  /* 0x0000000406267c23 */ /* 0x000fe20008010805 */
[----:B------:R-:W2:Y:S01]  /*6710*/  MUFU.EX2 R9, R9 ;  /* 0x0000000900097308 */ /* 0x000ea20000000800 */
[----:B------:R-:W-:Y:S01]  /*6720*/  FSEL R6, R25, -INF , !P5 ;  /* 0xff80000019067808 */ /* 0x000fe20006800000 */
[----:B-1----:R-:W-:Y:S01]  /*6730*/  FMUL.FTZ R14, R7, R50 ;  /* 0x00000032070e7220 */ /* 0x002fe20000410000 */
[----:B------:R-:W-:-:S03]  /*6740*/  FMUL.FTZ R24, R24, R49 ;  /* 0x0000003118187220 */ /* 0x000fc60000410000 */
[----:B------:R-:W-:Y:S01]  /*6750*/  FMUL.FTZ R14, R14, R13 ;  /* 0x0000000d0e0e7220 */ /* 0x000fe20000410000 */
[----:B------:R-:W-:Y:S01]  /*6760*/  FFMA.FTZ R43, R6, UR4, -R5 ;  /* 0x00000004062b7c23 */ /* 0x000fe20008010805 */
[----:B------:R-:W-:Y:S02]  /*6770*/  VIADD R13, R17, 0x2c500 ;  /* 0x0002c500110d7836 */ /* 0x000fe40000000000 */
[----:B---3--:R-:W-:Y:S01]  /*6780*/  FMUL.FTZ R37, R36, R51 ;  /* 0x0000003324257220 */ /* 0x008fe20000410000 */
[----:B------:R-:W-:Y:S01]  /*6790*/  FSEL R6, R26, -INF , !P4 ;  /* 0xff8000001a067808 */ /* 0x000fe20006000000 */
[----:B------:R-:W1:Y:S01]  /*67a0*/  MUFU.EX2 R38, R38 ;  /* 0x0000002600267308 */ /* 0x000e620000000800 */
[----:B------:R-:W-:Y:S01]  /*67b0*/  F2FP.F16.F32.PACK_AB R7, R36, R7 ;  /* 0x000000072407723e */ /* 0x000fe200000000ff */
[----:B------:R-:W-:Y:S01]  /*67c0*/  FMUL.FTZ R37, R37, R10 ;  /* 0x0000000a25257220 */ /* 0x000fe20000410000 */
[----:B------:R-:W-:Y:S01]  /*67d0*/  FFMA.FTZ R10, -R21, R21, 1 ;  /* 0x3f800000150a7423 */ /* 0x000fe20000010115 */
[----:B------:R-:W-:Y:S01]  /*67e0*/  SHF.R.U32.HI R21, RZ, 0x4, R13 ;  /* 0x00000004ff157819 */ /* 0x000fe2000001160d */
[--C-:B------:R-:W-:Y:S01]  /*67f0*/  FFMA.FTZ R42, R6, UR4, -R5.reuse ;  /* 0x00000004062a7c23 */ /* 0x100fe20008010805 */
[----:B--2---:R-:W-:Y:S01]  /*6800*/  FMUL.FTZ R13, R9, R54 ;  /* 0x00000036090d7220 */ /* 0x004fe20000410000 */
[C---:B------:R-:W-:Y:S01]  /*6810*/  FSEL R6, R29.reuse, -INF , !P3 ;  /* 0xff8000001d067808 */ /* 0x040fe20005800000 */
[----:B------:R-:W2:Y:S01]  /*6820*/  MUFU.EX2 R43, R43 ;  /* 0x0000002b002b7308 */ /* 0x000ea20000000800 */
[----:B------:R-:W-:Y:S01]  /*6830*/  FFMA.FTZ R29, -R29, R29, 1 ;  /* 0x3f8000001d1d7423 */ /* 0x000fe2000001011d */
[----:B------:R-:W-:Y:S01]  /*6840*/  FMUL.FTZ R13, R13, R10 ;  /* 0x0000000a0d0d7220 */ /* 0x000fe20000410000 */
[----:B------:R-:W-:Y:S01]  /*6850*/  LOP3.LUT R10, R21, 0x3fff, RZ, 0xc0, !PT ;  /* 0x00003fff150a7812 */ /* 0x000fe200078ec0ff */
[----:B------:R-:W-:Y:S01]  /*6860*/  FFMA.FTZ R21, R6, UR4, -R5 ;  /* 0x0000000406157c23 */ /* 0x000fe20008010805 */
[----:B------:R-:W-:-:S02]  /*6870*/  FSEL R6, R33, -INF , !P2 ;  /* 0xff80000021067808 */ /* 0x000fc40005000000 */
[----:B------:R-:W-:Y:S01]  /*6880*/  LOP3.LUT R10, R10, 0x80000, RZ, 0xfc, !PT ;  /* 0x000800000a0a7812 */ /* 0x000fe200078efcff */
[----:B------:R-:W3:Y:S01]  /*6890*/  MUFU.EX2 R42, R42 ;  /* 0x0000002a002a7308 */ /* 0x000ee20000000800 */
[----:B-1----:R-:W-:Y:S01]  /*68a0*/  F2FP.F16.F32.PACK_AB R9, R38, R9 ;  /* 0x000000092609723e */ /* 0x002fe200000000ff */
[----:B------:R-:W-:Y:S01]  /*68b0*/  FFMA.FTZ R6, R6, UR4, -R5 ;  /* 0x0000000406067c23 */ /* 0x000fe20008010805 */
[----:B------:R-:W-:Y:S01]  /*68c0*/  FMUL.FTZ R40, R38, R55 ;  /* 0x0000003726287220 */ /* 0x000fe20000410000 */
[----:B------:R-:W-:Y:S01]  /*68d0*/  VIADD R5, R10, 0x80 ;  /* 0x000000800a057836 */ /* 0x000fe20000000000 */
[----:B------:R-:W-:Y:S01]  /*68e0*/  F2FP.F16.F32.PACK_AB R36, R12, R11 ;  /* 0x0000000b0c24723e */ /* 0x000fe200000000ff */
[----:B------:R-:W-:Y:S01]  /*68f0*/  VIADD R49, R10, 0x180 ;  /* 0x000001800a317836 */ /* 0x000fe20000000000 */
[----:B------:R-:W-:Y:S01]  /*6900*/  F2FP.F16.F32.PACK_AB R37, R37, R14 ;  /* 0x0000000e2525723e */ /* 0x000fe200000000ff */
[----:B------:R1:W4:Y:S01]  /*6910*/  MUFU.EX2 R48, R6 ;  /* 0x0000000600307308 */ /* 0x0003220000000800 */
[----:B------:R-:W-:Y:S01]  /*6920*/  R2UR UR4, R5 ;  /* 0x00000000050472ca */ /* 0x000fe200000e0000 */
[----:B------:R-:W-:Y:S01]  /*6930*/  FFMA.FTZ R5, -R22, R22, 1 ;  /* 0x3f80000016057423 */ /* 0x000fe20000010116 */
[C---:B------:R-:W-:Y:S01]  /*6940*/  VIADD R22, R10.reuse, 0x100 ;  /* 0x000001000a167836 */ /* 0x040fe20000000000 */
[----:B------:R-:W-:Y:S01]  /*6950*/  F2FP.F16.F32.PACK_AB R12, R15, R20 ;  /* 0x000000140f0c723e */ /* 0x000fe200000000ff */
[----:B------:R-:W-:-:S02]  /*6960*/  VIADD R15, R10, 0x30 ;  /* 0x000000300a0f7836 */ /* 0x000fc40000000000 */
[----:B------:R-:W-:Y:S01]  /*6970*/  FMUL.FTZ R40, R40, R5 ;  /* 0x0000000528287220 */ /* 0x000fe20000410000 */
[----:B--2---:R-:W-:Y:S01]  /*6980*/  FMUL.FTZ R5, R43, R218 ;  /* 0x000000da2b057220 */ /* 0x004fe20000410000 */
[----:B------:R-:W2:Y:S01]  /*6990*/  MUFU.EX2 R21, R21 ;  /* 0x0000001500157308 */ /* 0x000ea20000000800 */
[----:B-1----:R-:W-:Y:S01]  /*69a0*/  FFMA.FTZ R6, -R33, R33, 1 ;  /* 0x3f80000021067423 */ /* 0x002fe20000010121 */
[----:B---3--:R-:W-:Y:S01]  /*69b0*/  F2FP.F16.F32.PACK_AB R31, R42, R43 ;  /* 0x0000002b2a1f723e */ /* 0x008fe200000000ff */
[----:B------:R-:W-:Y:S01]  /*69c0*/  VIADD R20, R10, 0xb0 ;  /* 0x000000b00a147836 */ /* 0x000fe20000000000 */
[----:B------:R-:W-:Y:S01]  /*69d0*/  R2UR UR5, R22 ;  /* 0x00000000160572ca */ /* 0x000fe200000e0000 */
[----:B------:R-:W-:Y:S01]  /*69e0*/  FFMA.FTZ R22, -R25, R25, 1 ;  /* 0x3f80000019167423 */ /* 0x000fe20000010119 */
[----:B------:R-:W-:Y:S01]  /*69f0*/  FFMA.FTZ R25, -R26, R26, 1 ;  /* 0x3f8000001a197423 */ /* 0x000fe2000001011a */
[----:B------:R-:W-:Y:S01]  /*6a00*/  FMUL.FTZ R26, R42, R219 ;  /* 0x000000db2a1a7220 */ /* 0x000fe20000410000 */
[----:B------:R-:W-:Y:S01]  /*6a10*/  F2FP.F16.F32.PACK_AB R13, R40, R13 ;  /* 0x0000000d280d723e */ /* 0x000fe200000000ff */
[----:B----4-:R-:W-:Y:S01]  /*6a20*/  FMUL.FTZ R223, R48, R223 ;  /* 0x000000df30df7220 */ /* 0x010fe20000410000 */
[----:B------:R-:W-:Y:S01]  /*6a30*/  FMUL.FTZ R5, R5, R22 ;  /* 0x0000001605057220 */ /* 0x000fe20000410000 */
[----:B------:R-:W-:-:S02]  /*6a40*/  IMAD R22, R4, 0x2000, R17 ;  /* 0x0000200004167824 */ /* 0x000fc400078e0211 */
[----:B------:R-:W-:Y:S01]  /*6a50*/  FMUL.FTZ R26, R26, R25 ;  /* 0x000000191a1a7220 */ /* 0x000fe20000410000 */
[----:B------:R-:W-:Y:S01]  /*6a60*/  FMUL.FTZ R50, R223, R6 ;  /* 0x00000006df327220 */ /* 0x000fe20000410000 */
[----:B------:R-:W-:Y:S01]  /*6a70*/  F2FP.F16.F32.PACK_AB R6, R44, R41 ;  /* 0x000000292c06723e */ /* 0x000fe200000000ff */
[----:B------:R-:W-:Y:S01]  /*6a80*/  UMOV UR10, UR4 ;  /* 0x00000004000a7c82 */ /* 0x000fe20008000000 */
[----:B------:R-:W-:Y:S01]  /*6a90*/  R2UR UR58, R10 ;  /* 0x000000000a3a72ca */ /* 0x000fe200000e0000 */
[----:B--2---:R-:W-:Y:S01]  /*6aa0*/  FMUL.FTZ R222, R21, R222 ;  /* 0x000000de15de7220 */ /* 0x004fe20000410000 */
        /* <DEDUP_REMOVED lines=12> */
[----:B-1----:R-:W-:Y:S02]  /*6b70*/  F2FP.F16.F32.PACK_AB R6, R24, R23 ;  /* 0x000000171806723e */ /* 0x002fe400000000ff */
[----:B------:R-:W-:Y:S01]  /*6b80*/  R2UR UR56, R216 ;  /* 0x00000000d83872ca */ /* 0x000fe200000e0000 */
[----:B------:R1:W-:Y:S06]  /*6b90*/  MEMBAR.ALL.CTA ;  /* 0x0000000000007992 */ /* 0x0003ec0000008000 */
[----:B-1----:R-:W1:Y:S01]  /*6ba0*/  FENCE.VIEW.ASYNC.S ;  /* 0x00000000000073c6 */ /* 0x002e620000000000 */
[----:B------:R-:W-:Y:S01]  /*6bb0*/  F2FP.F16.F32.PACK_AB R7, R26, R5 ;  /* 0x000000051a07723e */ /* 0x000fe200000000ff */
[----:B------:R-:W-:Y:S01]  /*6bc0*/  VIADD R5, R10, 0x200 ;  /* 0x000002000a057836 */ /* 0x000fe20000000000 */
[----:B------:R-:W-:Y:S01]  /*6bd0*/  F2FP.F16.F32.PACK_AB R24, R28, R27 ;  /* 0x0000001b1c18723e */ /* 0x000fe200000000ff */
[----:B------:R-:W-:Y:S01]  /*6be0*/  UMOV UR18, UR6 ;  /* 0x0000000600127c82 */ /* 0x000fe20008000000 */
[----:B--2---:R-:W-:Y:S01]  /*6bf0*/  MOV R8, UR58 ;  /* 0x0000003a00087c02 */ /* 0x004fe20008000f00 */
        /* <DEDUP_REMOVED lines=224> */
[----:B------:R-:W-:-:S02]  /*7a00*/  VIADD R8, R216, 0x480 ;  /* 0x00000480d8087836 */ /* 0x000fc40000000000 */
[----:B------:R-:W-:-:S10]  /*7a10*/  IMAD.SHL.U32 R9, R3, 0x4000, RZ ;  /* 0x0000400003097824 */ /* 0x000fd400078e00ff */
        /* <DEDUP_REMOVED lines=21> */
[----:B------:R-:W-:Y:S02]  /*7b70*/  R2UR UR28, R8 ;  /* 0x00000000081c72ca */ /* 0x000fe400000e0000 */
        /* <DEDUP_REMOVED lines=199> */
.L_x_651:
        /* <DEDUP_REMOVED lines=113> */
.L_x_652:
        /* <DEDUP_REMOVED lines=94> */
.L_x_632:
        /* <DEDUP_REMOVED lines=17> */
[----:B------:R5:W2:Y:S07]  /*95f0*/  @P0 LDG.E R3, desc[UR4][R2.64] ;  /* 0x0000000402030981 */ /* 0x000aae000c1e1900 */
[----:B------:R-:W-:Y:S01]  /*9600*/  BAR.SYNC.DEFER_BLOCKING 0x1, 0x100 ;  /* 0x0044000000007b1d */ /* 0x000fe20000010000 */
[----:B----4-:R-:W-:Y:S01]  /*9610*/  ISETP.NE.AND P1, PT, R0, 0x1, PT ;  /* 0x000000010000780c */ /* 0x010fe20003f25270 */
[----:B------:R-:W-:-:S06]  /*9620*/  VIADD R23, R22, 0xffffff80 ;  /* 0xffffff8016177836 */ /* 0x000fcc0000000000 */
[----:B------:R-:W4:Y:S01]  /*9630*/  S2UR UR5, SR_CgaCtaId ;  /* 0x00000000000579c3 */ /* 0x000f220000008800 */
[----:B------:R-:W-:Y:S01]  /*9640*/  SHF.R.S32.HI R0, RZ, 0x1f, R23 ;  /* 0x0000001fff007819 */ /* 0x000fe20000011417 */
[----:B------:R-:W-:Y:S01]  /*9650*/  UMOV UR4, 0x400 ;  /* 0x0000040000047882 */ /* 0x000fe20000000000 */
[----:B------:R-:W-:Y:S02]  /*9660*/  BSSY B1, `(.L_x_654) ;  /* 0x0000055000017945 */ /* 0x000fe40003800000 */
[----:B------:R-:W-:-:S03]  /*9670*/  LEA.HI R6, R0, R23, RZ, 0x7 ;  /* 0x0000001700067211 */ /* 0x000fc600078f38ff */
[----:B------:R-:W1:Y:S01]  /*9680*/  @P1 LDC R4, c[0x0][0x854] ;  /* 0x00021500ff041b82 */ /* 0x000e620000000800 */
[----:B------:R-:W-:Y:S02]  /*9690*/  LOP3.LUT R0, R6, 0x3fffff80, RZ, 0xc0, !PT ;  /* 0x3fffff8006007812 */ /* 0x000fe400078ec0ff */
[----:B------:R-:W-:-:S03]  /*96a0*/  SHF.R.S32.HI R9, RZ, 0x7, R6 ;  /* 0x00000007ff097819 */ /* 0x000fc60000011406 */
[----:B------:R-:W-:Y:S02]  /*96b0*/  IMAD.IADD R0, R23, 0x1, -R0 ;  /* 0x0000000117007824 */ /* 0x000fe400078e0a00 */
[----:B------:R-:W3:Y:S02]  /*96c0*/  @P1 LDC R5, c[0x0][0x858] ;  /* 0x00021600ff051b82 */ /* 0x000ee40000000800 */
[----:B------:R-:W-:-:S04]  /*96d0*/  IMAD R0, R9, 0xa00, R0 ;  /* 0x00000a0009007824 */ /* 0x000fc800078e0200 */
[----:B-----5:R-:W-:Y:S01]  /*96e0*/  IMAD.SHL.U32 R2, R0, 0x4, RZ ;  /* 0x0000000400027824 */ /* 0x020fe200078e00ff */
[----:B----4-:R-:W-:-:S06]  /*96f0*/  ULEA UR4, UR5, UR4, 0x18 ;  /* 0x0000000405047291 */ /* 0x010fcc000f8ec03f */
[----:B------:R-:W-:Y:S01]  /*9700*/  LEA R6, R2, UR4, 0x2 ;  /* 0x0000000402067c11 */ /* 0x000fe2000f8e10ff */
[----:B-1----:R-:W-:-:S04]  /*9710*/  @P1 IMAD.HI.U32 R0, R7, R4, RZ ;  /* 0x0000000407001227 */ /* 0x002fc800078e00ff */
[----:B------:R1:W-:Y:S04]  /*9720*/  STS.128 [R6], R56 ;  /* 0x0000003806007388 */ /* 0x0003e80000000c00 */
[----:B------:R1:W-:Y:S01]  /*9730*/  STS.128 [R6+0x800], R60 ;  /* 0x0008003c06007388 */ /* 0x0003e20000000c00 */
[----:B---3--:R-:W-:Y:S01]  /*9740*/  @P1 SHF.R.U32.HI R7, RZ, R5, R0 ;  /* 0x00000005ff071219 */ /* 0x008fe20000011600 */
[----:B------:R-:W-:Y:S02]  /*9750*/  IMAD R5, R8, 0x5000, RZ ;  /* 0x0000500008057824 */ /* 0x000fe400078e02ff */
[----:B------:R1:W-:Y:S01]  /*9760*/  STS.128 [R6+0x1000], R96 ;  /* 0x0010006006007388 */ /* 0x0003e20000000c00 */
[----:B------:R-:W-:-:S03]  /*9770*/  SHF.R.S32.HI R9, RZ, 0x1f, R7 ;  /* 0x0000001fff097819 */ /* 0x000fc60000011407 */
        /* <DEDUP_REMOVED lines=18> */
[----:B---3--:R-:W3:Y:S01]  /*98a0*/  FENCE.VIEW.ASYNC.S ;  /* 0x00000000000073c6 */ /* 0x008ee20000000000 */
[----:B--2---:R-:W-:-:S04]  /*98b0*/  @P0 IMAD R3, R236, 0x50, R3 ;  /* 0x00000050ec030824 */ /* 0x004fc800078e0203 */
[----:B------:R-:W-:-:S05]  /*98c0*/  @P0 IMAD.HI R3, R3, 0x66666667, RZ ;  /* 0x6666666703030827 */ /* 0x000fca00078e02ff */
[----:B------:R-:W-:-:S04]  /*98d0*/  @P0 SHF.R.U32.HI R0, RZ, 0x1f, R3 ;  /* 0x0000001fff000819 */ /* 0x000fc80000011603 */
[----:B------:R-:W-:-:S05]  /*98e0*/  @P0 LEA.HI.SX32 R0, R3, R0, 0x1b ;  /* 0x0000000003000211 */ /* 0x000fca00078fdaff */
[----:B------:R-:W-:Y:S02]  /*98f0*/  @P0 IMAD R2, R0, 0x5000, RZ ;  /* 0x0000500000020824 */ /* 0x000fe400078e02ff */
[----:B------:R-:W-:-:S03]  /*9900*/  IMAD R0, R9, R10, RZ ;  /* 0x0000000a09007224 */ /* 0x000fc600078e02ff */
[----:B------:R-:W-:Y:S02]  /*9910*/  @P0 SHF.R.S32.HI R3, RZ, 0x1f, R2 ;  /* 0x0000001fff030819 */ /* 0x000fe40000011402 */
[----:B------:R-:W-:Y:S01]  /*9920*/  @!P0 CS2R R2, SRZ ;  /* 0x0000000000028805 */ /* 0x000fe2000001ff00 */
[----:B---3--:R-:W-:Y:S05]  /*9930*/  BAR.SYNC.DEFER_BLOCKING 0x1, 0x100 ;  /* 0x0044000000007b1d */ /* 0x008fea0000010000 */
[----:B------:R-:W-:Y:S01]  /*9940*/  IADD3 R4, P1, R5, R2, RZ ;  /* 0x0000000205047210 */ /* 0x000fe20007f3e0ff */
[----:B------:R-:W-:Y:S02]  /*9950*/  IMAD R2, R9, R14, RZ ;  /* 0x0000000e09027224 */ /* 0x000fe400078e02ff */
[----:B------:R-:W-:Y:S01]  /*9960*/  IMAD R9, R7, R11, R0 ;  /* 0x0000000b07097224 */ /* 0x000fe200078e0200 */
[----:B------:R-:W-:Y:S01]  /*9970*/  LEA.HI.X.SX32 R5, R5, R3, 0x1, P1 ;  /* 0x0000000305057211 */ /* 0x000fe200008f0eff */
[C---:B------:R-:W-:Y:S01]  /*9980*/  IMAD R11, R7.reuse, R15, R2 ;  /* 0x0000000f070b7224 */ /* 0x040fe200078e0202 */
[----:B------:R-:W-:Y:S01]  /*9990*/  SHF.R.S32.HI R0, RZ, 0x1f, R236 ;  /* 0x0000001fff007819 */ /* 0x000fe200000114ec */
[----:B------:R-:W-:-:S04]  /*99a0*/  IMAD.WIDE.U32 R2, R7, R10, R4 ;  /* 0x0000000a07027225 */ /* 0x000fc800078e0004 */
[----:B------:R-:W-:Y:S01]  /*99b0*/  IMAD.IADD R3, R3, 0x1, R9 ;  /* 0x0000000103037824 */ /* 0x000fe200078e0209 */
[----:B------:R-:W-:Y:S01]  /*99c0*/  SEL R9, R0, RZ, !P0 ;  /* 0x000000ff00097207 */ /* 0x000fe20004000000 */
[----:B------:R-:W-:Y:S01]  /*99d0*/  IMAD.WIDE.U32 R4, R7, R14, R4 ;  /* 0x0000000e07047225 */ /* 0x000fe200078e0004 */
[----:B------:R-:W-:Y:S02]  /*99e0*/  SEL R7, R236, RZ, !P0 ;  /* 0x000000ffec077207 */ /* 0x000fe40004000000 */
[----:B------:R-:W-:Y:S01]  /*99f0*/  ISETP.NE.AND P0, PT, R23, RZ, PT ;  /* 0x000000ff1700720c */ /* 0x000fe20003f05270 */
[----:B------:R-:W-:Y:S02]  /*9a00*/  IMAD.IADD R5, R5, 0x1, R11 ;  /* 0x0000000105057824 */ /* 0x000fe400078e020b */
[C---:B------:R-:W-:Y:S02]  /*9a10*/  IMAD R0, R9.reuse, R12, RZ ;  /* 0x0000000c09007224 */ /* 0x040fe400078e02ff */
[----:B------:R-:W-:-:S02]  /*9a20*/  IMAD R8, R9, R16, RZ ;  /* 0x0000001009087224 */ /* 0x000fc400078e02ff */
[----:B------:R-:W-:-:S04]  /*9a30*/  IMAD.WIDE.U32 R2, R7, R12, R2 ;  /* 0x0000000c07027225 */ /* 0x000fc800078e0002 */
[----:B------:R-:W-:Y:S01]  /*9a40*/  IMAD.WIDE.U32 R4, R7, R16, R4 ;  /* 0x0000001007047225 */ /* 0x000fe200078e0004 */
[----:B------:R-:W-:-:S03]  /*9a50*/  LEA R18, P1, R2, R18, 0x2 ;  /* 0x0000001202127211 */ /* 0x000fc600078210ff */
[C---:B------:R-:W-:Y:S01]  /*9a60*/  IMAD R9, R7.reuse, R13, R0 ;  /* 0x0000000d07097224 */ /* 0x040fe200078e0200 */
[----:B------:R-:W-:Y:S01]  /*9a70*/  LEA R20, P2, R4, R20, 0x2 ;  /* 0x0000001404147211 */ /* 0x000fe200078410ff */
[----:B------:R-:W-:Y:S02]  /*9a80*/  IMAD R7, R7, R17, R8 ;  /* 0x0000001107077224 */ /* 0x000fe400078e0208 */
[----:B------:R-:W-:Y:S02]  /*9a90*/  IMAD.IADD R3, R3, 0x1, R9 ;  /* 0x0000000103037824 */ /* 0x000fe400078e0209 */
[----:B------:R-:W-:-:S03]  /*9aa0*/  IMAD.IADD R0, R5, 0x1, R7 ;  /* 0x0000000105007824 */ /* 0x000fc600078e0207 */
[----:B------:R-:W-:Y:S02]  /*9ab0*/  LEA.HI.X R3, R2, R19, R3, 0x2, P1 ;  /* 0x0000001302037211 */ /* 0x000fe400008f1403 */
[----:B------:R-:W-:Y:S01]  /*9ac0*/  LEA.HI.X R0, R4, R21, R0, 0x2, P2 ;  /* 0x0000001504007211 */ /* 0x000fe200010f1400 */
[----:B-1----:R-:W-:Y:S06]  /*9ad0*/  @P0 BRA `(.L_x_655) ;  /* 0x0000000000340947 */ /* 0x002fec0003800000 */
[----:B------:R-:W-:Y:S01]  /*9ae0*/  R2UR UR6, R20 ;  /* 0x00000000140672ca */ /* 0x000fe200000e0000 */
[----:B------:R-:W-:Y:S01]  /*9af0*/  UMOV UR5, 0x1400 ;  /* 0x0000140000057882 */ /* 0x000fe20000000000 */
[----:B------:R-:W-:Y:S01]  /*9b00*/  R2UR UR7, R0 ;  /* 0x00000000000772ca */ /* 0x000fe200000e0000 */
[----:B------:R-:W-:Y:S01]  /*9b10*/  UMOV UR8, 0x0 ;  /* 0x0000000000087882 */ /* 0x000fe20000000000 */
[----:B------:R-:W-:Y:S01]  /*9b20*/  PLOP3.LUT P0, PT, PT, PT, PT, 0x80, 0x0 ;  /* 0x000000000000781c */ /* 0x000fe20003f0f070 */
[----:B------:R-:W-:-:S12]  /*9b30*/  UMOV UR9, 0x14f00000 ;  /* 0x14f0000000097882 */ /* 0x000fd80000000000 */
.L_x_656:
[----:B------:R-:W-:Y:S01]  /*9b40*/  @P0 ELECT P1, URZ, PT ;  /* 0x00000000003f082f */ /* 0x000fe20003820000 */
[----:B------:R1:W-:-:S12]  /*9b50*/  UBLKRED.G.S.ADD.F32.RN [UR6], [UR4], UR5, desc[UR8] ;  /* 0x00000806040073bb */ /* 0x0003d800080a1405 */
[----:B------:R-:W-:Y:S02]  /*9b60*/  @P1 PLOP3.LUT P0, PT, P1, PT, PT, 0x8, 0x0 ;  /* 0x000000000000181c */ /* 0x000fe40000f0e170 */
[----:B------:R-:W-:-:S11]  /*9b70*/  PLOP3.LUT P1, PT, PT, PT, PT, 0x8, 0x0 ;  /* 0x000000000000781c */ /* 0x000fd60003f2e170 */
[----:B-1----:R-:W-:Y:S05]  /*9b80*/  @P0 BRA.U.ANY `(.L_x_656) ;  /* 0xfffffffd00ec0947 */ /* 0x002fea000393ffff */
[----:B------:R0:W-:Y:S01]  /*9b90*/  UTMACMDFLUSH ;  /* 0x00000000000079b7 */ /* 0x0001e20000000000 */
[----:B------:R-:W-:-:S04]  /*9ba0*/  DEPBAR.LE SB0, 0x0 ;  /* 0x000080000000791a */ /* 0x000fc80000000000 */
.L_x_655:
[----:B------:R-:W-:Y:S05]  /*9bb0*/  BSYNC B1 ;  /* 0x0000000000017941 */ /* 0x000fea0003800000 */
.L_x_654:
        /* <DEDUP_REMOVED lines=32> */
.L_x_657:
        /* <DEDUP_REMOVED lines=8> */
.L_x_622:
[----:B------:R-:W-:-:S08]  /*9e40*/  NOP ;  /* 0x0000000000007918 */ /* 0x000fd00000000000 */
[----:B------:R-:W1:-:S00]  /*9e50*/  USETMAXREG.DEALLOC.CTAPOOL 0x18 ;  /* 0x00000018000079c8 */ /* 0x000e4000080e0500 */
[----:B-1----:R-:W-:-:S06]  /*9e60*/  LOP3.LUT R0, R0, 0x3, RZ, 0xc0, !PT ;  /* 0x0000000300007812 */ /* 0x002fcc00078ec0ff */
[----:B------:R-:W1:Y:S02]  /*9e70*/  SHFL.IDX PT, R0, R0, RZ, 0x1f ;  /* 0x00001fff00007589 */ /* 0x000e6400000e0000 */
[----:B-1----:R-:W-:-:S13]  /*9e80*/  ISETP.NE.AND P0, PT, R0, RZ, PT ;  /* 0x000000ff0000720c */ /* 0x002fda0003f05270 */
[----:B------:R-:W-:Y:S05]  /*9e90*/  @P0 BRA `(.L_x_627) ;  /* 0x0000002000b80947 */ /* 0x000fea0003800000 */
[----:B------:R-:W-:Y:S01]  /*9ea0*/  ULDC.64 UR4, c[0x0][0x8e0] ;  /* 0x0002380000047ab9 */ /* 0x000fe20000000a00 */
[----:B------:R-:W1:Y:S01]  /*9eb0*/  S2UR UR10, SR_CTAID.X ;  /* 0x00000000000a79c3 */ /* 0x000e620000002500 */
[----:B------:R-:W-:-:S04]  /*9ec0*/  ISETP.NE.U32.AND P0, PT, RZ, UR4, PT ;  /* 0x00000004ff007c0c */ /* 0x000fc8000bf05070 */
[----:B------:R-:W-:-:S03]  /*9ed0*/  ISETP.NE.AND.EX P0, PT, RZ, UR5, PT, P0 ;  /* 0x00000005ff007c0c */ /* 0x000fc6000bf05300 */
[----:B------:R-:W2:Y:S08]  /*9ee0*/  S2UR UR21, SR_CTAID.Z ;  /* 0x00000000001579c3 */ /* 0x000eb00000002700 */
[----:B------:R-:W3:Y:S02]  /*9ef0*/  S2UR UR20, SR_CTAID.Y ;  /* 0x00000000001479c3 */ /* 0x000ee40000002600 */
[----:B------:R-:W-:Y:S05]  /*9f00*/  @!P0 BRA `(.L_x_658) ;  /* 0x0000000000208947 */ /* 0x000fea0003800000 */
[----:B------:R-:W-:Y:S01]  /*9f10*/  ULDC.64 UR4, c[0x0][0x8e0] ;  /* 0x0002380000047ab9 */ /* 0x000fe20000000a00 */
[----:B------:R-:W-:Y:S01]  /*9f20*/  ULDC.64 UR6, c[0x0][0x208] ;  /* 0x0000820000067ab9 */ /* 0x000fe20000000a00 */
[----:B--2---:R-:W-:-:S06]  /*9f30*/  UIMAD.WIDE UR4, UR21, 0x4, UR4 ;  /* 0x00000004150478a5 */ /* 0x004fcc000f8e0204 */
[----:B------:R-:W-:Y:S02]  /*9f40*/  IMAD.U32 R2, RZ, RZ, UR4 ;  /* 0x00000004ff027e24 */ /* 0x000fe4000f8e00ff */
[----:B------:R-:W-:-:S05]  /*9f50*/  IMAD.U32 R3, RZ, RZ, UR5 ;  /* 0x00000005ff037e24 */ /* 0x000fca000f8e00ff */
[----:B------:R-:W2:Y:S02]  /*9f60*/  LDG.E R2, desc[UR6][R2.64] ;  /* 0x0000000602027981 */ /* 0x000ea4000c1e1900 */
[----:B--2---:R-:W-:Y:S01]  /*9f70*/  R2UR UR5, R2 ;  /* 0x00000000020572ca */ /* 0x004fe200000e0000 */
[----:B------:R-:W-:-:S14]  /*9f80*/  BRA `(.L_x_659) ;  /* 0x0000000000407947 */ /* 0x000fdc0003800000 */
.L_x_658:
[----:B------:R-:W-:Y:S02]  /*9f90*/  ULDC.64 UR4, c[0x0][0x8d8] ;  /* 0x0002360000047ab9 */ /* 0x000fe40000000a00 */
[----:B------:R-:W-:-:S04]  /*9fa0*/  ISETP.NE.U32.AND P0, PT, RZ, UR4, PT ;  /* 0x00000004ff007c0c */ /* 0x000fc8000bf05070 */
[----:B------:R-:W-:-:S13]  /*9fb0*/  ISETP.NE.AND.EX P0, PT, RZ, UR5, PT, P0 ;  /* 0x00000005ff007c0c */ /* 0x000fda000bf05300 */
[----:B------:R-:W-:Y:S05]  /*9fc0*/  @!P0 BRA `(.L_x_660) ;  /* 0x00000000002c8947 */ /* 0x000fea0003800000 */
[----:B------:R-:W-:Y:S01]  /*9fd0*/  ULDC.64 UR4, c[0x0][0x8d8] ;  /* 0x0002360000047ab9 */ /* 0x000fe20000000a00 */
[----:B------:R-:W-:Y:S01]  /*9fe0*/  ULDC.64 UR6, c[0x0][0x208] ;  /* 0x0000820000067ab9 */ /* 0x000fe20000000a00 */
[----:B--2---:R-:W-:-:S06]  /*9ff0*/  UIMAD.WIDE UR4, UR21, 0x4, UR4 ;  /* 0x00000004150478a5 */ /* 0x004fcc000f8e0204 */
[----:B------:R-:W-:Y:S02]  /*a000*/  IMAD.U32 R2, RZ, RZ, UR4 ;  /* 0x00000004ff027e24 */ /* 0x000fe4000f8e00ff */
[----:B------:R-:W-:-:S05]  /*a010*/  IMAD.U32 R3, RZ, RZ, UR5 ;  /* 0x00000005ff037e24 */ /* 0x000fca000f8e00ff */
[----:B------:R-:W2:Y:S04]  /*a020*/  LDG.E R0, desc[UR6][R2.64] ;  /* 0x0000000602007981 */ /* 0x000ea8000c1e1900 */
[----:B------:R-:W4:Y:S01]  /*a030*/  LDG.E R4, desc[UR6][R2.64+0x4] ;  /* 0x0000040602047981 */ /* 0x000f22000c1e1900 */
[----:B--2---:R-:W-:Y:S02]  /*a040*/  R2UR UR5, R0 ;  /* 0x00000000000572ca */ /* 0x004fe400000e0000 */
[----:B----4-:R-:W-:-:S13]  /*a050*/  R2UR UR4, R4 ;  /* 0x00000000040472ca */ /* 0x010fda00000e0000 */
[----:B------:R-:W-:Y:S01]  /*a060*/  UIADD3 UR5, -UR5, UR4, URZ ;  /* 0x0000000405057290 */ /* 0x000fe2000fffe13f */
[----:B------:R-:W-:Y:S11]  /*a070*/  BRA `(.L_x_659) ;  /* 0x0000000000047947 */ /* 0x000ff60003800000 */
.L_x_660:
[----:B------:R-:W-:-:S05]  /*a080*/  ULDC UR5, c[0x0][0x8c4] ;  /* 0x0002310000057ab9 */ /* 0x000fca0000000800 */
.L_x_659:
[----:B-1----:R-:W-:Y:S01]  /*a090*/  UIMAD UR4, UR10, 0x50, URZ ;  /* 0x000000500a0478a4 */ /* 0x002fe2000f8e023f */
[----:B------:R-:W-:Y:S02]  /*a0a0*/  IMAD.MOV.U32 R4, RZ, RZ, 0x1 ;  /* 0x00000001ff047424 */ /* 0x000fe400078e00ff */
[----:B------:R-:W-:Y:S01]  /*a0b0*/  IMAD.MOV.U32 R12, RZ, RZ, RZ ;  /* 0x000000ffff0c7224 */ /* 0x000fe200078e00ff */
[----:B------:R-:W-:Y:S01]  /*a0c0*/  UISETP.GE.AND UP0, UPT, UR4, UR5, UPT ;  /* 0x000000050400728c */ /* 0x000fe2000bf06270 */
[----:B------:R-:W-:-:S03]  /*a0d0*/  IMAD.MOV.U32 R13, RZ, RZ, 0x1 ;  /* 0x00000001ff0d7424 */ /* 0x000fc600078e00ff */
[----:B--2---:R-:W-:-:S06]  /*a0e0*/  USEL UR21, UR21, 0xffffffff, !UP0 ;  /* 0xffffffff15157887 */ /* 0x004fcc000c000000 */
        /* <DEDUP_REMOVED lines=18> */
[----:B------:R-:W2:Y:S01]  /*a210*/  @P1 LDG.E R7, desc[UR16][R2.64] ;  /* 0x0000001002071981 */ /* 0x000ea2000c1e1900 */
[----:B------:R-:W-:Y:S01]  /*a220*/  PLOP3.LUT P2, PT, PT, PT, UP0, 0x80, 0x0 ;  /* 0x000000000000781c */ /* 0x000fe20003f4f008 */
[----:B------:R-:W-:Y:S01]  /*a230*/  UIMAD.WIDE UR12, UR21, 0x4, UR12 ;  /* 0x00000004150c78a5 */ /* 0x000fe2000f8e020c */
[----:B------:R-:W-:Y:S01]  /*a240*/  PLOP3.LUT P3, PT, PT, PT, UP2, 0x80, 0x0 ;  /* 0x000000000000781c */ /* 0x000fe20003f6f028 */
[----:B------:R1:W4:Y:S02]  /*a250*/  @P1 LDG.E R0, desc[UR16][R2.64] ;  /* 0x0000001002001981 */ /* 0x000324000c1e1900 */
[----:B------:R-:W-:Y:S02]  /*a260*/  @UP2 ULDC.64 UR6, c[0x0][0x780] ;  /* 0x0001e00000062ab9 */ /* 0x000fe40000000a00 */
[----:B------:R-:W-:Y:S01]  /*a270*/  @UP2 UIMAD.WIDE UR6, UR21, 0x4, UR6 ;  /* 0x00000004150628a5 */ /* 0x000fe2000f8e0206 */
[----:B-1----:R-:W-:-:S02]  /*a280*/  IMAD.U32 R2, RZ, RZ, UR12 ;  /* 0x0000000cff027e24 */ /* 0x002fc4000f8e00ff */
[----:B------:R-:W-:-:S05]  /*a290*/  IMAD.U32 R3, RZ, RZ, UR13 ;  /* 0x0000000dff037e24 */ /* 0x000fca000f8e00ff */
[----:B------:R1:W5:Y:S02]  /*a2a0*/  @P2 LDG.E R5, desc[UR16][R2.64] ;  /* 0x0000001002052981 */ /* 0x000364000c1e1900 */
[----:B-1----:R-:W-:Y:S02]  /*a2b0*/  IMAD.U32 R2, RZ, RZ, UR6 ;  /* 0x00000006ff027e24 */ /* 0x002fe4000f8e00ff */
[----:B------:R-:W-:-:S05]  /*a2c0*/  IMAD.U32 R3, RZ, RZ, UR7 ;  /* 0x00000007ff037e24 */ /* 0x000fca000f8e00ff */
[----:B------:R-:W3:Y:S01]  /*a2d0*/  @P3 LDG.E R6, desc[UR16][R2.64] ;  /* 0x0000001002063981 */ /* 0x000ee2000c1e1900 */
[----:B------:R-:W-:Y:S01]  /*a2e0*/  ULDC.64 UR16, c[0x0][0x788] ;  /* 0x0001e20000107ab9 */ /* 0x000fe20000000a00 */
[----:B------:R-:W-:Y:S01]  /*a2f0*/  UMOV UR54, URZ ;  /* 0x0000003f00367c82 */ /* 0x000fe20008000000 */
[----:B------:R-:W-:Y:S01]  /*a300*/  ISETP.NE.U32.AND P0, PT, RZ, UR16, PT ;  /* 0x00000010ff007c0c */ /* 0x000fe2000bf05070 */
[----:B------:R-:W-:-:S03]  /*a310*/  UMOV UR11, URZ ;  /* 0x0000003f000b7c82 */ /* 0x000fc60008000000 */
[----:B------:R-:W-:Y:S02]  /*a320*/  ISETP.NE.AND.EX P0, PT, RZ, UR17, PT, P0 ;  /* 0x00000011ff007c0c */ /* 0x000fe4000bf05300 */
[----:B--2---:R-:W-:Y:S02]  /*a330*/  @P1 R2UR UR5, R7 ;  /* 0x00000000070512ca */ /* 0x004fe400000e0000 */
        /* <DEDUP_REMOVED lines=8> */
[----:B---3--:R-:W-:Y:S01]  /*a3c0*/  @P3 R2UR UR5, R6 ;  /* 0x00000000060532ca */ /* 0x008fe200000e0000 */
        /* <DEDUP_REMOVED lines=10> */
.L_x_662:
        /* <DEDUP_REMOVED lines=14> */
.L_x_663:
        /* <DEDUP_REMOVED lines=9> */
.L_x_664:
        /* <DEDUP_REMOVED lines=22> */
.L_x_665:
        /* <DEDUP_REMOVED lines=23> */
[----:B------:R-:W1:Y:S01]  /*a8b0*/  S2R R3, SR_CgaCtaId ;  /* 0x0000000000037919 */ /* 0x000e620000008800 */
[----:B------:R-:W-:Y:S02]  /*a8c0*/  MOV R6, 0x400 ;  /* 0x0000040000067802 */ /* 0x000fe40000000f00 */
[----:B------:R-:W-:Y:S01]  /*a8d0*/  ISETP.NE.AND P0, PT, R11, RZ, PT ;  /* 0x000000ff0b00720c */ /* 0x000fe20003f05270 */
[----:B------:R-:W2:Y:S01]  /*a8e0*/  S2R R21, SR_CTAID.Y ;  /* 0x0000000000157919 */ /* 0x000ea20000002600 */
[----:B-1----:R-:W-:Y:S01]  /*a8f0*/  LEA R6, R3, R6, 0x18 ;  /* 0x0000000603067211 */ /* 0x002fe200078ec0ff */
[----:B------:R-:W-:-:S05]  /*a900*/  IMAD.MOV.U32 R3, RZ, RZ, 0x1 ;  /* 0x00000001ff037424 */ /* 0x000fca00078e00ff */
[----:B------:R-:W-:-:S04]  /*a910*/  SHF.L.U32 R3, R3, 0x1f, RZ ;  /* 0x0000001f03037819 */ /* 0x000fc800000006ff */
[----:B------:R-:W1:Y:S02]  /*a920*/  SYNCS.PHASECHK.TRANS64.TRYWAIT P1, [R6+URZ+0x31820], R3 ;  /* 0x03182003060075a7 */ /* 0x000e64000802017f */
[----:B-12---:R-:W-:Y:S05]  /*a930*/  @!P1 BRA `(.L_x_666) ;  /* 0x0000001800549947 */ /* 0x006fea0003800000 */
.L_x_681:
[----:B------:R-:W-:Y:S01]  /*a940*/  SHF.R.S32.HI R21, RZ, 0x1f, R21 ;  /* 0x0000001fff157819 */ /* 0x000fe20000011415 */
[----:B------:R-:W-:Y:S01]  /*a950*/  IMAD.MOV.U32 R4, RZ, RZ, 0x1 ;  /* 0x00000001ff047424 */ /* 0x000fe200078e00ff */
[----:B------:R-:W-:Y:S06]  /*a960*/  @P0 BRA `(.L_x_667) ;  /* 0x0000000000140947 */ /* 0x000fec0003800000 */
[----:B------:R-:W-:Y:S01]  /*a970*/  LOP3.LUT P1, RZ, R18, 0x1f, RZ, 0xc0, !PT ;  /* 0x0000001f12ff7812 */ /* 0x000fe2000782c0ff */
[----:B-1----:R-:W-:-:S04]  /*a980*/  IMAD.MOV.U32 R3, RZ, RZ, 0x8100 ;  /* 0x00008100ff037424 */ /* 0x002fc800078e00ff */
[----:B------:R2:W-:Y:S08]  /*a990*/  SYNCS.ARRIVE.TRANS64 RZ, [R6+URZ+0x31810], R3 ;  /* 0x0318100306ff79a7 */ /* 0x0005f0000800003f */
[----:B------:R-:W-:Y:S05]  /*a9a0*/  @!P1 BRA `(.L_x_667) ;  /* 0x0000000000049947 */ /* 0x000fea0003800000 */
[----:B------:R-:W-:Y:S01]  /*a9b0*/  BPT.TRAP 0x1 ;  /* 0x000000040000795c */ /* 0x000fe20000300000 */
.L_x_667:
[----:B------:R-:W3:Y:S01]  /*a9c0*/  LDC.64 R8, c[0x0][0x198] ;  /* 0x00006600ff087b82 */ /* 0x000ee20000000a00 */
        /* <DEDUP_REMOVED lines=8> */
[----:B-12---:R-:W-:Y:S01]  /*aa50*/  IMAD.MOV.U32 R3, RZ, RZ, 0x14000 ;  /* 0x00014000ff037424 */ /* 0x006fe200078e00ff */
        /* <DEDUP_REMOVED lines=11> */
[----:B---3--:R-:W-:Y:S01]  /*ab10*/  IMAD.MOV.U32 R5, RZ, RZ, R8 ;  /* 0x000000ffff057224 */ /* 0x008fe200078e0008 */
        /* <DEDUP_REMOVED lines=51> */
[----:B-1----:R-:W-:Y:S01]  /*ae50*/  UMOV UR16, 0x0 ;  /* 0x0000000000107882 */ /* 0x002fe20000000000 */
[----:B------:R-:W-:Y:S01]  /*ae60*/  UMOV UR17, 0x10000000 ;  /* 0x1000000000117882 */ /* 0x000fe20000000000 */
[----:B--2---:R-:W-:Y:S01]  /*ae70*/  ULEA UR40, UP0, UR10, UR22, 0x2 ;  /* 0x000000160a287291 */ /* 0x004fe2000f80103f */
[----:B------:R-:W-:Y:S01]  /*ae80*/  UMOV UR43, UR11 ;  /* 0x0000000b002b7c82 */ /* 0x000fe20008000000 */
[----:B------:R-:W-:-:S02]  /*ae90*/  UMOV UR44, UR12 ;  /* 0x0000000c002c7c82 */ /* 0x000fc40008000000 */
[----:B------:R-:W-:Y:S01]  /*aea0*/  ULEA.HI.X UR41, UR10, UR23, UR9, 0x2, UP0 ;  /* 0x000000170a297291 */ /* 0x000fe200080f1409 */
[----:B------:R-:W-:Y:S02]  /*aeb0*/  UMOV UR45, UR13 ;  /* 0x0000000d002d7c82 */ /* 0x000fe40008000000 */
[----:B------:R-:W-:Y:S01]  /*aec0*/  UMOV UR9, 0x10 ;  /* 0x0000001000097882 */ /* 0x000fe20000000000 */
[----:B---3--:R-:W-:Y:S01]  /*aed0*/  UIADD3 UR24, UR8, 0x2800, URZ ;  /* 0x0000280008187890 */ /* 0x008fe2000fffe03f */
[----:B------:R-:W-:Y:S01]  /*aee0*/  UMOV UR10, UR18 ;  /* 0x00000012000a7c82 */ /* 0x000fe20008000000 */
[----:B------:R-:W-:Y:S01]  /*aef0*/  UMOV UR26, 0x40 ;  /* 0x00000040001a7882 */ /* 0x000fe20000000000 */
[----:B------:R-:W-:Y:S02]  /*af00*/  UMOV UR27, UR11 ;  /* 0x0000000b001b7c82 */ /* 0x000fe40008000000 */
[----:B------:R1:W-:Y:S01]  /*af10*/  UBLKCP.S.G [UR48], [UR40], UR9 ;  /* 0x00000030280073ba */ /* 0x0003e20008000209 */
[----:B------:R2:W-:Y:S01]  /*af20*/  SYNCS.ARRIVE.TRANS64 RZ, [R6+URZ+0x31800], R3 ;  /* 0x0318000306ff79a7 */ /* 0x0005e2000800003f */
[----:B------:R-:W-:Y:S01]  /*af30*/  UMOV UR28, UR12 ;  /* 0x0000000c001c7c82 */ /* 0x000fe20008000000 */
[----:B----4-:R-:W-:Y:S01]  /*af40*/  UIADD3 UR56, UR8, 0x5000, URZ ;  /* 0x0000500008387890 */ /* 0x010fe2000fffe03f */
        /* <DEDUP_REMOVED lines=9> */
[----:B-1----:R-:W-:-:S02]  /*afe0*/  UIADD3 UR9, UR8, 0x31800, URZ ;  /* 0x0003180008097890 */ /* 0x002fc4000fffe03f */
        /* <DEDUP_REMOVED lines=11> */
[----:B-1----:R-:W-:Y:S01]  /*b0a0*/  UMOV UR10, 0xc0 ;  /* 0x000000c0000a7882 */ /* 0x002fe20000000000 */
[----:B------:R2:W-:Y:S01]  /*b0b0*/  UTMALDG.4D [UR40], [UR6], desc[UR16] ;  /* 0x00001028060075b4 */ /* 0x0005e20008019000 */
[----:B---3--:R-:W-:-:S02]  /*b0c0*/  UIADD3 UR24, UR8, 0xf000, URZ ;  /* 0x0000f00008187890 */ /* 0x008fc4000fffe03f */
[----:B------:R-:W-:Y:S01]  /*b0d0*/  UIADD3 UR8, UR8, 0x11800, URZ ;  /* 0x0001180008087890 */ /* 0x000fe2000fffe03f */
[----:B------:R-:W-:Y:S01]  /*b0e0*/  UMOV UR26, 0x80 ;  /* 0x00000080001a7882 */ /* 0x000fe20000000000 */
[----:B------:R2:W-:Y:S05]  /*b0f0*/  UTMALDG.4D [UR32], [UR6], desc[UR16] ;  /* 0x00001020060075b4 */ /* 0x0005ea0008019000 */
[----:B------:R2:W-:Y:S02]  /*b100*/  UTMALDG.4D [UR24], [UR6], desc[UR16] ;  /* 0x00001018060075b4 */ /* 0x0005e40008019000 */
[----:B------:R2:W-:Y:S02]  /*b110*/  UTMALDG.4D [UR8], [UR6], desc[UR16] ;  /* 0x00001008060075b4 */ /* 0x0005e40008019000 */
[----:B--2---:R-:W-:Y:S05]  /*b120*/  @P1 BRA `(.L_x_668) ;  /* 0x0000000800581947 */ /* 0x004fea0003800000 */
[----:B------:R-:W1:Y:S01]  /*b130*/  LDC.64 R12, c[0x0][0x730] ;  /* 0x0001cc00ff0c7b82 */ /* 0x000e620000000a00 */
[----:B------:R-:W-:Y:S01]  /*b140*/  ULDC.64 UR8, c[0x0][0x738] ;  /* 0x0001ce0000087ab9 */ /* 0x000fe20000000a00 */
[----:B------:R-:W-:Y:S01]  /*b150*/  LOP3.LUT R16, R18, 0x1f, RZ, 0xc0, !PT ;  /* 0x0000001f12107812 */ /* 0x000fe200078ec0ff */
[----:B------:R-:W-:Y:S02]  /*b160*/  UIMAD UR6, UR47, UR8, URZ ;  /* 0x000000082f0672a4 */ /* 0x000fe4000f8e023f */
[----:B------:R-:W-:Y:S02]  /*b170*/  UIMAD.WIDE.U32 UR4, UR21, UR8, UR38 ;  /* 0x00000008150472a5 */ /* 0x000fe4000f8e0026 */
[----:B------:R-:W-:Y:S01]  /*b180*/  UIMAD UR6, UR21, UR9, UR6 ;  /* 0x00000009150672a4 */ /* 0x000fe2000f8e0206 */
[----:B------:R-:W2:Y:S03]  /*b190*/  LDC.64 R14, c[0x0][0x728] ;  /* 0x0001ca00ff0e7b82 */ /* 0x000ea60000000a00 */
        /* <DEDUP_REMOVED lines=9> */
[----:B-1----:R-:W-:-:S04]  /*b230*/  IMAD.WIDE.U32 R2, R12, UR20, R2 ;  /* 0x000000140c027c25 */ /* 0x002fc8000f8e0002 */
        /* <DEDUP_REMOVED lines=8> */
[----:B--2---:R-:W-:Y:S01]  /*b2c0*/  LEA R14, P1, R2, R14, 0x2 ;  /* 0x0000000e020e7211 */ /* 0x004fe200078210ff */
        /* <DEDUP_REMOVED lines=8> */
.L_x_673:
[----:B------:R-:W-:-:S04]  /*b350*/  SHF.L.U32 R5, R13, 0x1f, RZ ;  /* 0x0000001f0d057819 */ /* 0x000fc800000006ff */
[----:B------:R-:W1:Y:S02]  /*b360*/  SYNCS.PHASECHK.TRANS64.TRYWAIT P1, [R6+URZ+0x31838], R5 ;  /* 0x03183805060075a7 */ /* 0x000e64000802017f */
[----:B-1----:R-:W-:Y:S05]  /*b370*/  @!P1 BRA `(.L_x_669) ;  /* 0x0000000c00d89947 */ /* 0x002fea0003800000 */
.L_x_682:
[----:B------:R-:W-:Y:S05]  /*b380*/  @P0 BRA `(.L_x_670) ;  /* 0x0000000000140947 */ /* 0x000fea0003800000 */
[----:B------:R-:W-:Y:S01]  /*b390*/  ISETP.NE.AND P1, PT, R16, RZ, PT ;  /* 0x000000ff1000720c */ /* 0x000fe20003f25270 */
[----:B-1----:R-:W-:-:S04]  /*b3a0*/  IMAD.MOV.U32 R5, RZ, RZ, 0x8100 ;  /* 0x00008100ff057424 */ /* 0x002fc800078e00ff */
[----:B------:R2:W-:Y:S08]  /*b3b0*/  SYNCS.ARRIVE.TRANS64 RZ, [R6+URZ+0x31830], R5 ;  /* 0x0318300506ff79a7 */ /* 0x0005f0000800003f */
[----:B------:R-:W-:Y:S05]  /*b3c0*/  @!P1 BRA `(.L_x_670) ;  /* 0x0000000000049947 */ /* 0x000fea0003800000 */
[----:B------:R-:W-:Y:S01]  /*b3d0*/  BPT.TRAP 0x1 ;  /* 0x000000040000795c */ /* 0x000fe20000300000 */
.L_x_670:
        /* <DEDUP_REMOVED lines=47> */
.L_x_684:
[----:B------:R-:W-:Y:S01]  /*b6d0*/  LOP3.LUT R13, R13, 0x1, RZ, 0x3c, !PT ;  /* 0x000000010d0d7812 */ /* 0x000fe200078e3cff */
[----:B------:R-:W-:Y:S06]  /*b6e0*/  @P2 BRA `(.L_x_672) ;  /* 0x0000000000142947 */ /* 0x000fec0003800000 */
[----:B------:R-:W-:Y:S01]  /*b6f0*/  ISETP.NE.AND P1, PT, R16, RZ, PT ;  /* 0x000000ff1000720c */ /* 0x000fe20003f25270 */
[----:B-1----:R-:W-:-:S04]  /*b700*/  IMAD.MOV.U32 R2, RZ, RZ, 0x8100 ;  /* 0x00008100ff027424 */ /* 0x002fc800078e00ff */
[----:B------:R2:W-:Y:S08]  /*b710*/  SYNCS.ARRIVE.TRANS64 RZ, [R20+URZ+0x31810], R2 ;  /* 0x0318100214ff79a7 */ /* 0x0005f0000800003f */
[----:B------:R-:W-:Y:S05]  /*b720*/  @!P1 BRA `(.L_x_672) ;  /* 0x0000000000049947 */ /* 0x000fea0003800000 */
[----:B------:R-:W-:Y:S01]  /*b730*/  BPT.TRAP 0x1 ;  /* 0x000000040000795c */ /* 0x000fe20000300000 */
.L_x_672:
[--C-:B-12---:R-:W-:Y:S01]  /*b740*/  IMAD R2, R12, 0x8000, R6.reuse ;  /* 0x000080000c027824 */ /* 0x106fe200078e0206 */
        /* <DEDUP_REMOVED lines=50> */
[----:B-1----:R-:W-:Y:S05]  /*ba70*/  @!P1 BRA `(.L_x_673) ;  /* 0xfffffff800349947 */ /* 0x002fea000383ffff */
[----:B------:R-:W-:-:S07]  /*ba80*/  VIADD R12, R12, 0x1 ;  /* 0x000000010c0c7836 */ /* 0x000fce0000000000 */
.L_x_668:
[----:B------:R-:W-:Y:S01]  /*ba90*/  SHF.L.U32 R16, R13, 0x1f, RZ ;  /* 0x0000001f0d107819 */ /* 0x000fe200000006ff */
[----:B------:R-:W1:Y:S01]  /*baa0*/  LDC.64 R10, c[0x0][0x730] ;  /* 0x0001cc00ff0a7b82 */ /* 0x000e620000000a00 */
[----:B------:R-:W-:Y:S02]  /*bab0*/  IMAD.U32 R14, RZ, RZ, UR38 ;  /* 0x00000026ff0e7e24 */ /* 0x000fe4000f8e00ff */
[----:B------:R-:W-:Y:S02]  /*bac0*/  IMAD.U32 R2, RZ, RZ, UR38 ;  /* 0x00000026ff027e24 */ /* 0x000fe4000f8e00ff */
[----:B------:R-:W-:Y:S02]  /*bad0*/  IMAD.MOV.U32 R2, RZ, RZ, R14 ;  /* 0x000000ffff027224 */ /* 0x000fe400078e000e */
[----:B------:R-:W-:Y:S01]  /*bae0*/  IMAD.U32 R3, RZ, RZ, UR39 ;  /* 0x00000027ff037e24 */ /* 0x000fe2000f8e00ff */
[----:B------:R-:W2:Y:S01]  /*baf0*/  SYNCS.PHASECHK.TRANS64.TRYWAIT P1, [R6+URZ+0x31838], R16 ;  /* 0x03183810060075a7 */ /* 0x000ea2000802017f */
[----:B------:R-:W-:Y:S01]  /*bb00*/  IMAD.U32 R15, RZ, RZ, UR39 ;  /* 0x00000027ff0f7e24 */ /* 0x000fe2000f8e00ff */
[----:B------:R-:W3:Y:S01]  /*bb10*/  LDC.64 R8, c[0x0][0x738] ;  /* 0x0001ce00ff087b82 */ /* 0x000ee20000000a00 */
[----:B-1----:R-:W-:-:S02]  /*bb20*/  IMAD R14, R21, R10, RZ ;  /* 0x0000000a150e7224 */ /* 0x002fc400078e02ff */
[----:B------:R-:W-:-:S04]  /*bb30*/  IMAD.WIDE.U32 R2, R10, UR20, R2 ;  /* 0x000000140a027c25 */ /* 0x000fc8000f8e0002 */
[----:B------:R-:W-:-:S04]  /*bb40*/  IMAD R11, R11, UR20, R14 ;  /* 0x000000140b0b7c24 */ /* 0x000fc8000f8e020e */
[----:B------:R-:W-:Y:S02]  /*bb50*/  IMAD.IADD R3, R11, 0x1, R3 ;  /* 0x000000010b037824 */ /* 0x000fe400078e0203 */
[C---:B---3--:R-:W-:Y:S02]  /*bb60*/  IMAD R10, R8.reuse, UR47, RZ ;  /* 0x0000002f080a7c24 */ /* 0x048fe4000f8e02ff */
[----:B------:R-:W-:-:S04]  /*bb70*/  IMAD.WIDE.U32 R2, R8, UR21, R2 ;  /* 0x0000001508027c25 */ /* 0x000fc8000f8e0002 */
[----:B------:R-:W-:Y:S01]  /*bb80*/  IMAD R9, R9, UR21, R10 ;  /* 0x0000001509097c24 */ /* 0x000fe2000f8e020a */
[----:B--2---:R-:W-:Y:S06]  /*bb90*/  @!P1 BRA `(.L_x_674) ;  /* 0x0000000400fc9947 */ /* 0x004fec0003800000 */
.L_x_685:
[----:B------:R-:W-:Y:S01]  /*bba0*/  IMAD.IADD R8, R9, 0x1, R3 ;  /* 0x0000000109087824 */ /* 0x000fe200078e0203 */
[----:B------:R-:W-:Y:S06]  /*bbb0*/  @P0 BRA `(.L_x_675) ;  /* 0x0000000000140947 */ /* 0x000fec0003800000 */
[----:B------:R-:W-:Y:S01]  /*bbc0*/  LOP3.LUT P0, RZ, R18, 0x1f, RZ, 0xc0, !PT ;  /* 0x0000001f12ff7812 */ /* 0x000fe2000780c0ff */
[----:B------:R-:W-:-:S04]  /*bbd0*/  IMAD.MOV.U32 R9, RZ, RZ, 0x8100 ;  /* 0x00008100ff097424 */ /* 0x000fc800078e00ff */
[----:B------:R2:W-:Y:S08]  /*bbe0*/  SYNCS.ARRIVE.TRANS64 RZ, [R6+URZ+0x31830], R9 ;  /* 0x0318300906ff79a7 */ /* 0x0005f0000800003f */
[----:B------:R-:W-:Y:S05]  /*bbf0*/  @!P0 BRA `(.L_x_675) ;  /* 0x0000000000048947 */ /* 0x000fea0003800000 */
[----:B------:R-:W-:Y:S01]  /*bc00*/  BPT.TRAP 0x1 ;  /* 0x000000040000795c */ /* 0x000fe20000300000 */
.L_x_675:
        /* <DEDUP_REMOVED lines=52> */
[----:B----4-:R-:W-:Y:S01]  /*bf50*/  NOP ;  /* 0x0000000000007918 */ /* 0x010fe20000000000 */
.L_x_661:
[----:B------:R-:W-:Y:S05]  /*bf60*/  WARPSYNC.ALL ;  /* 0x0000000000007948 */ /* 0x000fea0003800000 */
[----:B------:R-:W-:-:S13]  /*bf70*/  ELECT P0, URZ, PT ;  /* 0x00000000003f782f */ /* 0x000fda0003800000 */
[----:B------:R-:W-:Y:S05]  /*bf80*/  @!P0 BRA `(.L_x_627) ;  /* 0x00000000007c8947 */ /* 0x000fea0003800000 */
[----:B------:R-:W4:Y:S02]  /*bf90*/  LDL R0, [R1] ;  /* 0x0000000001007983 */ /* 0x000f240000100800 */
[----:B----4-:R-:W-:-:S13]  /*bfa0*/  R2UR UR4, R0 ;  /* 0x00000000000472ca */ /* 0x010fda00000e0000 */
[----:B------:R-:W-:-:S06]  /*bfb0*/  ULOP3.LUT UR4, UR4, 0x2, URZ, 0xfc, !UPT ;  /* 0x0000000204047892 */ /* 0x000fcc000f8efc3f */
[----:B------:R-:W-:-:S05]  /*bfc0*/  IMAD.U32 R0, RZ, RZ, UR4 ;  /* 0x00000004ff007e24 */ /* 0x000fca000f8e00ff */
[----:B------:R-:W-:-:S13]  /*bfd0*/  ISETP.NE.AND P1, PT, R0, 0x3, PT ;  /* 0x000000030000780c */ /* 0x000fda0003f25270 */
[----:B------:R-:W-:Y:S05]  /*bfe0*/  @!P1 BRA `(.L_x_676) ;  /* 0x0000000000049947 */ /* 0x000fea0003800000 */
[----:B---3--:R-:W-:Y:S01]  /*bff0*/  BPT.TRAP 0x1 ;  /* 0x000000040000795c */ /* 0x008fe20000300000 */
.L_x_676:
        /* <DEDUP_REMOVED lines=8> */
.L_x_686:
        /* <DEDUP_REMOVED lines=9> */
.L_x_687:
[----:B------:R-:W-:Y:S05]  /*c110*/  @!P1 BRA `(.L_x_679) ;  /* 0x0000000000049947 */ /* 0x000fea0003800000 */
[----:B---3--:R-:W-:Y:S01]  /*c120*/  BPT.TRAP 0x1 ;  /* 0x000000040000795c */ /* 0x008fe20000300000 */
.L_x_679:
[----:B------:R-:W-:-:S07]  /*c130*/  SHF.L.U32 R13, R13, 0x1f, RZ ;  /* 0x0000001f0d0d7819 */ /* 0x000fce00000006ff */
.L_x_680:
[----:B------:R1:W1:Y:S02]  /*c140*/  SYNCS.PHASECHK.TRANS64.TRYWAIT P0, [R2+URZ+0x31838], R13 ;  /* 0x0318380d020075a7 */ /* 0x000264000800017f */
[----:B-1----:R-:W-:Y:S05]  /*c150*/  @!P0 NANOSLEEP.SYNCS 0x989680 ;  /* 0x009896800000895d */ /* 0x002fea0003900000 */
[----:B------:R-:W1:Y:S02]  /*c160*/  @!P0 SYNCS.PHASECHK.TRANS64 P0, [R2+URZ+0x31838], R13 ;  /* 0x0318380d020085a7 */ /* 0x000e64000800007f */
[----:B-1----:R-:W-:Y:S05]  /*c170*/  @!P0 BRA `(.L_x_680) ;  /* 0xfffffffc00f08947 */ /* 0x002fea000383ffff */
.L_x_627:
[----:B---3--:R-:W-:Y:S05]  /*c180*/  BSYNC B0 ;  /* 0x0000000000007941 */ /* 0x008fea0003800000 */
.L_x_621:
[----:B------:R-:W-:Y:S05]  /*c190*/  EXIT ;  /* 0x000000000000794d */ /* 0x000fea0003800000 */
.L_x_634:
[----:B-1----:R1:W2:Y:S02]  /*c1a0*/  SYNCS.PHASECHK.TRANS64.TRYWAIT P0, [R17+URZ+0x31800], R14 ;  /* 0x0318000e110075a7 */ /* 0x0022a4000800017f */
[----:B--2---:R-:W-:Y:S05]  /*c1b0*/  @!P0 NANOSLEEP.SYNCS 0x989680 ;  /* 0x009896800000895d */ /* 0x004fea0003900000 */
[----:B------:R-:W2:Y:S02]  /*c1c0*/  @!P0 SYNCS.PHASECHK.TRANS64 P0, [R17+URZ+0x31800], R14 ;  /* 0x0318000e110085a7 */ /* 0x000ea4000800007f */
[----:B--2---:R-:W-:Y:S05]  /*c1d0*/  @!P0 BRA `(.L_x_634) ;  /* 0xfffffffc00f08947 */ /* 0x004fea000383ffff */
[----:B------:R-:W-:Y:S05]  /*c1e0*/  BRA `(.L_x_633) ;  /* 0xffffff5000187947 */ /* 0x000fea000383ffff */
.L_x_638:
[----:B--2---:R2:W3:Y:S02]  /*c1f0*/  SYNCS.PHASECHK.TRANS64.TRYWAIT P0, [R16+URZ+0x31810], R9 ;  /* 0x03181009100075a7 */ /* 0x0044e4000800017f */
[----:B---3--:R-:W-:Y:S05]  /*c200*/  @!P0 NANOSLEEP.SYNCS 0x989680 ;  /* 0x009896800000895d */ /* 0x008fea0003900000 */
[----:B------:R-:W3:Y:S02]  /*c210*/  @!P0 SYNCS.PHASECHK.TRANS64 P0, [R16+URZ+0x31810], R9 ;  /* 0x03181009100085a7 */ /* 0x000ee4000800007f */
[----:B---3--:R-:W-:Y:S05]  /*c220*/  @!P0 BRA `(.L_x_638) ;  /* 0xfffffffc00f08947 */ /* 0x008fea000383ffff */
[----:B------:R-:W-:Y:S05]  /*c230*/  BRA `(.L_x_637) ;  /* 0xffffff5800a87947 */ /* 0x000fea000383ffff */
.L_x_642:
[----:B----4-:R4:W1:Y:S02]  /*c240*/  SYNCS.PHASECHK.TRANS64.TRYWAIT P0, [R17+URZ+0x31830], R10 ;  /* 0x0318300a110075a7 */ /* 0x010864000800017f */
[----:B-1----:R-:W-:Y:S05]  /*c250*/  @!P0 NANOSLEEP.SYNCS 0x989680 ;  /* 0x009896800000895d */ /* 0x002fea0003900000 */
[----:B------:R-:W1:Y:S02]  /*c260*/  @!P0 SYNCS.PHASECHK.TRANS64 P0, [R17+URZ+0x31830], R10 ;  /* 0x0318300a110085a7 */ /* 0x000e64000800007f */
[----:B-1----:R-:W-:Y:S05]  /*c270*/  @!P0 BRA `(.L_x_642) ;  /* 0xfffffffc00f08947 */ /* 0x002fea000383ffff */
[----:B------:R-:W-:Y:S05]  /*c280*/  BRA `(.L_x_641) ;  /* 0xffffff7400b47947 */ /* 0x000fea000383ffff */
.L_x_666:
[----:B-1----:R1:W2:Y:S02]  /*c290*/  SYNCS.PHASECHK.TRANS64.TRYWAIT P1, [R6+URZ+0x31820], R3 ;  /* 0x03182003060075a7 */ /* 0x0022a4000802017f */
[----:B--2---:R-:W-:Y:S05]  /*c2a0*/  @!P1 NANOSLEEP.SYNCS 0x989680 ;  /* 0x009896800000995d */ /* 0x004fea0003900000 */
[----:B------:R-:W2:Y:S02]  /*c2b0*/  @!P1 SYNCS.PHASECHK.TRANS64 P1, [R6+URZ+0x31820], R3 ;  /* 0x03182003060095a7 */ /* 0x000ea4000802007f */
[----:B--2---:R-:W-:Y:S05]  /*c2c0*/  @!P1 BRA `(.L_x_666) ;  /* 0xfffffffc00f09947 */ /* 0x004fea000383ffff */
[----:B------:R-:W-:Y:S05]  /*c2d0*/  BRA `(.L_x_681) ;  /* 0xffffffe400987947 */ /* 0x000fea000383ffff */
.L_x_669:
[----:B-1----:R1:W2:Y:S02]  /*c2e0*/  SYNCS.PHASECHK.TRANS64.TRYWAIT P1, [R6+URZ+0x31838], R5 ;  /* 0x03183805060075a7 */ /* 0x0022a4000802017f */
[----:B--2---:R-:W-:Y:S05]  /*c2f0*/  @!P1 NANOSLEEP.SYNCS 0x989680 ;  /* 0x009896800000995d */ /* 0x004fea0003900000 */
[----:B------:R-:W2:Y:S02]  /*c300*/  @!P1 SYNCS.PHASECHK.TRANS64 P1, [R6+URZ+0x31838], R5 ;  /* 0x03183805060095a7 */ /* 0x000ea4000802007f */
[----:B--2---:R-:W-:Y:S05]  /*c310*/  @!P1 BRA `(.L_x_669) ;  /* 0xfffffffc00f09947 */ /* 0x004fea000383ffff */
[----:B------:R-:W-:Y:S05]  /*c320*/  BRA `(.L_x_682) ;  /* 0xfffffff000147947 */ /* 0x000fea000383ffff */
.L_x_671:
[----:B------:R-:W-:-:S07]  /*c330*/  SHF.L.U32 R2, R4, 0x1f, RZ ;  /* 0x0000001f04027819 */ /* 0x000fce00000006ff */
.L_x_683:
[----:B-1----:R1:W2:Y:S02]  /*c340*/  SYNCS.PHASECHK.TRANS64.TRYWAIT P1, [R20+URZ+0x31820], R2 ;  /* 0x03182002140075a7 */ /* 0x0022a4000802017f */
[----:B--2---:R-:W-:Y:S05]  /*c350*/  @!P1 NANOSLEEP.SYNCS 0x989680 ;  /* 0x009896800000995d */ /* 0x004fea0003900000 */
[----:B------:R-:W2:Y:S02]  /*c360*/  @!P1 SYNCS.PHASECHK.TRANS64 P1, [R20+URZ+0x31820], R2 ;  /* 0x03182002140095a7 */ /* 0x000ea4000802007f */
[----:B--2---:R-:W-:Y:S05]  /*c370*/  @!P1 BRA `(.L_x_683) ;  /* 0xfffffffc00f09947 */ /* 0x004fea000383ffff */
[----:B------:R-:W-:Y:S05]  /*c380*/  BRA `(.L_x_684) ;  /* 0xfffffff000d07947 */ /* 0x000fea000383ffff */
.L_x_674:
[----:B-1----:R1:W2:Y:S02]  /*c390*/  SYNCS.PHASECHK.TRANS64.TRYWAIT P1, [R6+URZ+0x31838], R16 ;  /* 0x03183810060075a7 */ /* 0x0022a4000802017f */
[----:B--2---:R-:W-:Y:S05]  /*c3a0*/  @!P1 NANOSLEEP.SYNCS 0x989680 ;  /* 0x009896800000995d */ /* 0x004fea0003900000 */
[----:B------:R-:W2:Y:S02]  /*c3b0*/  @!P1 SYNCS.PHASECHK.TRANS64 P1, [R6+URZ+0x31838], R16 ;  /* 0x03183810060095a7 */ /* 0x000ea4000802007f */
[----:B--2---:R-:W-:Y:S05]  /*c3c0*/  @!P1 BRA `(.L_x_674) ;  /* 0xfffffffc00f09947 */ /* 0x004fea000383ffff */
[----:B------:R-:W-:Y:S05]  /*c3d0*/  BRA `(.L_x_685) ;  /* 0xfffffff400f07947 */ /* 0x000fea000383ffff */
.L_x_677:
[----:B----4-:R4:W1:Y:S02]  /*c3e0*/  SYNCS.PHASECHK.TRANS64.TRYWAIT P0, [R5+URZ], R0 ;  /* 0x00000000050075a7 */ /* 0x010864000800017f */
[----:B-1----:R-:W-:Y:S05]  /*c3f0*/  @!P0 NANOSLEEP.SYNCS 0x989680 ;  /* 0x009896800000895d */ /* 0x002fea0003900000 */
[----:B------:R-:W1:Y:S02]  /*c400*/  @!P0 SYNCS.PHASECHK.TRANS64 P0, [R5+URZ], R0 ;  /* 0x00000000050085a7 */ /* 0x000e64000800007f */
[----:B-1----:R-:W-:Y:S05]  /*c410*/  @!P0 BRA `(.L_x_677) ;  /* 0xfffffffc00f08947 */ /* 0x002fea000383ffff */
[----:B------:R-:W-:Y:S05]  /*c420*/  BRA `(.L_x_686) ;  /* 0xfffffffc00147947 */ /* 0x000fea000383ffff */
.L_x_678:
[----:B----4-:R4:W1:Y:S02]  /*c430*/  SYNCS.PHASECHK.TRANS64.TRYWAIT P0, [R3+URZ], R0 ;  /* 0x00000000030075a7 */ /* 0x010864000800017f */
[----:B-1----:R-:W-:Y:S05]  /*c440*/  @!P0 NANOSLEEP.SYNCS 0x989680 ;  /* 0x009896800000895d */ /* 0x002fea0003900000 */
[----:B------:R-:W1:Y:S02]  /*c450*/  @!P0 SYNCS.PHASECHK.TRANS64 P0, [R3+URZ], R0 ;  /* 0x00000000030085a7 */ /* 0x000e64000800007f */
[----:B-1----:R-:W-:Y:S05]  /*c460*/  @!P0 BRA `(.L_x_678) ;  /* 0xfffffffc00f08947 */ /* 0x002fea000383ffff */
[----:B------:R-:W-:Y:S05]  /*c470*/  BRA `(.L_x_687) ;  /* 0xfffffffc00247947 */ /* 0x000fea000383ffff */
.L_x_688:
        /* <DEDUP_REMOVED lines=16> */
.L_x_1152:


//--------------------- .text._ZN7cutlass13device_kernelIN5flash11enable_sm90INS1_16FlashAttnBwdSm90INS1_25CollectiveMainloopBwdSm90ILi2ELi1ELi1EN4cute5tupleIJNS5_1CILi1EEES8_S8_EEENS6_IJNS7_ILi64EEENS7_ILi80EEENS7_ILi256EEEEEENS_6half_tEfNS_4arch4Sm90ELb1ELb0ELb1ELb0ELb0ELb0ELb1ELb1ELi2ELi1ELi1ELi1ELb0EEENS1_21CollectiveEpilogueBwdISD_SE_SG_Li256ELb0ELb1ELi2EEENS1_25SingleTileBwdLPTSchedulerILb0ELi80ELb0EEEEEEEEEvNT_6ParamsE --------------------------
	.section	.text._ZN7cutlass13device_kernelIN5flash11enable_sm90INS1_16FlashAttnBwdSm90INS1_25CollectiveMainloopBwdSm90ILi2ELi1ELi1EN4cute5tupleIJNS5_1CILi1EEES8_S8_EEENS6_IJNS7_ILi64EEENS7_ILi80EEENS7_ILi256EEEEEENS_6half_tEfNS_4arch4Sm90ELb1ELb0ELb1ELb0ELb0ELb0ELb1ELb1ELi2ELi1ELi1ELi1ELb0EEENS1_21CollectiveEpilogueBwdISD_SE_SG_Li256ELb0ELb1ELi2EEENS1_25SingleTileBwdLPTSchedulerILb0ELi80ELb0EEEEEEEEEvNT_6ParamsE,"ax",@progbits
	.align	128
.text._ZN7cutlass13device_kernelIN5flash11enable_sm90INS1_16FlashAttnBwdSm90INS1_25CollectiveMainloopBwdSm90ILi2ELi1ELi1EN4cute5tupleIJNS5_1CILi1EEES8_S8_EEENS6_IJNS7_ILi64EEENS7_ILi80EEENS7_ILi256EEEEEENS_6half_tEfNS_4arch4Sm90ELb1ELb0ELb1ELb0ELb0ELb0ELb1ELb1ELi2ELi1ELi1ELi1ELb0EEENS1_21CollectiveEpilogueBwdISD_SE_SG_Li256ELb0ELb1ELi2EEENS1_25SingleTileBwdLPTSchedulerILb0ELi80ELb0EEEEEEEEEvNT_6ParamsE:
        .type           _ZN7cutlass13device_kernelIN5flash11enable_sm90INS1_16FlashAttnBwdSm90INS1_25CollectiveMainloopBwdSm90ILi2ELi1ELi1EN4cute5tupleIJNS5_1CILi1EEES8_S8_EEENS6_IJNS7_ILi64EEENS7_ILi80EEENS7_ILi256EEEEEENS_6half_tEfNS_4arch4Sm90ELb1ELb0ELb1ELb0ELb0ELb0ELb1ELb1ELi2ELi1ELi1ELi1ELb0EEENS1_21CollectiveEpilogueBwdISD_SE_SG_Li256ELb0ELb1ELi2EEENS1_25SingleTileBwdLPTSchedulerILb0ELi80ELb0EEEEEEEEEvNT_6ParamsE,@function
        .size           _ZN7cutlass13device_kernelIN5flash11enable_sm90INS1_16FlashAttnBwdSm90INS1_25CollectiveMainloopBwdSm90ILi2ELi1ELi1EN4cute5tupleIJNS5_1CILi1EEES8_S8_EEENS6_IJNS7_ILi64EEENS7_ILi80EEENS7_ILi256EEEEEENS_6half_tEfNS_4arch4Sm90ELb1ELb0ELb1ELb0ELb0ELb0ELb1ELb1ELi2ELi1ELi1ELi1ELb0EEENS1_21CollectiveEpilogueBwdISD_SE_SG_Li256ELb0ELb1ELi2EEENS1_25SingleTileBwdLPTSchedulerILb0ELi80ELb0EEEEEEEEEvNT_6ParamsE,(.L_x_1153 - _ZN7cutlass13device_kernelIN5flash11enable_sm90INS1_16FlashAttnBwdSm90INS1_25CollectiveMainloopBwdSm90ILi2ELi1ELi1EN4cute5tupleIJNS5_1CILi1EEES8_S8_EEENS6_IJNS7_ILi64EEENS7_ILi80EEENS7_ILi256EEEEEENS_6half_tEfNS_4arch4Sm90ELb1ELb0ELb1ELb0ELb0ELb0ELb1ELb1ELi2ELi1ELi1ELi1ELb0EEENS1_21CollectiveEpilogueBwdISD_SE_SG_Li256ELb0ELb1ELi2EEENS1_25SingleTileBwdLPTSchedulerILb0ELi80ELb0EEEEEEEEEvNT_6ParamsE)
        .other          _ZN7cutlass13device_kernelIN5flash11enable_sm90INS1_16FlashAttnBwdSm90INS1_25CollectiveMainloopBwdSm90ILi2ELi1ELi1EN4cute5tupleIJNS5_1CILi1EEES8_S8_EEENS6_IJNS7_ILi64EEENS7_ILi80EEENS7_ILi256EEEEEENS_6half_tEfNS_4arch4Sm90ELb1ELb0ELb1ELb0ELb0ELb0ELb1ELb1ELi2ELi1ELi1ELi1ELb0EEENS1_21CollectiveEpilogueBwdISD_SE_SG_Li256ELb0ELb1ELi2EEENS1_25SingleTileBwdLPTSchedulerILb0ELi80ELb0EEEEEEEEEvNT_6ParamsE,@"STO_CUDA_ENTRY STV_DEFAULT"
_ZN7cutlass13device_kernelIN5flash11enable_sm90INS1_16FlashAttnBwdSm90INS1_25CollectiveMainloopBwdSm90ILi2ELi1ELi1EN4cute5tupleIJNS5_1CILi1EEES8_S8_EEENS6_IJNS7_ILi64EEENS7_ILi80EEENS7_ILi256EEEEEENS_6half_tEfNS_4arch4Sm90ELb1ELb0ELb1ELb0ELb0ELb0ELb1ELb1ELi2ELi1ELi1ELi1ELb0EEENS1_21CollectiveEpilogueBwdISD_SE_SG_Li256ELb0ELb1ELi2EEENS1_25SingleTileBwdLPTSchedulerILb0ELi80ELb0EEEEEEEEEvNT_6ParamsE:
        /* <DEDUP_REMOVED lines=29> */
.L_x_690:
[----:B------:R-:W-:Y:S05]  /*01d0*/  BSYNC B0 ;  /* 0x0000000000007941 */ /* 0x000fea0003800000 */
.L_x_689:
        /* <DEDUP_REMOVED lines=34> */
.L_x_691:
        /* <DEDUP_REMOVED lines=20> */
.L_x_692:
[----:B-1----:R-:W-:Y:S01]  /*0540*/  ISETP.NE.AND P0, PT, R0, RZ, PT ;  /* 0x000000ff0000720c */ /* 0x002fe20003f05270 */
[----:B------:R-:W-:Y:S01]  /*0550*/  IMAD.MOV.U32 R0, RZ, RZ, 0x1 ;  /* 0x00000001ff007424 */ /* 0x000fe200078e00ff */
[----:B------:R-:W-:Y:S01]  /*0560*/  NOP ;  /* 0x0000000000007918 */ /* 0x000fe20000000000 */
[----:B------:R-:W-:-:S03]  /*0570*/  LOP3.LUT R21, R4, 0x7f, RZ, 0xc0, !PT ;  /* 0x0000007f04157812 */ /* 0x000fc600078ec0ff */
[----:B------:R-:W-:Y:S01]  /*0580*/  SEL R0, R0, 0x2, !P0 ;  /* 0x0000000200007807 */ /* 0x000fe20004000000 */
[----:B--23--:R-:W-:Y:S06]  /*0590*/  BAR.SYNC.DEFER_BLOCKING 0x0 ;  /* 0x0000000000007b1d */ /* 0x00cfec0000010000 */
[----:B------:R-:W-:Y:S05]  /*05a0*/  @!P0 BRA `(.L_x_693) ;  /* 0x000000d000488947 */ /* 0x000fea0003800000 */
.L_x_694:
[----:B------:R-:W-:-:S08]  /*05b0*/  NOP ;  /* 0x0000000000007918 */ /* 0x000fd00000000000 */
[----:B------:R-:W1:Y:S02]  /*05c0*/  USETMAXREG.TRY_ALLOC.CTAPOOL UP0, 0xf0 ;  /* 0x000000f0000079c8 */ /* 0x000e640008000600 */
[----:B-1----:R-:W-:-:S13]  /*05d0*/  PLOP3.LUT P0, PT, PT, PT, UP0, 0x80, 0x0 ;  /* 0x000000000000781c */ /* 0x002fda0003f0f008 */
[----:B------:R-:W-:Y:S05]  /*05e0*/  @!P0 BRA `(.L_x_694) ;  /* 0xfffffffc00f08947 */ /* 0x000fea000383ffff */
[----:B------:R-:W1:Y:S01]  /*05f0*/  S2UR UR7, SR_CTAID.X ;  /* 0x00000000000779c3 */ /* 0x000e620000002500 */
[----:B------:R-:W-:Y:S02]  /*0600*/  ULDC UR8, c[0x0][0xb50] ;  /* 0x0002d40000087ab9 */ /* 0x000fe40000000800 */
[----:B------:R-:W-:-:S05]  /*0610*/  UISETP.NE.AND UP0, UPT, UR8, 0x1, UPT ;  /* 0x000000010800788c */ /* 0x000fca000bf05270 */
[----:B------:R-:W2:Y:S06]  /*0620*/  LDC R2, c[0x0][0xb68] ;  /* 0x0002da00ff027b82 */ /* 0x000eac0000000800 */
[----:B------:R-:W-:Y:S01]  /*0630*/  @UP0 ULDC UR4, c[0x0][0xb54] ;  /* 0x0002d50000040ab9 */ /* 0x000fe20000000800 */
[----:B------:R-:W-:Y:S01]  /*0640*/  @UP0 ULDC UR9, c[0x0][0xb58] ;  /* 0x0002d60000090ab9 */ /* 0x000fe20000000800 */
[----:B-1----:R-:W-:Y:S02]  /*0650*/  UIMAD.WIDE.U32 UR4, UR7, UR4, URZ ;  /* 0x00000004070472a5 */ /* 0x002fe4000f8e003f */
[----:B------:R-:W-:-:S02]  /*0660*/  UMOV UR6, UR7 ;  /* 0x0000000700067c82 */ /* 0x000fc40008000000 */
[----:B------:R-:W-:-:S04]  /*0670*/  @UP0 USHF.R.U32.HI UR6, URZ, UR9, UR5 ;  /* 0x000000093f060299 */ /* 0x000fc80008011605 */
[----:B------:R-:W-:Y:S02]  /*0680*/  UIADD3 UR4, -UR6, URZ, URZ ;  /* 0x0000003f06047290 */ /* 0x000fe4000fffe13f */
[----:B--2---:R-:W-:Y:S02]  /*0690*/  ISETP.LE.AND P0, PT, R2, UR6, PT ;  /* 0x0000000602007c0c */ /* 0x004fe4000bf03270 */
[----:B------:R-:W-:-:S11]  /*06a0*/  UIMAD UR10, UR8, UR4, UR7 ;  /* 0x00000004080a72a4 */ /* 0x000fd6000f8e0207 */
[----:B------:R-:W-:Y:S05]  /*06b0*/  @!P0 BRA `(.L_x_695) ;  /* 0x0000000000208947 */ /* 0x000fea0003800000 */
[----:B------:R-:W-:Y:S01]  /*06c0*/  ULDC UR7, c[0x0][0xb5c] ;  /* 0x0002d70000077ab9 */ /* 0x000fe20000000800 */
[----:B------:R-:W-:Y:S01]  /*06d0*/  UMOV UR45, UR10 ;  /* 0x0000000a002d7c82 */ /* 0x000fe20008000000 */
[----:B------:R-:W-:-:S11]  /*06e0*/  UISETP.NE.AND UP0, UPT, UR7, 0x1, UPT ;  /* 0x000000010700788c */ /* 0x000fd6000bf05270 */
[----:B------:R-:W-:Y:S02]  /*06f0*/  @UP0 ULDC.64 UR8, c[0x0][0xb60] ;  /* 0x0002d80000080ab9 */ /* 0x000fe40000000a00 */
[----:B------:R-:W-:-:S04]  /*0700*/  UIMAD.WIDE.U32 UR4, UR10, UR8, URZ ;  /* 0x000000080a0472a5 */ /* 0x000fc8000f8e003f */
[----:B------:R-:W-:-:S04]  /*0710*/  @UP0 USHF.R.U32.HI UR45, URZ, UR9, UR5 ;  /* 0x000000093f2d0299 */ /* 0x000fc80008011605 */
[----:B------:R-:W-:Y:S01]  /*0720*/  UIMAD UR4, UR45, UR7, URZ ;  /* 0x000000072d0472a4 */ /* 0x000fe2000f8e023f */
[----:B------:R-:W-:Y:S11]  /*0730*/  BRA `(.L_x_696) ;  /* 0x00000000001c7947 */ /* 0x000ff60003800000 */
.L_x_695:
[----:B------:R-:W-:Y:S01]  /*0740*/  ULDC UR7, c[0x0][0xb44] ;  /* 0x0002d10000077ab9 */ /* 0x000fe20000000800 */
[----:B------:R-:W-:Y:S01]  /*0750*/  UMOV UR45, UR10 ;  /* 0x0000000a002d7c82 */ /* 0x000fe20008000000 */
[----:B------:R-:W-:-:S11]  /*0760*/  UISETP.NE.AND UP0, UPT, UR7, 0x1, UPT ;  /* 0x000000010700788c */ /* 0x000fd6000bf05270 */
[----:B------:R-:W-:Y:S02]  /*0770*/  @UP0 ULDC.64 UR8, c[0x0][0xb48] ;  /* 0x0002d20000080ab9 */ /* 0x000fe40000000a00 */
[----:B------:R-:W-:-:S04]  /*0780*/  UIMAD.WIDE.U32 UR4, UR10, UR8, URZ ;  /* 0x000000080a0472a5 */ /* 0x000fc8000f8e003f */
[----:B------:R-:W-:-:S04]  /*0790*/  @UP0 USHF.R.U32.HI UR45, URZ, UR9, UR5 ;  /* 0x000000093f2d0299 */ /* 0x000fc80008011605 */
[----:B------:R-:W-:-:S12]  /*07a0*/  UIMAD UR4, UR45, UR7, URZ ;  /* 0x000000072d0472a4 */ /* 0x000fd8000f8e023f */
.L_x_696:
[----:B------:R-:W-:Y:S01]  /*07b0*/  ULDC UR43, c[0x0][0xb38] ;  /* 0x0002ce00002b7ab9 */ /* 0x000fe20000000800 */
[----:B------:R-:W-:Y:S02]  /*07c0*/  UIADD3 UR4, UR10, -UR4, URZ ;  /* 0x800000040a047290 */ /* 0x000fe4000fffe03f */
[----:B------:R-:W-:Y:S01]  /*07d0*/  UISETP.NE.AND UP0, UPT, UR43, 0x1, UPT ;  /* 0x000000012b00788c */ /* 0x000fe2000bf05270 */
[----:B------:R-:W-:Y:S02]  /*07e0*/  ULDC UR5, c[0x0][0xb44] ;  /* 0x0002d10000057ab9 */ /* 0x000fe40000000800 */
[----:B------:R-:W-:-:S08]  /*07f0*/  UIMAD UR6, UR6, UR5, UR4 ;  /* 0x00000005060672a4 */ /* 0x000fd0000f8e0204 */
[----:B------:R-:W-:Y:S01]  /*0800*/  @UP0 ULDC UR4, c[0x0][0xb3c] ;  /* 0x0002cf0000040ab9 */ /* 0x000fe20000000800 */
[----:B------:R-:W-:Y:S01]  /*0810*/  @UP0 ULDC UR7, c[0x0][0xb40] ;  /* 0x0002d00000070ab9 */ /* 0x000fe20000000800 */
[----:B------:R-:W-:Y:S02]  /*0820*/  UIMAD.WIDE.U32 UR4, UR6, UR4, URZ ;  /* 0x00000004060472a5 */ /* 0x000fe4000f8e003f */
[----:B------:R-:W-:Y:S02]  /*0830*/  UMOV UR44, UR6 ;  /* 0x00000006002c7c82 */ /* 0x000fe40008000000 */
[----:B------:R-:W-:-:S04]  /*0840*/  @UP0 USHF.R.U32.HI UR44, URZ, UR7, UR5 ;  /* 0x000000073f2c0299 */ /* 0x000fc80008011605 */
[----:B------:R-:W-:Y:S02]  /*0850*/  UIADD3 UR4, -UR44, URZ, URZ ;  /* 0x0000003f2c047290 */ /* 0x000fe4000fffe13f */
[----:B------:R-:W-:Y:S02]  /*0860*/  ISETP.LE.AND P0, PT, RZ, UR44, PT ;  /* 0x0000002cff007c0c */ /* 0x000fe4000bf03270 */
[----:B------:R-:W-:-:S11]  /*0870*/  UIMAD UR43, UR43, UR4, UR6 ;  /* 0x000000042b2b72a4 */ /* 0x000fd6000f8e0206 */
[----:B------:R-:W-:Y:S05]  /*0880*/  @!P0 EXIT ;  /* 0x000000000000894d */ /* 0x000fea0003800000 */
[----:B------:R-:W-:Y:S01]  /*0890*/  ULDC UR8, c[0x0][0x280] ;  /* 0x0000a00000087ab9 */ /* 0x000fe20000000800 */
[----:B------:R-:W-:Y:S01]  /*08a0*/  ULDC UR9, c[0x0][0x290] ;  /* 0x0000a40000097ab9 */ /* 0x000fe20000000800 */
[----:B------:R-:W-:Y:S01]  /*08b0*/  UIMAD UR4, UR45, 0x50, UR8 ;  /* 0x000000502d0478a4 */ /* 0x000fe2000f8e0208 */
[----:B------:R-:W-:Y:S01]  /*08c0*/  PLOP3.LUT P0, PT, PT, PT, PT, 0x80, 0x0 ;  /* 0x000000000000781c */ /* 0x000fe20003f0f070 */
[----:B------:R-:W-:Y:S01]  /*08d0*/  ULDC UR6, c[0x0][0x74c] ;  /* 0x0001d30000067ab9 */ /* 0x000fe20000000800 */
[----:B------:R-:W-:Y:S01]  /*08e0*/  ULDC.64 UR46, c[0x0][0x208] ;  /* 0x00008200002e7ab9 */ /* 0x000fe20000000a00 */
[----:B------:R-:W-:Y:S01]  /*08f0*/  UIADD3 UR6, -UR6, UR4, -UR9 ;  /* 0x0000000406067290 */ /* 0x000fe2000fffe909 */
[----:B------:R-:W-:Y:S01]  /*0900*/  CS2R R134, SRZ ;  /* 0x0000000000867805 */ /* 0x000fe2000001ff00 */
[----:B------:R-:W-:Y:S01]  /*0910*/  UIADD3 UR4, UR8, 0x3f, URZ ;  /* 0x0000003f08047890 */ /* 0x000fe2000fffe03f */
[----:B------:R-:W-:Y:S01]  /*0920*/  CS2R R132, SRZ ;  /* 0x0000000000847805 */ /* 0x000fe2000001ff00 */
[----:B------:R-:W-:Y:S01]  /*0930*/  USHF.R.S32.HI UR7, URZ, 0x1f, UR6 ;  /* 0x0000001f3f077899 */ /* 0x000fe20008011406 */
[----:B------:R-:W-:Y:S01]  /*0940*/  CS2R R130, SRZ ;  /* 0x0000000000827805 */ /* 0x000fe2000001ff00 */
[----:B------:R-:W-:Y:S01]  /*0950*/  USHF.R.S32.HI UR5, URZ, 0x1f, UR4 ;  /* 0x0000001f3f057899 */ /* 0x000fe20008011404 */
[----:B------:R-:W-:Y:S01]  /*0960*/  CS2R R128, SRZ ;  /* 0x0000000000807805 */ /* 0x000fe2000001ff00 */
[----:B------:R-:W-:Y:S01]  /*0970*/  ULEA.HI UR7, UR7, UR6, URZ, 0x6 ;  /* 0x0000000607077291 */ /* 0x000fe2000f8f303f */
[----:B------:R-:W-:Y:S01]  /*0980*/  CS2R R94, SRZ ;  /* 0x00000000005e7805 */ /* 0x000fe2000001ff00 */
[----:B------:R-:W-:Y:S01]  /*0990*/  ULEA.HI UR5, UR5, UR4, URZ, 0x6 ;  /* 0x0000000405057291 */ /* 0x000fe2000f8f303f */
[----:B------:R-:W-:Y:S01]  /*09a0*/  CS2R R92, SRZ ;  /* 0x00000000005c7805 */ /* 0x000fe2000001ff00 */
[----:B------:R-:W-:Y:S01]  /*09b0*/  USHF.R.S32.HI UR7, URZ, 0x6, UR7 ;  /* 0x000000063f077899 */ /* 0x000fe20008011407 */
[----:B------:R-:W-:Y:S01]  /*09c0*/  CS2R R90, SRZ ;  /* 0x00000000005a7805 */ /* 0x000fe2000001ff00 */
[----:B------:R-:W-:Y:S01]  /*09d0*/  USHF.R.S32.HI UR40, URZ, 0x6, UR5 ;  /* 0x000000063f287899 */ /* 0x000fe20008011405 */
[----:B------:R-:W-:-:S02]  /*09e0*/  CS2R R88, SRZ ;  /* 0x0000000000587805 */ /* 0x000fc4000001ff00 */
[----:B------:R-:W-:Y:S02]  /*09f0*/  CS2R R126, SRZ ;  /* 0x00000000007e7805 */ /* 0x000fe4000001ff00 */
[----:B------:R-:W-:Y:S02]  /*0a00*/  CS2R R124, SRZ ;  /* 0x00000000007c7805 */ /* 0x000fe4000001ff00 */
[----:B------:R-:W-:Y:S02]  /*0a10*/  VIMNMX R4, RZ, UR7, !PT ;  /* 0x00000007ff047c48 */ /* 0x000fe4000ffe0100 */
[----:B------:R-:W-:Y:S02]  /*0a20*/  CS2R R122, SRZ ;  /* 0x00000000007a7805 */ /* 0x000fe4000001ff00 */
[----:B------:R-:W-:Y:S02]  /*0a30*/  CS2R R120, SRZ ;  /* 0x0000000000787805 */ /* 0x000fe4000001ff00 */
[----:B------:R-:W-:-:S02]  /*0a40*/  CS2R R86, SRZ ;  /* 0x0000000000567805 */ /* 0x000fc4000001ff00 */
[----:B------:R-:W-:Y:S02]  /*0a50*/  ISETP.LT.AND P1, PT, R4, UR40, PT ;  /* 0x0000002804007c0c */ /* 0x000fe4000bf21270 */
        /* <DEDUP_REMOVED lines=67> */
[----:B------:R-:W-:Y:S06]  /*0e90*/  @!P1 BRA `(.L_x_697) ;  /* 0x0000009c00bc9947 */ /* 0x000fec0003800000 */
[----:B------:R-:W1:Y:S01]  /*0ea0*/  S2R R2, SR_CgaCtaId ;  /* 0x0000000000027919 */ /* 0x000e620000008800 */
[----:B------:R-:W-:Y:S01]  /*0eb0*/  MOV R17, 0x400 ;  /* 0x0000040000117802 */ /* 0x000fe20000000f00 */
[----:B------:R-:W2:Y:S01]  /*0ec0*/  LDC.64 R20, c[0x0][0x2d8] ;  /* 0x0000b600ff147b82 */ /* 0x000ea20000000a00 */
[----:B------:R-:W-:Y:S01]  /*0ed0*/  SHF.L.U32 R10, RZ, 0x1f, RZ ;  /* 0x0000001fff0a7819 */ /* 0x000fe200000006ff */
[----:B------:R-:W3:Y:S01]  /*0ee0*/  S2R R3, SR_TID.X ;  /* 0x0000000000037919 */ /* 0x000ee20000002100 */
[----:B-1----:R-:W-:-:S04]  /*0ef0*/  LEA R17, R2, R17, 0x18 ;  /* 0x0000001102117211 */ /* 0x002fc800078ec0ff */
[----:B------:R-:W1:Y:S01]  /*0f00*/  SYNCS.PHASECHK.TRANS64.TRYWAIT P0, [R17+URZ+0x31800], R10 ;  /* 0x0318000a110075a7 */ /* 0x000e62000800017f */
[----:B---3--:R-:W-:-:S05]  /*0f10*/  VIADD R2, R3, 0xffffff80 ;  /* 0xffffff8003027836 */ /* 0x008fca0000000000 */
[----:B------:R-:W-:-:S04]  /*0f20*/  SHF.R.S32.HI R3, RZ, 0x1f, R2 ;  /* 0x0000001fff037819 */ /* 0x000fc80000011402 */
[CC--:B------:R-:W-:Y:S02]  /*0f30*/  LEA.HI R5, R3.reuse, R2.reuse, RZ, 0x7 ;  /* 0x0000000203057211 */ /* 0x0c0fe400078f38ff */
[-C--:B------:R-:W-:Y:S02]  /*0f40*/  LEA.HI R7, R3, R2.reuse, RZ, 0x4 ;  /* 0x0000000203077211 */ /* 0x080fe400078f20ff */
[----:B------:R-:W-:Y:S02]  /*0f50*/  SHF.R.S32.HI R6, RZ, 0x7, R5 ;  /* 0x00000007ff067819 */ /* 0x000fe40000011405 */
[----:B------:R-:W-:Y:S02]  /*0f60*/  LOP3.LUT R5, R5, 0xffffff80, RZ, 0xc0, !PT ;  /* 0xffffff8005057812 */ /* 0x000fe400078ec0ff */
[----:B------:R-:W-:Y:S01]  /*0f70*/  LOP3.LUT R7, R7, 0xffffff0, RZ, 0xc0, !PT ;  /* 0x0ffffff007077812 */ /* 0x000fe200078ec0ff */
[----:B------:R3:W4:Y:S01]  /*0f80*/  SHFL.IDX PT, R13, R6, RZ, 0x1f ;  /* 0x00001fff060d7589 */ /* 0x00072200000e0000 */
[----:B------:R-:W-:Y:S01]  /*0f90*/  LEA.HI R3, R3, R2, RZ, 0x5 ;  /* 0x0000000203037211 */ /* 0x000fe200078f28ff */
[----:B------:R-:W-:Y:S01]  /*0fa0*/  IMAD.IADD R5, R2, 0x1, -R5 ;  /* 0x0000000102057824 */ /* 0x000fe200078e0a05 */
[----:B------:R-:W-:Y:S01]  /*0fb0*/  LEA.HI R8, R6, R6, RZ, 0x1 ;  /* 0x0000000606087211 */ /* 0x000fe200078f08ff */
[----:B------:R-:W-:Y:S01]  /*0fc0*/  IMAD.IADD R7, R2, 0x1, -R7 ;  /* 0x0000000102077824 */ /* 0x000fe200078e0a07 */
[----:B------:R-:W-:-:S02]  /*0fd0*/  SHF.R.S32.HI R11, RZ, 0x5, R3 ;  /* 0x00000005ff0b7819 */ /* 0x000fc40000011403 */
[----:B------:R-:W-:Y:S01]  /*0fe0*/  SHF.R.S32.HI R2, RZ, 0x1f, R3 ;  /* 0x0000001fff027819 */ /* 0x000fe20000011403 */
[----:B-123--:R-:W-:Y:S06]  /*0ff0*/  @P0 BRA `(.L_x_698) ;  /* 0x0000000000080947 */ /* 0x00efec0003800000 */
[----:B------:R-:W1:Y:S02]  /*1000*/  SYNCS.PHASECHK.TRANS64.TRYWAIT P0, [R17+URZ+0x31800], R10 ;  /* 0x0318000a110075a7 */ /* 0x000e64000800017f */
[----:B-1----:R-:W-:Y:S05]  /*1010*/  @!P0 BRA `(.L_x_699) ;  /* 0x000000e000e08947 */ /* 0x002fea0003800000 */
.L_x_698:
[----:B------:R-:W-:Y:S01]  /*1020*/  LOP3.LUT R9, R8, 0x1ffffffe, RZ, 0xc0, !PT ;  /* 0x1ffffffe08097812 */ /* 0x000fe200078ec0ff */
[----:B------:R-:W2:Y:S01]  /*1030*/  LDC.64 R22, c[0x0][0x2e0] ;  /* 0x0000b800ff167b82 */ /* 0x000ea20000000a00 */
[----:B------:R-:W-:Y:S01]  /*1040*/  SHF.R.S32.HI R8, RZ, 0x1f, R5 ;  /* 0x0000001fff087819 */ /* 0x000fe20000011405 */
[----:B------:R-:W-:Y:S01]  /*1050*/  IMAD R19, R6, 0x40, R7 ;  /* 0x0000004006137824 */ /* 0x000fe200078e0207 */
[----:B------:R-:W-:Y:S01]  /*1060*/  LEA.HI R3, R2, R11, RZ, 0x2 ;  /* 0x0000000b02037211 */ /* 0x000fe200078f10ff */
[C---:B------:R-:W-:Y:S01]  /*1070*/  IMAD.IADD R15, R6.reuse, 0x1, -R9 ;  /* 0x00000001060f7824 */ /* 0x040fe200078e0a09 */
[----:B----4-:R-:W-:Y:S01]  /*1080*/  LEA.HI R2, R13, R13, RZ, 0x1 ;  /* 0x0000000d0d027211 */ /* 0x010fe200078f08ff */
[----:B------:R-:W-:Y:S01]  /*1090*/  IMAD R9, R6, 0x800, R5 ;  /* 0x0000080006097824 */ /* 0x000fe200078e0205 */
[----:B------:R-:W-:Y:S01]  /*10a0*/  LEA.HI R7, R8, R5, RZ, 0x2 ;  /* 0x0000000508077211 */ /* 0x000fe200078f10ff */
[----:B------:R-:W-:Y:S01]  /*10b0*/  USHF.R.S32.HI UR4, URZ, 0x1f, UR43 ;  /* 0x0000001f3f047899 */ /* 0x000fe2000801142b */
[----:B------:R-:W-:Y:S01]  /*10c0*/  LOP3.LUT R6, R2, 0xfffffffe, RZ, 0xc0, !PT ;  /* 0xfffffffe02067812 */ /* 0x000fe200078ec0ff */
[----:B------:R-:W-:Y:S01]  /*10d0*/  IMAD.SHL.U32 R2, R9, 0x4, RZ ;  /* 0x0000000409027824 */ /* 0x000fe200078e00ff */
[--C-:B------:R-:W-:Y:S01]  /*10e0*/  SHF.R.S32.HI R9, RZ, 0x2, R7.reuse ;  /* 0x00000002ff097819 */ /* 0x100fe20000011407 */
[----:B------:R-:W-:Y:S01]  /*10f0*/  IMAD.MOV.U32 R232, RZ, RZ, RZ ;  /* 0x000000ffffe87224 */ /* 0x000fe200078e00ff */
[----:B-1----:R-:W-:Y:S01]  /*1100*/  SHF.R.S32.HI R10, RZ, 0x1f, R7 ;  /* 0x0000001fff0a7819 */ /* 0x002fe20000011407 */
[----:B------:R-:W-:Y:S01]  /*1110*/  IMAD.IADD R13, R13, 0x1, -R6 ;  /* 0x000000010d0d7824 */ /* 0x000fe200078e0a06 */
[----:B------:R-:W-:Y:S01]  /*1120*/  LOP3.LUT R12, R3, 0xfffffc, RZ, 0xc0, !PT ;  /* 0x00fffffc030c7812 */ /* 0x000fe200078ec0ff */
[----:B------:R-:W-:Y:S01]  /*1130*/  IMAD R6, R20, UR4, RZ ;  /* 0x0000000414067c24 */ /* 0x000fe2000f8e02ff */
[----:B------:R-:W-:Y:S01]  /*1140*/  LEA.HI R10, R10, R9, RZ, 0x3 ;  /* 0x000000090a0a7211 */ /* 0x000fe200078f18ff */
[----:B------:R-:W-:Y:S01]  /*1150*/  USHF.R.S32.HI UR4, URZ, 0x1f, UR44 ;  /* 0x0000001f3f047899 */ /* 0x000fe2000801142c */
[----:B------:R-:W-:Y:S01]  /*1160*/  SHF.R.S32.HI R3, RZ, 0x1f, R2 ;  /* 0x0000001fff037819 */ /* 0x000fe20000011402 */
[----:B------:R-:W-:Y:S01]  /*1170*/  IMAD.IADD R12, R11, 0x1, -R12 ;  /* 0x000000010b0c7824 */ /* 0x000fe200078e0a0c */
[----:B------:R-:W-:Y:S01]  /*1180*/  LOP3.LUT R10, R10, 0xfffffff8, RZ, 0xc0, !PT ;  /* 0xfffffff80a0a7812 */ /* 0x000fe200078ec0ff */
[----:B------:R-:W-:Y:S01]  /*1190*/  IMAD R11, R21, UR43, R6 ;  /* 0x0000002b150b7c24 */ /* 0x000fe2000f8e0206 */
[----:B------:R-:W-:Y:S01]  /*11a0*/  LOP3.LUT R6, R7, 0x7ffffffc, RZ, 0xc0, !PT ;  /* 0x7ffffffc07067812 */ /* 0x000fe200078ec0ff */
[----:B------:R-:W-:Y:S01]  /*11b0*/  IMAD.WIDE.U32 R2, R20, UR43, R2 ;  /* 0x0000002b14027c25 */ /* 0x000fe2000f8e0002 */
[----:B------:R-:W-:-:S02]  /*11c0*/  LEA.HI R8, R8, R5, RZ, 0x5 ;  /* 0x0000000508087211 */ /* 0x000fc400078f28ff */
[----:B------:R-:W-:Y:S02]  /*11d0*/  CS2R R134, SRZ ;  /* 0x0000000000867805 */ /* 0x000fe4000001ff00 */
[----:B------:R-:W-:Y:S01]  /*11e0*/  LOP3.LUT R235, R0, 0x1, RZ, 0xfc, !PT ;  /* 0x0000000100eb7812 */ /* 0x000fe200078efcff */
[----:B------:R-:W-:Y:S01]  /*11f0*/  IMAD.IADD R231, R9, 0x1, -R10 ;  /* 0x0000000109e77824 */ /* 0x000fe200078e0a0a */
[----:B------:R-:W-:Y:S01]  /*1200*/  SHF.R.S32.HI R8, RZ, 0x5, R8 ;  /* 0x00000005ff087819 */ /* 0x000fe20000011408 */
[----:B------:R-:W-:Y:S01]  /*1210*/  IMAD.IADD R3, R3, 0x1, R11 ;  /* 0x0000000103037824 */ /* 0x000fe200078e020b */
[----:B------:R-:W-:Y:S01]  /*1220*/  CS2R R132, SRZ ;  /* 0x0000000000847805 */ /* 0x000fe2000001ff00 */
[C---:B--2---:R-:W-:Y:S01]  /*1230*/  IMAD R10, R22.reuse, UR4, RZ ;  /* 0x00000004160a7c24 */ /* 0x044fe2000f8e02ff */
[----:B------:R-:W-:Y:S01]  /*1240*/  UIMAD UR4, UR45, -0x50, UR9 ;  /* 0xffffffb02d0478a4 */ /* 0x000fe2000f8e0209 */
[----:B------:R-:W-:Y:S01]  /*1250*/  IMAD.WIDE.U32 R24, R22, UR44, R2 ;  /* 0x0000002c16187c25 */ /* 0x000fe2000f8e0002 */
[----:B------:R-:W-:-:S02]  /*1260*/  CS2R R130, SRZ ;  /* 0x0000000000827805 */ /* 0x000fc4000001ff00 */
[----:B------:R-:W-:Y:S01]  /*1270*/  CS2R R128, SRZ ;  /* 0x0000000000807805 */ /* 0x000fe2000001ff00 */
[----:B------:R-:W-:Y:S01]  /*1280*/  UIADD3 UR5, UR4, 0x1, -UR8 ;  /* 0x0000000104057890 */ /* 0x000fe2000fffe808 */
[----:B------:R-:W-:Y:S01]  /*1290*/  IMAD R10, R23, UR44, R10 ;  /* 0x0000002c170a7c24 */ /* 0x000fe2000f8e020a */
[----:B------:R1:W-:Y:S01]  /*12a0*/  STL.64 [R1], R24 ;  /* 0x0000001801007387 */ /* 0x0003e20000100a00 */
[----:B------:R-:W-:Y:S01]  /*12b0*/  IMAD.MOV.U32 R3, RZ, RZ, R4 ;  /* 0x000000ffff037224 */ /* 0x000fe200078e0004 */
[----:B------:R-:W-:Y:S01]  /*12c0*/  CS2R R126, SRZ ;  /* 0x00000000007e7805 */ /* 0x000fe2000001ff00 */
[----:B------:R-:W-:Y:S01]  /*12d0*/  IMAD.IADD R4, R25, 0x1, R10 ;  /* 0x0000000119047824 */ /* 0x000fe200078e020a */
[----:B------:R-:W-:Y:S01]  /*12e0*/  CS2R R124, SRZ ;  /* 0x00000000007c7805 */ /* 0x000fe2000001ff00 */
[----:B------:R-:W-:Y:S01]  /*12f0*/  IMAD.IADD R6, R5, 0x1, -R6 ;  /* 0x0000000105067824 */ /* 0x000fe200078e0a06 */
[----:B------:R-:W-:Y:S01]  /*1300*/  CS2R R122, SRZ ;  /* 0x00000000007a7805 */ /* 0x000fe2000001ff00 */
[----:B------:R-:W-:Y:S01]  /*1310*/  IMAD R12, R12, 0x10, R19 ;  /* 0x000000100c0c7824 */ /* 0x000fe200078e0213 */
[----:B------:R1:W-:Y:S01]  /*1320*/  STL [R1+0x8], R4 ;  /* 0x0000080401007387 */ /* 0x0003e20000100800 */
[----:B------:R-:W-:Y:S01]  /*1330*/  IMAD R6, R15, 0x4, R6 ;  /* 0x000000040f067824 */ /* 0x000fe200078e0206 */
[----:B------:R-:W-:Y:S01]  /*1340*/  CS2R R120, SRZ ;  /* 0x0000000000787805 */ /* 0x000fe2000001ff00 */
[----:B------:R-:W-:Y:S01]  /*1350*/  IMAD.SHL.U32 R0, R12, 0x8, RZ ;  /* 0x000000080c007824 */ /* 0x000fe200078e00ff */
[----:B------:R-:W-:Y:S01]  /*1360*/  CS2R R118, SRZ ;  /* 0x0000000000767805 */ /* 0x000fe2000001ff00 */
[----:B------:R-:W-:Y:S01]  /*1370*/  IMAD.SHL.U32 R233, R6, 0x2, RZ ;  /* 0x0000000206e97824 */ /* 0x000fe200078e00ff */
[----:B------:R-:W-:Y:S01]  /*1380*/  CS2R R116, SRZ ;  /* 0x0000000000747805 */ /* 0x000fe2000001ff00 */
[----:B------:R-:W-:Y:S01]  /*1390*/  IMAD R231, R8, 0x10, R231 ;  /* 0x0000001008e77824 */ /* 0x000fe200078e02e7 */
[----:B------:R-:W-:Y:S01]  /*13a0*/  CS2R R114, SRZ ;  /* 0x0000000000727805 */ /* 0x000fe2000001ff00 */
[----:B------:R-:W-:Y:S01]  /*13b0*/  IMAD.MOV.U32 R2, RZ, RZ, RZ ;  /* 0x000000ffff027224 */ /* 0x000fe200078e00ff */
[----:B------:R-:W-:Y:S01]  /*13c0*/  IADD3 R234, -R233, UR4, RZ ;  /* 0x00000004e9ea7c10 */ /* 0x000fe2000fffe1ff */
        /* <DEDUP_REMOVED lines=70> */
[----:B------:R-:W-:Y:S01]  /*1830*/  IMAD R0, R0, 0x2, R17 ;  /* 0x0000000200007824 */ /* 0x000fe200078e0211 */
[----:B-1----:R-:W-:-:S07]  /*1840*/  IADD3 R233, -R233, UR5, RZ ;  /* 0x00000005e9e97c10 */ /* 0x002fce000fffe1ff */
.L_x_710:
[----:B------:R-:W-:-:S13]  /*1850*/  ISETP.NE.AND P0, PT, R235, 0x3, PT ;  /* 0x00000003eb00780c */ /* 0x000fda0003f05270 */
[----:B-1----:R-:W-:Y:S05]  /*1860*/  @!P0 BRA `(.L_x_700) ;  /* 0x0000000000048947 */ /* 0x002fea0003800000 */
[----:B------:R-:W-:Y:S01]  /*1870*/  BPT.TRAP 0x1 ;  /* 0x000000040000795c */ /* 0x000fe20000300000 */
.L_x_700:
[----:B------:R-:W-:Y:S01]  /*1880*/  IMAD R16, R2, 0x8, R17 ;  /* 0x0000000802107824 */ /* 0x000fe200078e0211 */
[----:B------:R-:W-:-:S04]  /*1890*/  SHF.L.U32 R7, R232, 0x1f, RZ ;  /* 0x0000001fe8077819 */ /* 0x000fc800000006ff */
[----:B------:R1:W2:Y:S01]  /*18a0*/  SYNCS.PHASECHK.TRANS64.TRYWAIT P1, [R16+URZ+0x31810], R7 ;  /* 0x03181007100075a7 */ /* 0x0002a2000802017f */
[----:B------:R-:W-:Y:S05]  /*18b0*/  @!P0 BRA `(.L_x_701) ;  /* 0x0000000000048947 */ /* 0x000fea0003800000 */
[----:B------:R-:W-:Y:S01]  /*18c0*/  BPT.TRAP 0x1 ;  /* 0x000000040000795c */ /* 0x000fe20000300000 */
.L_x_701:
        /* <DEDUP_REMOVED lines=12> */
.L_x_702:
        /* <DEDUP_REMOVED lines=566> */
[----:B------:R-:W-:-:S04]  /*3cf0*/  IMAD R4, R2, 0x40, R231 ;  /* 0x0000004002047824 */ /* 0x000fc800078e02e7 */
[----:B------:R-:W-:Y:S01]  /*3d00*/  IMAD R6, R4, 0x4, R17 ;  /* 0x0000000404067824 */ /* 0x000fe200078e0211 */
        /* <DEDUP_REMOVED lines=28> */
.L_x_704:
[----:B-1----:R-:W-:-:S04]  /*3ed0*/  SHF.L.U32 R6, R230, 0x1f, RZ ;  /* 0x0000001fe6067819 */ /* 0x002fc800000006ff */
[----:B------:R1:W4:Y:S01]  /*3ee0*/  SYNCS.PHASECHK.TRANS64.TRYWAIT P1, [R17+URZ+0x31830], R6 ;  /* 0x03183006110075a7 */ /* 0x000322000802017f */
[----:B------:R-:W-:Y:S05]  /*3ef0*/  @!P0 BRA `(.L_x_705) ;  /* 0x0000000000048947 */ /* 0x000fea0003800000 */
[----:B------:R-:W-:Y:S01]  /*3f00*/  BPT.TRAP 0x1 ;  /* 0x000000040000795c */ /* 0x000fe20000300000 */
.L_x_705:
[----:B----4-:R-:W-:Y:S05]  /*3f10*/  @P1 BRA `(.L_x_706) ;  /* 0x0000000000081947 */ /* 0x010fea0003800000 */
[----:B------:R-:W4:Y:S02]  /*3f20*/  SYNCS.PHASECHK.TRANS64.TRYWAIT P1, [R17+URZ+0x31830], R6 ;  /* 0x03183006110075a7 */ /* 0x000f24000802017f */
[----:B----4-:R-:W-:Y:S05]  /*3f30*/  @!P1 BRA `(.L_x_707) ;  /* 0x000000b400409947 */ /* 0x010fea0003800000 */
.L_x_706:
[----:B------:R-:W-:Y:S01]  /*3f40*/  VIADD R12, R12, 0xa000 ;  /* 0x0000a0000c0c7836 */ /* 0x000fe20000000000 */
[----:B------:R-:W-:Y:S01]  /*3f50*/  WARPGROUP.ARRIVE ;  /* 0x00000000000079c5 */ /* 0x000fe20000000000 */
[----:B------:R-:W-:Y:S01]  /*3f60*/  VIADD R14, R17, 0x24100 ;  /* 0x00024100110e7836 */ /* 0x000fe20000000000 */
[----:B------:R-:W-:Y:S01]  /*3f70*/  UMOV UR9, 0x40000040 ;  /* 0x4000004000097882 */ /* 0x000fe20000000000 */
[----:B------:R-:W-:Y:S01]  /*3f80*/  UMOV UR11, 0x40000000 ;  /* 0x40000000000b7882 */ /* 0x000fe20000000000 */
[----:B------:R-:W-:Y:S01]  /*3f90*/  SHF.R.U32.HI R12, RZ, 0x4, R12 ;  /* 0x00000004ff0c7819 */ /* 0x000fe2000001160c */
[----:B------:R-:W-:Y:S01]  /*3fa0*/  ULDC UR5, c[0x0][0x75c] ;  /* 0x0001d70000057ab9 */ /* 0x000fe20000000800 */
[----:B------:R-:W-:Y:S01]  /*3fb0*/  SHF.R.U32.HI R14, RZ, 0x4, R14 ;  /* 0x00000004ff0e7819 */ /* 0x000fe2000001160e */
[----:B------:R-:W-:Y:S01]  /*3fc0*/  FMUL.FTZ R10, R24, UR5 ;  /* 0x00000005180a7c20 */ /* 0x000fe20008410000 */
[----:B------:R-:W-:Y:S01]  /*3fd0*/  LOP3.LUT R15, R12, 0x3fff, RZ, 0xc0, !PT ;  /* 0x00003fff0c0f7812 */ /* 0x000fe200078ec0ff */
[----:B------:R-:W-:Y:S01]  /*3fe0*/  FMUL.FTZ R236, R25, UR5 ;  /* 0x0000000519ec7c20 */ /* 0x000fe20008410000 */
[----:B------:R-:W-:Y:S01]  /*3ff0*/  LOP3.LUT R22, R14, 0x3fff, RZ, 0xc0, !PT ;  /* 0x00003fff0e167812 */ /* 0x000fe200078ec0ff */
[----:B------:R-:W-:Y:S01]  /*4000*/  FMUL.FTZ R11, R28, UR5 ;  /* 0x000000051c0b7c20 */ /* 0x000fe20008410000 */
[----:B------:R-:W-:Y:S01]  /*4010*/  LOP3.LUT R15, R15, 0x10000, RZ, 0xfc, !PT ;  /* 0x000100000f0f7812 */ /* 0x000fe200078efcff */
[----:B------:R-:W-:Y:S01]  /*4020*/  FMUL.FTZ R237, R29, UR5 ;  /* 0x000000051ded7c20 */ /* 0x000fe20008410000 */
[----:B------:R-:W-:Y:S01]  /*4030*/  LOP3.LUT R22, R22, 0x10000, RZ, 0xfc, !PT ;  /* 0x0001000016167812 */ /* 0x000fe200078efcff */
[----:B------:R-:W1:Y:S01]  /*4040*/  MUFU.TANH R10, R10 ;  /* 0x0000000a000a7308 */ /* 0x000e620000002400 */
[----:B------:R-:W-:Y:S01]  /*4050*/  R2UR UR10, R15 ;  /* 0x000000000f0a72ca */ /* 0x000fe200000e0000 */
[----:B------:R-:W-:Y:S01]  /*4060*/  IMAD R28, R3, 0x40, R231 ;  /* 0x00000040031c7824 */ /* 0x000fe200078e02e7 */
[----:B------:R-:W-:Y:S01]  /*4070*/  R2UR UR8, R22 ;  /* 0x00000000160872ca */ /* 0x000fe200000e0000 */
[C---:B------:R-:W-:Y:S01]  /*4080*/  VIADD R24, R15.reuse, 0x100 ;  /* 0x000001000f187836 */ /* 0x040fe20000000000 */
[----:B------:R-:W-:Y:S01]  /*4090*/  UMOV UR19, 0x40000000 ;  /* 0x4000000000137882 */ /* 0x000fe20000000000 */
[C---:B------:R-:W-:Y:S01]  /*40a0*/  VIADD R25, R15.reuse, 0x180 ;  /* 0x000001800f197836 */ /* 0x040fe20000000000 */
[----:B------:R-:W-:Y:S01]  /*40b0*/  VIADDMNMX R23, R28, R233, R234, PT ;  /* 0x000000e91c177246 */ /* 0x000fe200038001ea */
[----:B------:R-:W4:Y:S01]  /*40c0*/  MUFU.TANH R236, R236 ;  /* 0x000000ec00ec7308 */ /* 0x000f220000002400 */
[----:B------:R-:W-:Y:S01]  /*40d0*/  R2UR UR13, R24 ;  /* 0x00000000180d72ca */ /* 0x000fe200000e0000 */
[----:B------:R-:W-:Y:S01]  /*40e0*/  VIADD R24, R15, 0x2 ;  /* 0x000000020f187836 */ /* 0x000fe20000000000 */
[C---:B------:R-:W-:Y:S01]  /*40f0*/  ISETP.GT.AND P6, PT, R23.reuse, RZ, PT ;  /* 0x000000ff1700720c */ /* 0x040fe20003fc4270 */
[----:B------:R-:W-:Y:S01]  /*4100*/  UMOV UR17, 0x40000040 ;  /* 0x4000004000117882 */ /* 0x000fe20000000000 */
[----:B------:R-:W-:Y:S01]  /*4110*/  ISETP.GT.AND P1, PT, R23, 0x1, PT ;  /* 0x000000011700780c */ /* 0x000fe20003f24270 */
[----:B------:R-:W-:Y:S01]  /*4120*/  VIADD R29, R15, 0x82 ;  /* 0x000000820f1d7836 */ /* 0x000fe20000000000 */
[C---:B------:R-:W-:Y:S01]  /*4130*/  ISETP.GT.AND P2, PT, R23.reuse, 0x10, PT ;  /* 0x000000101700780c */ /* 0x040fe20003f44270 */
[----:B------:R-:W-:Y:S01]  /*4140*/  HGMMA.64x8x16.F32 R44, gdesc[UR8], RZ, !UPT, gsb0 ;  /* 0x00000000082c79f0 */ /* 0x000fe2000c0008ff */
[----:B------:R-:W2:Y:S01]  /*4150*/  MUFU.TANH R11, R11 ;  /* 0x0000000b000b7308 */ /* 0x000ea20000002400 */
[C---:B------:R-:W-:Y:S01]  /*4160*/  ISETP.GT.AND P3, PT, R23.reuse, 0x11, PT ;  /* 0x000000111700780c */ /* 0x040fe20003f64270 */
[----:B------:R-:W-:Y:S01]  /*4170*/  UMOV UR11, 0x40000000 ;  /* 0x40000000000b7882 */ /* 0x000fe20000000000 */
[----:B-1----:R-:W-:Y:S01]  /*4180*/  FSEL R14, R10, -INF , P6 ;  /* 0xff8000000a0e7808 */ /* 0x002fe20003000000 */
[----:B------:R-:W-:Y:S01]  /*4190*/  FMUL.FTZ R26, R26, UR5 ;  /* 0x000000051a1a7c20 */ /* 0x000fe20008410000 */
[C---:B------:R-:W-:Y:S01]  /*41a0*/  ISETP.GT.AND P4, PT, R23.reuse, 0x20, PT ;  /* 0x000000201700780c */ /* 0x040fe20003f84270 */
[----:B------:R-:W-:Y:S01]  /*41b0*/  STL [R1+0x14], R97 ;  /* 0x0000146101007387 */ /* 0x000fe20000100800 */
[C---:B------:R-:W-:Y:S01]  /*41c0*/  ISETP.GT.AND P5, PT, R23.reuse, 0x21, PT ;  /* 0x000000211700780c */ /* 0x040fe20003fa4270 */
[----:B------:R-:W1:Y:S01]  /*41d0*/  MUFU.TANH R237, R237 ;  /* 0x000000ed00ed7308 */ /* 0x000e620000002400 */
[----:B----4-:R-:W-:Y:S01]  /*41e0*/  FSEL R12, R236, -INF , P1 ;  /* 0xff800000ec0c7808 */ /* 0x010fe20000800000 */
[----:B------:R-:W-:Y:S01]  /*41f0*/  STL [R1+0x10], R96 ;  /* 0x0000106001007387 */ /* 0x000fe20000100800 */
[C---:B------:R-:W-:Y:S01]  /*4200*/  ISETP.GT.AND P6, PT, R23.reuse, 0x30, PT ;  /* 0x000000301700780c */ /* 0x040fe20003fc4270 */
[----:B------:R-:W-:Y:S01]  /*4210*/  FMUL.FTZ R32, R32, UR5 ;  /* 0x0000000520207c20 */ /* 0x000fe20008410000 */
[----:B------:R-:W-:Y:S01]  /*4220*/  ISETP.GT.AND P1, PT, R23, 0x31, PT ;  /* 0x000000311700780c */ /* 0x000fe20003f24270 */
[----:B------:R4:W-:Y:S01]  /*4230*/  STL [R1+0xc], R16 ;  /* 0x00000c1001007387 */ /* 0x0009e20000100800 */
[----:B------:R-:W-:Y:S01]  /*4240*/  R2UR UR14, R25 ;  /* 0x00000000190e72ca */ /* 0x000fe200000e0000 */
[----:B------:R-:W-:Y:S01]  /*4250*/  VIADD R25, R22, 0x2 ;  /* 0x0000000216197836 */ /* 0x000fe20000000000 */
[----:B--2---:R-:W-:Y:S01]  /*4260*/  FSEL R19, R11, -INF , P2 ;  /* 0xff8000000b137808 */ /* 0x004fe20001000000 */
[----:B------:R-:W-:Y:S01]  /*4270*/  FMUL.FTZ R33, R33, UR5 ;  /* 0x0000000521217c20 */ /* 0x000fe20008410000 */
[----:B------:R-:W-:Y:S01]  /*4280*/  ISETP.GT.AND P2, PT, R23, 0x40, PT ;  /* 0x000000401700780c */ /* 0x000fe20003f44270 */
[----:B------:R-:W-:Y:S01]  /*4290*/  FMUL.FTZ R36, R36, UR5 ;  /* 0x0000000524247c20 */ /* 0x000fe20008410000 */
[----:B------:R-:W-:Y:S01]  /*42a0*/  R2UR UR18, R24 ;  /* 0x00000000181272ca */ /* 0x000fe200000e0000 */
[----:B------:R-:W-:Y:S01]  /*42b0*/  VIADD R24, R15, 0x182 ;  /* 0x000001820f187836 */ /* 0x000fe20000000000 */
[----:B------:R-:W-:Y:S01]  /*42c0*/  R2UR UR16, R25 ;  /* 0x00000000191072ca */ /* 0x000fe200000e0000 */
[----:B------:R-:W-:Y:S01]  /*42d0*/  VIADD R25, R15, 0x202 ;  /* 0x000002020f197836 */ /* 0x000fe20000000000 */
[----:B-1----:R-:W-:Y:S01]  /*42e0*/  FSEL R18, R237, -INF , P3 ;  /* 0xff800000ed127808 */ /* 0x002fe20001800000 */
[----:B----4-:R1:W-:Y:S01]  /*42f0*/  MUFU.TANH R16, R26 ;  /* 0x0000001a00107308 */ /* 0x0103e20000002400 */
[----:B------:R-:W-:Y:S01]  /*4300*/  ISETP.GT.AND P3, PT, R23, 0x41, PT ;  /* 0x000000411700780c */ /* 0x000fe20003f64270 */
[----:B------:R-:W-:Y:S01]  /*4310*/  VIADD R23, R15, 0x80 ;  /* 0x000000800f177836 */ /* 0x000fe20000000000 */
[----:B------:R-:W-:Y:S01]  /*4320*/  R2UR UR30, R29 ;  /* 0x000000001d1e72ca */ /* 0x000fe200000e0000 */
[C---:B------:R-:W-:Y:S01]  /*4330*/  VIADD R29, R15.reuse, 0x4 ;  /* 0x000000040f1d7836 */ /* 0x040fe20000000000 */
[----:B------:R-:W-:Y:S01]  /*4340*/  R2UR UR7, R24 ;  /* 0x00000000180772ca */ /* 0x000fe200000e0000 */
[----:B------:R-:W-:Y:S01]  /*4350*/  VIADD R24, R15, 0x84 ;  /* 0x000000840f187836 */ /* 0x000fe20000000000 */
[----:B------:R-:W-:Y:S01]  /*4360*/  R2UR UR4, R23 ;  /* 0x00000000170472ca */ /* 0x000fe200000e0000 */
[----:B------:R-:W-:Y:S01]  /*4370*/  VIADD R23, R15, 0x200 ;  /* 0x000002000f177836 */ /* 0x000fe20000000000 */
[----:B------:R-:W-:Y:S01]  /*4380*/  R2UR UR6, R25 ;  /* 0x00000000190672ca */ /* 0x000fe200000e0000 */
[----:B------:R-:W-:Y:S01]  /*4390*/  VIADD R25, R15, 0x104 ;  /* 0x000001040f197836 */ /* 0x000fe20000000000 */
[----:B------:R-:W-:Y:S01]  /*43a0*/  R2UR UR29, R29 ;  /* 0x000000001d1d72ca */ /* 0x000fe200000e0000 */
        /* <DEDUP_REMOVED lines=8> */
[----:B------:R-:W-:Y:S01]  /*4430*/  UMOV UR10, UR4 ;  /* 0x00000004000a7c82 */ /* 0x000fe20008000000 */
[----:B------:R-:W-:-:S02]  /*4440*/  WARPGROUP.DEPBAR.LE gsb0, 0x0 ;  /* 0x00008000000079c5 */ /* 0x000fc40000010000 */
[----:B------:R-:W-:Y:S01]  /*4450*/  WARPGROUP.ARRIVE ;  /* 0x00000000000079c5 */ /* 0x000fe20000000000 */
[----:B------:R-:W-:Y:S01]  /*4460*/  VIADD R23, R22, 0x4 ;  /* 0x0000000416177836 */ /* 0x000fe20000000000 */
[----:B------:R-:W-:Y:S01]  /*4470*/  R2UR UR24, R29 ;  /* 0x000000001d1872ca */ /* 0x000fe200000e0000 */
[----:B------:R-:W-:Y:S01]  /*4480*/  VIADD R29, R15, 0x86 ;  /* 0x000000860f1d7836 */ /* 0x000fe20000000000 */
[----:B------:R-:W-:Y:S01]  /*4490*/  R2UR UR23, R24 ;  /* 0x00000000181772ca */ /* 0x000fe200000e0000 */
[C---:B------:R-:W-:Y:S01]  /*44a0*/  VIADD R24, R22.reuse, 0x406 ;  /* 0x0000040616187836 */ /* 0x040fe20000000000 */
[----:B------:R-:W-:Y:S01]  /*44b0*/  HGMMA.64x8x16.F32 R48, gdesc[UR8], RZ, !UPT, gsb0 ;  /* 0x00000000083079f0 */ /* 0x000fe2000c0008ff */
[----:B------:R-:W-:Y:S01]  /*44c0*/  UMOV UR10, UR13 ;  /* 0x0000000d000a7c82 */ /* 0x000fe20008000000 */
[----:B------:R-:W-:Y:S01]  /*44d0*/  UMOV UR11, 0x40000000 ;  /* 0x40000000000b7882 */ /* 0x000fe20000000000 */
[----:B------:R-:W-:Y:S01]  /*44e0*/  R2UR UR12, R23 ;  /* 0x00000000170c72ca */ /* 0x000fe200000e0000 */
[----:B------:R-:W-:Y:S01]  /*44f0*/  VIADD R23, R15, 0x204 ;  /* 0x000002040f177836 */ /* 0x000fe20000000000 */
[----:B------:R-:W-:Y:S01]  /*4500*/  R2UR UR22, R25 ;  /* 0x00000000191672ca */ /* 0x000fe200000e0000 */
[----:B-1----:R-:W-:Y:S01]  /*4510*/  VIADD R26, R22, 0x602 ;  /* 0x00000602161a7836 */ /* 0x002fe20000000000 */
[----:B------:R-:W-:Y:S01]  /*4520*/  R2UR UR27, R29 ;  /* 0x000000001d1b72ca */ /* 0x000fe200000e0000 */
[----:B------:R-:W-:Y:S01]  /*4530*/  FMUL.FTZ R25, R40, UR5 ;  /* 0x0000000528197c20 */ /* 0x000fe20008410000 */
[----:B------:R-:W-:Y:S01]  /*4540*/  R2UR UR21, R23 ;  /* 0x00000000171572ca */ /* 0x000fe200000e0000 */
[----:B------:R-:W-:Y:S01]  /*4550*/  VIADD R23, R15, 0x106 ;  /* 0x000001060f177836 */ /* 0x000fe20000000000 */
[----:B------:R-:W-:Y:S01]  /*4560*/  IADD3 R225, R233, 0x8, R28 ;  /* 0x00000008e9e17810 */ /* 0x000fe20007ffe01c */
[----:B------:R-:W-:Y:S01]  /*4570*/  FMUL.FTZ R28, R31, UR5 ;  /* 0x000000051f1c7c20 */ /* 0x000fe20008410000 */
[----:B------:R1:W2:Y:S01]  /*4580*/  MUFU.TANH R97, R32 ;  /* 0x0000002000617308 */ /* 0x0002a20000002400 */
[----:B------:R-:W-:Y:S01]  /*4590*/  FMUL.FTZ R41, R41, UR5 ;  /* 0x0000000529297c20 */ /* 0x000fe20008410000 */
[----:B------:R-:W-:Y:S01]  /*45a0*/  R2UR UR26, R23 ;  /* 0x00000000171a72ca */ /* 0x000fe200000e0000 */
[----:B------:R-:W-:Y:S01]  /*45b0*/  VIADD R23, R15, 0x186 ;  /* 0x000001860f177836 */ /* 0x000fe20000000000 */
[----:B------:R-:W-:Y:S01]  /*45c0*/  VIMNMX R225, R234, R225, PT ;  /* 0x000000e1eae17248 */ /* 0x000fe20003fe0100 */
[----:B------:R-:W-:-:S02]  /*45d0*/  VIADD R226, R22, 0x606 ;  /* 0x0000060616e27836 */ /* 0x000fc40000000000 */
[----:B------:R-:W-:Y:S01]  /*45e0*/  FMUL.FTZ R39, R39, UR5 ;  /* 0x0000000527277c20 */ /* 0x000fe20008410000 */
[----:B------:R-:W-:Y:S01]  /*45f0*/  FMUL.FTZ R34, R34, UR5 ;  /* 0x0000000522227c20 */ /* 0x000fe20008410000 */
[----:B------:R-:W-:Y:S01]  /*4600*/  R2UR UR20, R23 ;  /* 0x00000000171472ca */ /* 0x000fe200000e0000 */
[----:B------:R-:W-:Y:S01]  /*4610*/  VIADD R23, R15, 0x206 ;  /* 0x000002060f177836 */ /* 0x000fe20000000000 */
[----:B------:R2:W4:Y:S01]  /*4620*/  MUFU.TANH R96, R36 ;  /* 0x0000002400607308 */ /* 0x0005220000002400 */
[----:B-1----:R-:W-:Y:S01]  /*4630*/  FMUL.FTZ R32, R27, UR5 ;  /* 0x000000051b207c20 */ /* 0x002fe20008410000 */
[----:B------:R-:W-:Y:S01]  /*4640*/  FMUL.FTZ R35, R35, UR5 ;  /* 0x0000000523237c20 */ /* 0x000fe20008410000 */
[----:B------:R-:W-:Y:S01]  /*4650*/  FMUL.FTZ R38, R38, UR5 ;  /* 0x0000000526267c20 */ /* 0x000fe20008410000 */
[----:B------:R-:W-:Y:S01]  /*4660*/  FMUL.FTZ R43, R43, UR5 ;  /* 0x000000052b2b7c20 */ /* 0x000fe20008410000 */
[----:B------:R-:W-:Y:S02]  /*4670*/  IMAD R228, R231, 0x4, R17 ;  /* 0x00000004e7e47824 */ /* 0x000fe400078e0211 */
[----:B------:R-:W-:Y:S01]  /*4680*/  FFMA.FTZ R11, -R11, R11, 1 ;  /* 0x3f8000000b0b7423 */ /* 0x000fe2000001010b */
[----:B------:R-:W-:Y:S01]  /*4690*/  FFMA.FTZ R10, -R10, R10, 1 ;  /* 0x3f8000000a0a7423 */ /* 0x000fe2000001010a */
[----:B------:R-:W-:Y:S01]  /*46a0*/  MUFU.TANH R25, R25 ;  /* 0x0000001900197308 */ /* 0x000fe20000002400 */
[----:B--2---:R-:W-:Y:S01]  /*46b0*/  FSEL R36, R97, -INF , P4 ;  /* 0xff80000061247808 */ /* 0x004fe20002000000 */
[----:B------:R-:W-:Y:S01]  /*46c0*/  FFMA.FTZ R236, -R236, R236, 1 ;  /* 0x3f800000ecec7423 */ /* 0x000fe200000101ec */
[----:B------:R-:W-:Y:S01]  /*46d0*/  ISETP.GT.AND P4, PT, R225, RZ, PT ;  /* 0x000000ffe100720c */ /* 0x000fe20003f84270 */
[----:B------:R-:W-:Y:S01]  /*46e0*/  FFMA.FTZ R237, -R237, R237, 1 ;  /* 0x3f800000eded7423 */ /* 0x000fe200000101ed */
[----:B------:R-:W-:-:S02]  /*46f0*/  MOV R7, UR45 ;  /* 0x0000002d00077c02 */ /* 0x000fc40008000f00 */
[----:B------:R-:W-:Y:S01]  /*4700*/  MOV R6, UR44 ;  /* 0x0000002c00067c02 */ /* 0x000fe20008000f00 */
[----:B------:R-:W1:Y:S01]  /*4710*/  MUFU.TANH R27, R41 ;  /* 0x00000029001b7308 */ /* 0x000e620000002400 */
[----:B----4-:R-:W-:Y:S02]  /*4720*/  FSEL R29, R96, -INF , P6 ;  /* 0xff800000601d7808 */ /* 0x010fe40003000000 */
[----:B------:R-:W-:Y:S02]  /*4730*/  ISETP.GT.AND P6, PT, R225, 0x10, PT ;  /* 0x00000010e100780c */ /* 0x000fe40003fc4270 */
[----:B------:R-:W-:Y:S02]  /*4740*/  MOV R21, UR43 ;  /* 0x0000002b00157c02 */ /* 0x000fe40008000f00 */
[----:B------:R-:W-:Y:S01]  /*4750*/  MOV R20, UR40 ;  /* 0x0000002800147c02 */ /* 0x000fe20008000f00 */
[----:B------:R-:W-:Y:S01]  /*4760*/  MUFU.TANH R28, R28 ;  /* 0x0000001c001c7308 */ /* 0x000fe20000002400 */
[----:B------:R-:W-:-:S02]  /*4770*/  WARPGROUP.DEPBAR.LE gsb0, 0x0 ;  /* 0x00008000000079c5 */ /* 0x000fc40000010000 */
[----:B------:R-:W-:Y:S01]  /*4780*/  WARPGROUP.ARRIVE ;  /* 0x00000000000079c5 */ /* 0x000fe20000000000 */
[----:B------:R-:W-:Y:S02]  /*4790*/  MOV R8, UR46 ;  /* 0x0000002e00087c02 */ /* 0x000fe40008000f00 */
[----:B------:R-:W-:Y:S02]  /*47a0*/  MOV R9, UR47 ;  /* 0x0000002f00097c02 */ /* 0x000fe40008000f00 */
[----:B------:R-:W-:Y:S01]  /*47b0*/  MUFU.TANH R34, R34 ;  /* 0x0000002200227308 */ /* 0x000fe20000002400 */
[----:B------:R-:W-:Y:S01]  /*47c0*/  HGMMA.64x8x16.F32 R52, gdesc[UR8], RZ, !UPT, gsb0 ;  /* 0x00000000083479f0 */ /* 0x000fe2000c0008ff */
[----:B------:R-:W-:Y:S01]  /*47d0*/  UMOV UR10, UR14 ;  /* 0x0000000e000a7c82 */ /* 0x000fe20008000000 */
[----:B------:R-:W-:Y:S01]  /*47e0*/  UMOV UR11, 0x40000000 ;  /* 0x40000000000b7882 */ /* 0x000fe20000000000 */
[----:B-1----:R-:W-:Y:S02]  /*47f0*/  FSEL R41, R27, -INF , P3 ;  /* 0xff8000001b297808 */ /* 0x002fe40001800000 */
[----:B------:R-:W-:-:S02]  /*4800*/  ISETP.GT.AND P3, PT, R225, 0x21, PT ;  /* 0x00000021e100780c */ /* 0x000fc40003f64270 */
[----:B------:R-:W-:Y:S08]  /*4810*/  MUFU.TANH R35, R35 ;  /* 0x0000002300237308 */ /* 0x000ff00000002400 */
[----:B------:R-:W-:Y:S08]  /*4820*/  MUFU.TANH R38, R38 ;  /* 0x0000002600267308 */ /* 0x000ff00000002400 */
[----:B------:R-:W-:Y:S01]  /*4830*/  MUFU.TANH R43, R43 ;  /* 0x0000002b002b7308 */ /* 0x000fe20000002400 */
[----:B------:R-:W-:-:S02]  /*4840*/  WARPGROUP.DEPBAR.LE gsb0, 0x0 ;  /* 0x00008000000079c5 */ /* 0x000fc40000010000 */
        /* <DEDUP_REMOVED lines=16> */
[----:B------:R-:W-:Y:S01]  /*4950*/  UMOV UR9, UR17 ;  /* 0x0000001100097c82 */ /* 0x000fe20008000000 */
        /* <DEDUP_REMOVED lines=11> */
[----:B------:R-:W-:Y:S01]  /*4a10*/  UMOV UR9, UR17 ;  /* 0x0000001100097c82 */ /* 0x000fe20008000000 */
        /* <DEDUP_REMOVED lines=9> */
[----:B------:R-:W-:Y:S01]  /*4ab0*/  UMOV UR9, UR17 ;  /* 0x0000001100097c82 */ /* 0x000fe20008000000 */
[----:B------:R-:W-:Y:S01]  /*4ac0*/  R2UR UR7, R23 ;  /* 0x00000000170772ca */ /* 0x000fe200000e0000 */
[----:B------:R-:W-:-:S05]  /*4ad0*/  VIADD R23, R15, 0x400 ;  /* 0x000004000f177836 */ /* 0x000fca0000000000 */
[----:B------:R-:W-:Y:S01]  /*4ae0*/  R2UR UR6, R23 ;  /* 0x00000000170672ca */ /* 0x000fe200000e0000 */
[----:B------:R-:W-:Y:S01]  /*4af0*/  VIADD R23, R15, 0x480 ;  /* 0x000004800f177836 */ /* 0x000fe20000000000 */
[----:B------:R-:W-:Y:S02]  /*4b00*/  WARPGROUP.DEPBAR.LE gsb0, 0x0 ;  /* 0x00008000000079c5 */ /* 0x000fe40000010000 */
[----:B------:R-:W-:-:S06]  /*4b10*/  WARPGROUP.ARRIVE ;  /* 0x00000000000079c5 */ /* 0x000fcc0000000000 */
[----:B------:R-:W-:Y:S03]  /*4b20*/  HGMMA.64x8x16.F32 R216, gdesc[UR8], R216, gsb0 ;  /* 0x0000000008d879f0 */ /* 0x000fe600080008d8 */
        /* <DEDUP_REMOVED lines=9> */
[----:B------:R-:W-:-:S04]  /*4bc0*/  UMOV UR29, 0x40000040 ;  /* 0x40000040001d7882 */ /* 0x000fc80000000000 */
        /* <DEDUP_REMOVED lines=42> */
[----:B------:R-:W-:Y:S01]  /*4e70*/  FMUL.FTZ R24, R37, UR5 ;  /* 0x0000000525187c20 */ /* 0x000fe20008410000 */
[----:B------:R-:W-:Y:S02]  /*4e80*/  FMUL.FTZ R37, R30, UR5 ;  /* 0x000000051e257c20 */ /* 0x000fe40008410000 */
[----:B------:R-:W-:-:S02]  /*4e90*/  R2UR UR25, R23 ;  /* 0x00000000171972ca */ /* 0x000fc400000e0000 */
[----:B------:R1:W2:Y:S08]  /*4ea0*/  MUFU.TANH R23, R33 ;  /* 0x0000002100177308 */ /* 0x0002b00000002400 */
[----:B------:R-:W4:Y:S01]  /*4eb0*/  MUFU.TANH R24, R24 ;  /* 0x0000001800187308 */ /* 0x000f220000002400 */
[----:B-1----:R-:W-:Y:S02]  /*4ec0*/  FSEL R33, R25, -INF , P2 ;  /* 0xff80000019217808 */ /* 0x002fe40001000000 */
[----:B------:R-:W-:-:S05]  /*4ed0*/  ISETP.GT.AND P2, PT, R225, 0x20, PT ;  /* 0x00000020e100780c */ /* 0x000fca0003f44270 */
[----:B------:R-:W1:Y:S01]  /*4ee0*/  MUFU.TANH R37, R37 ;  /* 0x0000002500257308 */ /* 0x000e620000002400 */
[----:B--2---:R-:W-:Y:S02]  /*4ef0*/  FSEL R31, R23, -INF , P5 ;  /* 0xff800000171f7808 */ /* 0x004fe40002800000 */
[C---:B------:R-:W-:Y:S02]  /*4f00*/  ISETP.GT.AND P5, PT, R225.reuse, 0x1, PT ;  /* 0x00000001e100780c */ /* 0x040fe40003fa4270 */
[----:B----4-:R-:W-:Y:S02]  /*4f10*/  FSEL R30, R24, -INF , P1 ;  /* 0xff800000181e7808 */ /* 0x010fe40000800000 */
[----:B------:R-:W-:Y:S02]  /*4f20*/  ISETP.GT.AND P1, PT, R225, 0x11, PT ;  /* 0x00000011e100780c */ /* 0x000fe40003f24270 */
[----:B-1----:R-:W-:Y:S01]  /*4f30*/  FSEL R224, R37, -INF , P6 ;  /* 0xff80000025e07808 */ /* 0x002fe20003000000 */
[----:B------:R-:W-:-:S02]  /*4f40*/  WARPGROUP.DEPBAR.LE gsb0, 0x0 ;  /* 0x00008000000079c5 */ /* 0x000fc40000010000 */
[----:B------:R-:W-:Y:S01]  /*4f50*/  WARPGROUP.ARRIVE ;  /* 0x00000000000079c5 */ /* 0x000fe20000000000 */
[----:B------:R-:W-:-:S05]  /*4f60*/  ISETP.GT.AND P6, PT, R225, 0x40, PT ;  /* 0x00000040e100780c */ /* 0x000fca0003fc4270 */
        /* <DEDUP_REMOVED lines=21> */
[----:B------:R-:W-:Y:S02]  /*50c0*/  FSEL R22, R28, -INF , P1 ;  /* 0xff8000001c167808 */ /* 0x000fe40000800000 */
[----:B------:R-:W-:-:S04]  /*50d0*/  ISETP.GT.AND P1, PT, R225, 0x41, PT ;  /* 0x00000041e100780c */ /* 0x000fc80003f24270 */
[----:B------:R-:W-:Y:S01]  /*50e0*/  FSEL R229, R43, -INF , P1 ;  /* 0xff8000002be57808 */ /* 0x000fe20000800000 */
        /* <DEDUP_REMOVED lines=8> */
[----:B------:R1:W2:Y:S02]  /*5170*/  MUFU.TANH R26, R32 ;  /* 0x00000020001a7308 */ /* 0x0002a40000002400 */
[----:B-1----:R-:W-:Y:S02]  /*5180*/  FSEL R32, R16, -INF , P4 ;  /* 0xff80000010207808 */ /* 0x002fe40002000000 */
[----:B------:R-:W-:-:S02]  /*5190*/  ISETP.GT.AND P4, PT, R225, 0x30, PT ;  /* 0x00000030e100780c */ /* 0x000fc40003f84270 */
[----:B--2---:R-:W-:Y:S02]  /*51a0*/  FSEL R40, R26, -INF , P5 ;  /* 0xff8000001a287808 */ /* 0x004fe40002800000 */
[----:B------:R-:W-:Y:S01]  /*51b0*/  ISETP.GT.AND P5, PT, R225, 0x31, PT ;  /* 0x00000031e100780c */ /* 0x000fe20003fa4270 */
[----:B------:R-:W-:Y:S01]  /*51c0*/  VIADD R225, R15, 0x302 ;  /* 0x000003020fe17836 */ /* 0x000fe20000000000 */
[----:B------:R-:W-:Y:S02]  /*51d0*/  WARPGROUP.DEPBAR.LE gsb0, 0x0 ;  /* 0x00008000000079c5 */ /* 0x000fe40000010000 */
[----:B------:R-:W-:-:S06]  /*51e0*/  WARPGROUP.ARRIVE ;  /* 0x00000000000079c5 */ /* 0x000fcc0000000000 */
[----:B------:R-:W-:Y:S01]  /*51f0*/  HGMMA.64x8x16.F32 R44, gdesc[UR16], R44, gsb0 ;  /* 0x00000000102c79f0 */ /* 0x000fe2000800082c */
[----:B------:R-:W-:Y:S01]  /*5200*/  UMOV UR18, UR4 ;  /* 0x0000000400127c82 */ /* 0x000fe20008000000 */
[----:B------:R-:W-:Y:S01]  /*5210*/  UMOV UR19, 0x40000000 ;  /* 0x4000000000137882 */ /* 0x000fe20000000000 */
[----:B------:R-:W-:Y:S02]  /*5220*/  R2UR UR4, R226 ;  /* 0x00000000e20472ca */ /* 0x000fe400000e0000 */
[----:B------:R-:W-:-:S11]  /*5230*/  FSEL R226, R34, -INF , P2 ;  /* 0xff80000022e27808 */ /* 0x000fd60001000000 */
        /* <DEDUP_REMOVED lines=98> */
[----:B------:R-:W-:Y:S01]  /*5860*/  R2UR UR12, R225 ;  /* 0x00000000e10c72ca */ /* 0x000fe200000e0000 */
[----:B------:R-:W-:Y:S01]  /*5870*/  VIADD R225, R15, 0x500 ;  /* 0x000005000fe17836 */ /* 0x000fe20000000000 */
[----:B------:R-:W-:Y:S02]  /*5880*/  WARPGROUP.DEPBAR.LE gsb0, 0x0 ;  /* 0x00008000000079c5 */ /* 0x000fe40000010000 */
[----:B------:R-:W-:-:S06]  /*5890*/  WARPGROUP.ARRIVE ;  /* 0x00000000000079c5 */ /* 0x000fcc0000000000 */
[----:B------:R-:W-:Y:S01]  /*58a0*/  HGMMA.64x8x16.F32 R220, gdesc[UR16], R220, gsb0 ;  /* 0x0000000010dc79f0 */ /* 0x000fe200080008dc */
        /* <DEDUP_REMOVED lines=215> */
[----:B------:R-:W-:Y:S01]  /*6620*/  R2UR UR16, R225 ;  /* 0x00000000e11072ca */ /* 0x000fe200000e0000 */
[----:B------:R-:W-:Y:S01]  /*6630*/  VIADD R225, R15, 0x984 ;  /* 0x000009840fe17836 */ /* 0x000fe20000000000 */
[----:B------:R-:W-:Y:S02]  /*6640*/  ULDC UR19, c[0x0][0x744] ;  /* 0x0001d10000137ab9 */ /* 0x000fe40000000800 */
[--C-:B------:R-:W-:Y:S01]  /*6650*/  FFMA.FTZ R14, R14, UR19, -R5.reuse ;  /* 0x000000130e0e7c23 */ /* 0x100fe20008010805 */
[--C-:B------:R-:W-:Y:S01]  /*6660*/  FFMA.FTZ R12, R12, UR19, -R5.reuse ;  /* 0x000000130c0c7c23 */ /* 0x100fe20008010805 */
[----:B------:R-:W-:Y:S01]  /*6670*/  R2UR UR17, R225 ;  /* 0x00000000e11172ca */ /* 0x000fe200000e0000 */
[----:B------:R-:W-:Y:S02]  /*6680*/  VIADD R225, R15, 0x786 ;  /* 0x000007860fe17836 */ /* 0x000fe40000000000 */
[--C-:B------:R-:W-:Y:S01]  /*6690*/  FFMA.FTZ R19, R19, UR19, -R5.reuse ;  /* 0x0000001313137c23 */ /* 0x100fe20008010805 */
[--C-:B------:R-:W-:Y:S01]  /*66a0*/  FFMA.FTZ R18, R18, UR19, -R5.reuse ;  /* 0x0000001312127c23 */ /* 0x100fe20008010805 */
[--C-:B------:R-:W-:Y:S01]  /*66b0*/  FFMA.FTZ R36, R36, UR19, -R5.reuse ;  /* 0x0000001324247c23 */ /* 0x100fe20008010805 */
[----:B------:R-:W-:Y:S01]  /*66c0*/  FFMA.FTZ R31, R31, UR19, -R5 ;  /* 0x000000131f1f7c23 */ /* 0x000fe20008010805 */
[----:B------:R-:W-:Y:S01]  /*66d0*/  R2UR UR30, R225 ;  /* 0x00000000e11e72ca */ /* 0x000fe200000e0000 */
[----:B------:R-:W-:-:S02]  /*66e0*/  VIADD R225, R15, 0x806 ;  /* 0x000008060fe17836 */ /* 0x000fc40000000000 */
[--C-:B------:R-:W-:Y:S01]  /*66f0*/  FFMA.FTZ R29, R29, UR19, -R5.reuse ;  /* 0x000000131d1d7c23 */ /* 0x100fe20008010805 */
[--C-:B------:R-:W-:Y:S01]  /*6700*/  FFMA.FTZ R30, R30, UR19, -R5.reuse ;  /* 0x000000131e1e7c23 */ /* 0x100fe20008010805 */
[--C-:B------:R-:W-:Y:S01]  /*6710*/  FFMA.FTZ R33, R33, UR19, -R5.reuse ;  /* 0x0000001321217c23 */ /* 0x100fe20008010805 */
[----:B------:R-:W-:Y:S01]  /*6720*/  FFMA.FTZ R41, R41, UR19, -R5 ;  /* 0x0000001329297c23 */ /* 0x000fe20008010805 */
[----:B------:R-:W-:Y:S01]  /*6730*/  R2UR UR26, R225 ;  /* 0x00000000e11a72ca */ /* 0x000fe200000e0000 */
[----:B------:R-:W-:Y:S02]  /*6740*/  VIADD R225, R15, 0x886 ;  /* 0x000008860fe17836 */ /* 0x000fe40000000000 */
[--C-:B---3--:R-:W-:Y:S01]  /*6750*/  FFMA.FTZ R227, R22, UR19, -R4.reuse ;  /* 0x0000001316e37c23 */ /* 0x108fe20008010804 */
[----:B------:R-:W-:Y:S01]  /*6760*/  FSEL R22, R35, -INF , P3 ;  /* 0xff80000023167808 */ /* 0x000fe20001800000 */
[--C-:B------:R-:W-:Y:S01]  /*6770*/  FFMA.FTZ R32, R32, UR19, -R4.reuse ;  /* 0x0000001320207c23 */ /* 0x100fe20008010804 */
[----:B------:R-:W-:Y:S01]  /*6780*/  FSEL R5, R38, -INF , P4 ;  /* 0xff80000026057808 */ /* 0x000fe20002000000 */
[----:B------:R-:W-:Y:S01]  /*6790*/  FFMA.FTZ R40, R40, UR19, -R4 ;  /* 0x0000001328287c23 */ /* 0x000fe20008010804 */
[----:B------:R-:W-:Y:S01]  /*67a0*/  R2UR UR24, R225 ;  /* 0x00000000e11872ca */ /* 0x000fe200000e0000 */
[----:B------:R-:W-:-:S02]  /*67b0*/  VIADD R225, R15, 0x906 ;  /* 0x000009060fe17836 */ /* 0x000fc40000000000 */
[--C-:B------:R-:W-:Y:S01]  /*67c0*/  FFMA.FTZ R224, R224, UR19, -R4.reuse ;  /* 0x00000013e0e07c23 */ /* 0x100fe20008010804 */
[----:B------:R-:W-:Y:S02]  /*67d0*/  VIADD R15, R15, 0x986 ;  /* 0x000009860f0f7836 */ /* 0x000fe40000000000 */
[--C-:B------:R-:W-:Y:S01]  /*67e0*/  FFMA.FTZ R226, R226, UR19, -R4.reuse ;  /* 0x00000013e2e27c23 */ /* 0x100fe20008010804 */
[--C-:B------:R-:W-:Y:S01]  /*67f0*/  FFMA.FTZ R22, R22, UR19, -R4.reuse ;  /* 0x0000001316167c23 */ /* 0x100fe20008010804 */
[----:B------:R-:W-:Y:S01]  /*6800*/  R2UR UR18, R225 ;  /* 0x00000000e11272ca */ /* 0x000fe200000e0000 */
[--C-:B------:R-:W-:Y:S01]  /*6810*/  FFMA.FTZ R5, R5, UR19, -R4.reuse ;  /* 0x0000001305057c23 */ /* 0x100fe20008010804 */
[----:B------:R-:W-:Y:S01]  /*6820*/  FFMA.FTZ R229, R229, UR19, -R4 ;  /* 0x00000013e5e57c23 */ /* 0x000fe20008010804 */
[----:B------:R-:W-:Y:S08]  /*6830*/  MUFU.EX2 R31, R31 ;  /* 0x0000001f001f7308 */ /* 0x000ff00000000800 */
[----:B------:R-:W-:Y:S01]  /*6840*/  MUFU.EX2 R30, R30 ;  /* 0x0000001e001e7308 */ /* 0x000fe20000000800 */
[----:B------:R-:W-:-:S02]  /*6850*/  WARPGROUP.DEPBAR.LE gsb0, 0x0 ;  /* 0x00008000000079c5 */ /* 0x000fc40000010000 */
[----:B------:R-:W-:-:S05]  /*6860*/  WARPGROUP.ARRIVE ;  /* 0x00000000000079c5 */ /* 0x000fca0000000000 */
[----:B------:R-:W-:Y:S01]  /*6870*/  MUFU.EX2 R41, R41 ;  /* 0x0000002900297308 */ /* 0x000fe20000000800 */
[----:B------:R-:W-:Y:S01]  /*6880*/  HGMMA.64x8x16.F32 R216, gdesc[UR8], R216, gsb0 ;  /* 0x0000000008d879f0 */ /* 0x000fe200080008d8 */
[----:B------:R-:W-:Y:S01]  /*6890*/  UMOV UR10, UR21 ;  /* 0x00000015000a7c82 */ /* 0x000fe20008000000 */
[----:B------:R-:W-:Y:S01]  /*68a0*/  UMOV UR11, 0x40000000 ;  /* 0x40000000000b7882 */ /* 0x000fe20000000000 */
[----:B------:R-:W-:Y:S01]  /*68b0*/  FFMA.FTZ R23, -R23, R23, 1 ;  /* 0x3f80000017177423 */ /* 0x000fe20000010117 */
[----:B------:R-:W-:Y:S01]  /*68c0*/  FFMA.FTZ R24, -R24, R24, 1 ;  /* 0x3f80000018187423 */ /* 0x000fe20000010118 */
[----:B------:R-:W-:Y:S02]  /*68d0*/  FFMA.FTZ R27, -R27, R27, 1 ;  /* 0x3f8000001b1b7423 */ /* 0x000fe4000001011b */
[----:B------:R-:W-:Y:S01]  /*68e0*/  MUFU.EX2 R14, R14 ;  /* 0x0000000e000e7308 */ /* 0x000fe20000000800 */
[----:B------:R-:W-:-:S07]  /*68f0*/  FFMA.FTZ R28, -R28, R28, 1 ;  /* 0x3f8000001c1c7423 */ /* 0x000fce000001011c */
[----:B------:R-:W-:Y:S01]  /*6900*/  MUFU.EX2 R12, R12 ;  /* 0x0000000c000c7308 */ /* 0x000fe20000000800 */
[----:B------:R-:W-:-:S07]  /*6910*/  FFMA.FTZ R34, -R34, R34, 1 ;  /* 0x3f80000022227423 */ /* 0x000fce0000010122 */
[----:B------:R-:W-:Y:S08]  /*6920*/  MUFU.EX2 R18, R18 ;  /* 0x0000001200127308 */ /* 0x000ff00000000800 */
[----:B------:R-:W-:Y:S01]  /*6930*/  MUFU.EX2 R19, R19 ;  /* 0x0000001300137308 */ /* 0x000fe20000000800 */
[----:B------:R-:W-:-:S07]  /*6940*/  FFMA.FTZ R26, -R26, R26, 1 ;  /* 0x3f8000001a1a7423 */ /* 0x000fce000001011a */
[----:B------:R-:W-:Y:S08]  /*6950*/  MUFU.EX2 R36, R36 ;  /* 0x0000002400247308 */ /* 0x000ff00000000800 */
[----:B------:R-:W-:Y:S01]  /*6960*/  MUFU.EX2 R29, R29 ;  /* 0x0000001d001d7308 */ /* 0x000fe20000000800 */
[----:B------:R-:W-:Y:S02]  /*6970*/  WARPGROUP.DEPBAR.LE gsb0, 0x0 ;  /* 0x00008000000079c5 */ /* 0x000fe40000010000 */
[----:B------:R-:W-:-:S05]  /*6980*/  WARPGROUP.ARRIVE ;  /* 0x00000000000079c5 */ /* 0x000fca0000000000 */
[----:B------:R-:W-:Y:S01]  /*6990*/  MUFU.EX2 R33, R33 ;  /* 0x0000002100217308 */ /* 0x000fe20000000800 */
[----:B------:R-:W-:Y:S01]  /*69a0*/  HGMMA.64x8x16.F32 R220, gdesc[UR8], R220, gsb0 ;  /* 0x0000000008dc79f0 */ /* 0x000fe200080008dc */
[----:B------:R-:W-:Y:S01]  /*69b0*/  UMOV UR10, UR7 ;  /* 0x00000007000a7c82 */ /* 0x000fe20008000000 */
[----:B------:R-:W-:Y:S01]  /*69c0*/  UMOV UR11, 0x40000000 ;  /* 0x40000000000b7882 */ /* 0x000fe20000000000 */
[----:B------:R-:W-:Y:S01]  /*69d0*/  UMOV UR8, UR15 ;  /* 0x0000000f00087c82 */ /* 0x000fe20008000000 */
[----:B------:R-:W-:Y:S01]  /*69e0*/  UMOV UR9, 0x40000040 ;  /* 0x4000004000097882 */ /* 0x000fe20000000000 */
        /* <DEDUP_REMOVED lines=9> */
[----:B------:R-:W-:Y:S02]  /*6a80*/  WARPGROUP.DEPBAR.LE gsb0, 0x0 ;  /* 0x00008000000079c5 */ /* 0x000fe40000010000 */
[----:B------:R-:W-:-:S06]  /*6a90*/  WARPGROUP.ARRIVE ;  /* 0x00000000000079c5 */ /* 0x000fcc0000000000 */
[----:B------:R-:W-:Y:S01]  /*6aa0*/  HGMMA.64x8x16.F32 R48, gdesc[UR8], R48, gsb0 ;  /* 0x00000000083079f0 */ /* 0x000fe20008000830 */
[----:B------:R-:W-:Y:S01]  /*6ab0*/  UMOV UR10, UR25 ;  /* 0x00000019000a7c82 */ /* 0x000fe20008000000 */
[----:B------:R-:W-:Y:S01]  /*6ac0*/  UMOV UR11, 0x40000000 ;  /* 0x40000000000b7882 */ /* 0x000fe20000000000 */
[----:B------:R-:W-:Y:S02]  /*6ad0*/  R2UR UR25, R15 ;  /* 0x000000000f1972ca */ /* 0x000fe400000e0000 */
[----:B------:R1:W2:Y:S02]  /*6ae0*/  MUFU.TANH R15, R39 ;  /* 0x00000027000f7308 */ /* 0x0002a40000002400 */
[----:B-1----:R-:W-:-:S06]  /*6af0*/  FMUL.FTZ R39, R42, UR5 ;  /* 0x000000052a277c20 */ /* 0x002fcc0008410000 */
[----:B------:R-:W1:Y:S01]  /*6b00*/  MUFU.TANH R39, R39 ;  /* 0x0000002700277308 */ /* 0x000e620000002400 */
[----:B--2---:R-:W-:-:S05]  /*6b10*/  FSEL R42, R15, -INF , P5 ;  /* 0xff8000000f2a7808 */ /* 0x004fca0002800000 */
[----:B------:R-:W-:Y:S01]  /*6b20*/  FFMA.FTZ R42, R42, UR19, -R4 ;  /* 0x000000132a2a7c23 */ /* 0x000fe20008010804 */
[----:B-1----:R-:W-:-:S05]  /*6b30*/  FSEL R225, R39, -INF , P6 ;  /* 0xff80000027e17808 */ /* 0x002fca0003000000 */
[----:B------:R-:W-:Y:S01]  /*6b40*/  FFMA.FTZ R225, R225, UR19, -R4 ;  /* 0x00000013e1e17c23 */ /* 0x000fe20008010804 */
        /* <DEDUP_REMOVED lines=24> */
[----:B------:R-:W-:Y:S01]  /*6cd0*/  UMOV UR21, UR9 ;  /* 0x0000000900157c82 */ /* 0x000fe20008000000 */
[----:B------:R-:W-:-:S02]  /*6ce0*/  WARPGROUP.DEPBAR.LE gsb0, 0x0 ;  /* 0x00008000000079c5 */ /* 0x000fc40000010000 */
[----:B------:R-:W-:-:S06]  /*6cf0*/  WARPGROUP.ARRIVE ;  /* 0x00000000000079c5 */ /* 0x000fcc0000000000 */
[----:B------:R-:W-:Y:S01]  /*6d00*/  HGMMA.64x8x16.F32 R44, gdesc[UR8], R44, gsb0 ;  /* 0x00000000082c79f0 */ /* 0x000fe2000800082c */
[----:B------:R-:W-:Y:S01]  /*6d10*/  UMOV UR10, UR12 ;  /* 0x0000000c000a7c82 */ /* 0x000fe20008000000 */
[----:B------:R-:W-:Y:S01]  /*6d20*/  UMOV UR11, 0x40000000 ;  /* 0x40000000000b7882 */ /* 0x000fe20000000000 */
[----:B------:R-:W-:Y:S01]  /*6d30*/  UMOV UR12, UR8 ;  /* 0x00000008000c7c82 */ /* 0x000fe20008000000 */
[----:B------:R-:W-:Y:S02]  /*6d40*/  WARPGROUP.DEPBAR.LE gsb0, 0x0 ;  /* 0x00008000000079c5 */ /* 0x000fe40000010000 */
[----:B------:R-:W-:-:S06]  /*6d50*/  WARPGROUP.ARRIVE ;  /* 0x00000000000079c5 */ /* 0x000fcc0000000000 */
[----:B------:R-:W-:Y:S03]  /*6d60*/  HGMMA.64x8x16.F32 R48, gdesc[UR8], R48, gsb0 ;  /* 0x00000000083079f0 */ /* 0x000fe60008000830 */
        /* <DEDUP_REMOVED lines=20> */
[----:B------:R-:W-:Y:S08]  /*6eb0*/  MUFU.EX2 R32, R32 ;  /* 0x0000002000207308 */ /* 0x000ff00000000800 */
[----:B------:R-:W-:Y:S08]  /*6ec0*/  MUFU.EX2 R224, R224 ;  /* 0x000000e000e07308 */ /* 0x000ff00000000800 */
[----:B------:R-:W2:Y:S01]  /*6ed0*/  MUFU.EX2 R227, R227 ;  /* 0x000000e300e37308 */ /* 0x000ea20000000800 */
[--C-:B-1----:R-:W-:Y:S01]  /*6ee0*/  FADD.FTZ R44, R44, -R4.reuse ;  /* 0x800000042c2c7221 */ /* 0x102fe20000010000 */
[----:B------:R-:W-:-:S06]  /*6ef0*/  FADD.FTZ R45, R45, -R4 ;  /* 0x800000042d2d7221 */ /* 0x000fcc0000010000 */
[----:B------:R-:W1:Y:S01]  /*6f00*/  MUFU.EX2 R22, R22 ;  /* 0x0000001600167308 */ /* 0x000e620000000800 */
[----:B------:R-:W-:Y:S01]  /*6f10*/  FFMA.FTZ R35, -R35, R35, 1 ;  /* 0x3f80000023237423 */ /* 0x000fe20000010123 */
[----:B------:R-:W-:Y:S01]  /*6f20*/  FMUL.FTZ R44, R14, R44 ;  /* 0x0000002c0e2c7220 */ /* 0x000fe20000410000 */
[----:B------:R-:W-:-:S05]  /*6f30*/  FMUL.FTZ R45, R12, R45 ;  /* 0x0000002d0c2d7220 */ /* 0x000fca0000410000 */
[----:B------:R-:W3:Y:S01]  /*6f40*/  MUFU.EX2 R40, R40 ;  /* 0x0000002800287308 */ /* 0x000ee20000000800 */
[----:B------:R-:W-:Y:S01]  /*6f50*/  FFMA.FTZ R43, -R43, R43, 1 ;  /* 0x3f8000002b2b7423 */ /* 0x000fe2000001012b */
[----:B------:R-:W-:Y:S01]  /*6f60*/  FMUL.FTZ R10, R10, R44 ;  /* 0x0000002c0a0a7220 */ /* 0x000fe20000410000 */
[----:B------:R-:W-:-:S05]  /*6f70*/  FFMA.FTZ R44, -R97, R97, 1 ;  /* 0x3f800000612c7423 */ /* 0x000fca0000010161 */
[----:B------:R-:W4:Y:S01]  /*6f80*/  MUFU.EX2 R226, R226 ;  /* 0x000000e200e27308 */ /* 0x000f220000000800 */
[----:B------:R-:W-:Y:S02]  /*6f90*/  WARPGROUP.DEPBAR.LE gsb0, 0x0 ;  /* 0x00008000000079c5 */ /* 0x000fe40000010000 */
[----:B------:R-:W-:Y:S01]  /*6fa0*/  WARPGROUP.ARRIVE ;  /* 0x00000000000079c5 */ /* 0x000fe20000000000 */
[--C-:B------:R-:W-:Y:S01]  /*6fb0*/  FADD.FTZ R48, R48, -R4.reuse ;  /* 0x8000000430307221 */ /* 0x100fe20000010000 */
[----:B------:R-:W-:Y:S01]  /*6fc0*/  FADD.FTZ R49, R49, -R4 ;  /* 0x8000000431317221 */ /* 0x000fe20000010000 */
[----:B------:R-:W-:Y:S01]  /*6fd0*/  FFMA.FTZ R15, -R15, R15, 1 ;  /* 0x3f8000000f0f7423 */ /* 0x000fe2000001010f */
[----:B------:R-:W-:Y:S01]  /*6fe0*/  FMUL.FTZ R236, R236, R45 ;  /* 0x0000002decec7220 */ /* 0x000fe20000410000 */
[----:B------:R-:W4:Y:S01]  /*6ff0*/  MUFU.EX2 R225, R225 ;  /* 0x000000e100e17308 */ /* 0x000f220000000800 */
[----:B------:R-:W-:Y:S01]  /*7000*/  HGMMA.64x8x16.F32 R52, gdesc[UR28], R52, gsb0 ;  /* 0x000000001c3479f0 */ /* 0x000fe20008000834 */
[----:B------:R-:W-:Y:S01]  /*7010*/  UMOV UR30, UR25 ;  /* 0x00000019001e7c82 */ /* 0x000fe20008000000 */
[----:B------:R-:W-:Y:S01]  /*7020*/  UMOV UR31, 0x40000000 ;  /* 0x40000000001f7882 */ /* 0x000fe20000000000 */
[----:B------:R-:W-:Y:S01]  /*7030*/  FMUL.FTZ R49, R18, R49 ;  /* 0x0000003112317220 */ /* 0x000fe20000410000 */
[----:B------:R-:W-:Y:S01]  /*7040*/  FMUL.FTZ R48, R19, R48 ;  /* 0x0000003013307220 */ /* 0x000fe20000410000 */
[----:B------:R-:W-:Y:S01]  /*7050*/  FFMA.FTZ R25, -R25, R25, 1 ;  /* 0x3f80000019197423 */ /* 0x000fe20000010119 */
[----:B------:R-:W-:Y:S01]  /*7060*/  FFMA.FTZ R38, -R38, R38, 1 ;  /* 0x3f80000026267423 */ /* 0x000fe20000010126 */
[----:B------:R-:W-:Y:S01]  /*7070*/  UMOV UR57, 0x40000040 ;  /* 0x4000004000397882 */ /* 0x000fe20000000000 */
        /* <DEDUP_REMOVED lines=11> */
[----:B------:R1:W5:Y:S01]  /*7130*/  LDL.LU R97, [R1+0x14] ;  /* 0x0000140001617983 */ /* 0x0003620000300800 */
[----:B------:R-:W-:-:S02]  /*7140*/  WARPGROUP.DEPBAR.LE gsb0, 0x0 ;  /* 0x00008000000079c5 */ /* 0x000fc40000010000 */
[----:B------:R-:W-:Y:S01]  /*7150*/  WARPGROUP.ARRIVE ;  /* 0x00000000000079c5 */ /* 0x000fe20000000000 */
[----:B------:R-:W-:Y:S01]  /*7160*/  F2FP.F16.F32.PACK_AB R18, R18, R19 ;  /* 0x000000131212723e */ /* 0x000fe200000000ff */
[----:B------:R-:W-:Y:S01]  /*7170*/  FMUL.FTZ R11, R11, R48 ;  /* 0x000000300b0b7220 */ /* 0x000fe20000410000 */
[----:B------:R-:W-:Y:S01]  /*7180*/  FFMA.FTZ R45, -R96, R96, 1 ;  /* 0x3f800000602d7423 */ /* 0x000fe20000010160 */
[----:B------:R-:W-:Y:S02]  /*7190*/  FMUL.FTZ R49, R237, R49 ;  /* 0x00000031ed317220 */ /* 0x000fe40000410000 */
[----:B------:R-:W-:Y:S01]  /*71a0*/  HGMMA.64x8x16.F32 R216, gdesc[UR16], R216, gsb0 ;  /* 0x0000000010d879f0 */ /* 0x000fe200080008d8 */
[--C-:B------:R-:W-:Y:S01]  /*71b0*/  FADD.FTZ R53, R53, -R4.reuse ;  /* 0x8000000435357221 */ /* 0x100fe20000010000 */
[----:B------:R-:W-:Y:S01]  /*71c0*/  FADD.FTZ R52, R52, -R4 ;  /* 0x8000000434347221 */ /* 0x000fe20000010000 */
[----:B--2---:R-:W-:Y:S01]  /*71d0*/  F2FP.F16.F32.PACK_AB R19, R227, R224 ;  /* 0x000000e0e313723e */ /* 0x004fe200000000ff */
[----:B------:R-:W-:Y:S01]  /*71e0*/  VIADD R48, R17, 0x24100 ;  /* 0x0002410011307836 */ /* 0x000fe20000000000 */
[----:B------:R-:W-:Y:S01]  /*71f0*/  F2FP.F16.F32.PACK_AB R10, R236, R10 ;  /* 0x0000000aec0a723e */ /* 0x000fe200000000ff */
[----:B------:R-:W-:Y:S01]  /*7200*/  UMOV UR33, UR57 ;  /* 0x0000003900217c82 */ /* 0x000fe20008000000 */
[----:B------:R-:W-:Y:S01]  /*7210*/  UMOV UR9, UR57 ;  /* 0x0000003900097c82 */ /* 0x000fe20008000000 */
[----:B------:R-:W-:Y:S01]  /*7220*/  UMOV UR13, UR57 ;  /* 0x00000039000d7c82 */ /* 0x000fe20008000000 */
[----:B------:R-:W-:Y:S01]  /*7230*/  UMOV UR47, UR35 ;  /* 0x00000023002f7c82 */ /* 0x000fe20008000000 */
[----:B------:R2:W5:Y:S01]  /*7240*/  LDL.LU R96, [R1+0x10] ;  /* 0x0000100001607983 */ /* 0x0005620000300800 */
[----:B------:R-:W-:-:S02]  /*7250*/  WARPGROUP.DEPBAR.LE gsb0, 0x0 ;  /* 0x00008000000079c5 */ /* 0x000fc40000010000 */
[----:B------:R-:W-:-:S06]  /*7260*/  WARPGROUP.ARRIVE ;  /* 0x00000000000079c5 */ /* 0x000fcc0000000000 */
[----:B------:R-:W-:Y:S01]  /*7270*/  HGMMA.64x8x16.F32 R220, gdesc[UR28], R220, gsb0 ;  /* 0x000000001cdc79f0 */ /* 0x000fe200080008dc */
[----:B------:R-:W-:Y:S01]  /*7280*/  FMUL.FTZ R53, R31, R53 ;  /* 0x000000351f357220 */ /* 0x000fe20000410000 */
[--C-:B------:R-:W-:Y:S01]  /*7290*/  FADD.FTZ R217, R217, -R4.reuse ;  /* 0x80000004d9d97221 */ /* 0x100fe20000010000 */
[--C-:B------:R-:W-:Y:S02]  /*72a0*/  FADD.FTZ R216, R216, -R4.reuse ;  /* 0x80000004d8d87221 */ /* 0x100fe40000010000 */
[----:B------:R-:W-:Y:S01]  /*72b0*/  FMUL.FTZ R23, R23, R53 ;  /* 0x0000003517177220 */ /* 0x000fe20000410000 */
[----:B------:R-:W-:Y:S01]  /*72c0*/  FMUL.FTZ R217, R30, R217 ;  /* 0x000000d91ed97220 */ /* 0x000fe20000410000 */
[----:B------:R-:W-:Y:S02]  /*72d0*/  WARPGROUP.DEPBAR.LE gsb0, 0x0 ;  /* 0x00008000000079c5 */ /* 0x000fe40000010000 */
[----:B------:R-:W3:Y:S01]  /*72e0*/  LDS R228, [R228+0x2c320] ;  /* 0x02c32000e4e47984 */ /* 0x000ee20000000800 */
[--C-:B------:R-:W-:Y:S01]  /*72f0*/  FADD.FTZ R220, R220, -R4.reuse ;  /* 0x80000004dcdc7221 */ /* 0x100fe20000010000 */
[----:B------:R-:W-:Y:S01]  /*7300*/  FADD.FTZ R4, R221, -R4 ;  /* 0x80000004dd047221 */ /* 0x000fe20000010000 */
[----:B------:R-:W-:-:S03]  /*7310*/  FMUL.FTZ R24, R24, R217 ;  /* 0x000000d918187220 */ /* 0x000fc60000410000 */
[----:B------:R-:W-:-:S04]  /*7320*/  FMUL.FTZ R4, R41, R4 ;  /* 0x0000000429047220 */ /* 0x000fc80000410000 */
[----:B------:R-:W-:Y:S01]  /*7330*/  FMUL.FTZ R27, R27, R4 ;  /* 0x000000041b1b7220 */ /* 0x000fe20000410000 */
[--C-:B---3--:R-:W-:Y:S01]  /*7340*/  FADD.FTZ R53, R46, -R228.reuse ;  /* 0x800000e42e357221 */ /* 0x108fe20000010000 */
[----:B------:R-:W-:Y:S01]  /*7350*/  FFMA.FTZ R46, -R16, R16, 1 ;  /* 0x3f800000102e7423 */ /* 0x000fe20000010110 */
[--C-:B------:R-:W-:Y:S01]  /*7360*/  FADD.FTZ R217, R50, -R228.reuse ;  /* 0x800000e432d97221 */ /* 0x100fe20000010000 */
[--C-:B------:R-:W-:Y:S01]  /*7370*/  FADD.FTZ R55, R55, -R228.reuse ;  /* 0x800000e437377221 */ /* 0x100fe20000010000 */
[----:B------:R-:W-:Y:S01]  /*7380*/  FMUL.FTZ R53, R32, R53 ;  /* 0x0000003520357220 */ /* 0x000fe20000410000 */
[--C-:B------:R-:W-:Y:S01]  /*7390*/  FADD.FTZ R222, R222, -R228.reuse ;  /* 0x800000e4dede7221 */ /* 0x100fe20000010000 */
[----:B------:R-:W-:Y:S01]  /*73a0*/  FMUL.FTZ R4, R224, R217 ;  /* 0x000000d9e0047220 */ /* 0x000fe20000410000 */
[----:B------:R-:W-:Y:S01]  /*73b0*/  FMUL.FTZ R52, R36, R52 ;  /* 0x0000003424347220 */ /* 0x000fe20000410000 */
[----:B------:R-:W-:Y:S01]  /*73c0*/  FMUL.FTZ R46, R46, R53 ;  /* 0x000000352e2e7220 */ /* 0x000fe20000410000 */
[--C-:B------:R-:W-:Y:S01]  /*73d0*/  FADD.FTZ R53, R47, -R228.reuse ;  /* 0x800000e42f357221 */ /* 0x100fe20000010000 */
[----:B------:R-:W-:Y:S01]  /*73e0*/  FFMA.FTZ R47, -R37, R37, 1 ;  /* 0x3f800000252f7423 */ /* 0x000fe20000010125 */
[----:B------:R-:W-:Y:S01]  /*73f0*/  F2FP.F16.F32.PACK_AB R30, R30, R29 ;  /* 0x0000001d1e1e723e */ /* 0x000fe200000000ff */
[--C-:B------:R-:W-:Y:S01]  /*7400*/  FADD.FTZ R223, R223, -R228.reuse ;  /* 0x800000e4dfdf7221 */ /* 0x100fe20000010000 */
[----:B------:R-:W-:Y:S01]  /*7410*/  FMUL.FTZ R216, R29, R216 ;  /* 0x000000d81dd87220 */ /* 0x000fe20000410000 */
[----:B------:R-:W-:Y:S01]  /*7420*/  FMUL.FTZ R47, R47, R4 ;  /* 0x000000042f2f7220 */ /* 0x000fe20000410000 */
[----:B------:R-:W-:Y:S01]  /*7430*/  FADD.FTZ R4, R51, -R228 ;  /* 0x800000e433047221 */ /* 0x000fe20000010000 */
[----:B------:R-:W-:Y:S01]  /*7440*/  FMUL.FTZ R220, R33, R220 ;  /* 0x000000dc21dc7220 */ /* 0x000fe20000410000 */
[----:B------:R-:W-:Y:S01]  /*7450*/  UMOV UR29, 0x40000040 ;  /* 0x40000040001d7882 */ /* 0x000fe20000000000 */
[----:B------:R-:W-:Y:S01]  /*7460*/  UMOV UR31, 0x40 ;  /* 0x00000040001f7882 */ /* 0x000fe20000000000 */
[----:B------:R-:W-:Y:S01]  /*7470*/  FMUL.FTZ R37, R227, R4 ;  /* 0x00000004e3257220 */ /* 0x000fe20000410000 */
[----:B------:R-:W-:Y:S01]  /*7480*/  UMOV UR17, UR21 ;  /* 0x0000001500117c82 */ /* 0x000fe20008000000 */
[----:B------:R-:W-:Y:S01]  /*7490*/  UMOV UR19, 0x40 ;  /* 0x0000004000137882 */ /* 0x000fe20000000000 */
[----:B------:R2:W5:Y:S01]  /*74a0*/  LDL.LU R16, [R1+0xc] ;  /* 0x00000c0001107983 */ /* 0x0005620000300800 */
[----:B------:R-:W-:Y:S01]  /*74b0*/  FMUL.FTZ R28, R28, R37 ;  /* 0x000000251c1c7220 */ /* 0x000fe20000410000 */
[----:B------:R-:W-:-:S02]  /*74c0*/  VIADD R37, R17, 0x2c500 ;  /* 0x0002c50011257836 */ /* 0x000fc40000000000 */
[----:B-1----:R-:W-:-:S03]  /*74d0*/  FMUL.FTZ R4, R22, R55 ;  /* 0x0000003716047220 */ /* 0x002fc60000410000 */
[----:B------:R-:W-:Y:S01]  /*74e0*/  SHF.R.U32.HI R37, RZ, 0x4, R37 ;  /* 0x00000004ff257819 */ /* 0x000fe20000011625 */
[----:B------:R-:W-:-:S03]  /*74f0*/  FMUL.FTZ R35, R35, R4 ;  /* 0x0000000423237220 */ /* 0x000fc60000410000 */
[----:B------:R-:W-:Y:S02]  /*7500*/  LOP3.LUT R37, R37, 0x3fff, RZ, 0xc0, !PT ;  /* 0x00003fff25257812 */ /* 0x000fe400078ec0ff */
[----:B------:R-:W-:Y:S02]  /*7510*/  F2FP.F16.F32.PACK_AB R4, R12, R14 ;  /* 0x0000000e0c04723e */ /* 0x000fe400000000ff */
[----:B------:R-:W-:Y:S01]  /*7520*/  LOP3.LUT R12, R37, 0x80000, RZ, 0xfc, !PT ;  /* 0x00080000250c7812 */ /* 0x000fe200078efcff */
[----:B------:R1:W3:Y:S01]  /*7530*/  MUFU.EX2 R14, R5 ;  /* 0x00000005000e7308 */ /* 0x0002e20000000800 */
[----:B------:R-:W-:Y:S01]  /*7540*/  FADD.FTZ R51, R54, -R228 ;  /* 0x800000e436337221 */ /* 0x000fe20000010000 */
[----:B-1----:R-:W-:Y:S02]  /*7550*/  F2FP.F16.F32.PACK_AB R5, R40, R32 ;  /* 0x000000202805723e */ /* 0x002fe400000000ff */
[----:B------:R-:W-:Y:S01]  /*7560*/  VIADD R32, R12, 0x80 ;  /* 0x000000800c207836 */ /* 0x000fe20000000000 */
[----:B------:R-:W-:Y:S04]  /*7570*/  BAR.SYNC.DEFER_BLOCKING 0x9, 0x100 ;  /* 0x0244000000007b1d */ /* 0x000fe80000010000 */
[----:B------:R-:W-:Y:S01]  /*7580*/  R2UR UR4, R32 ;  /* 0x00000000200472ca */ /* 0x000fe200000e0000 */
[----:B------:R-:W-:-:S02]  /*7590*/  VIADD R32, R12, 0x100 ;  /* 0x000001000c207836 */ /* 0x000fc40000000000 */
[----:B----4-:R-:W-:-:S03]  /*75a0*/  FMUL.FTZ R51, R226, R51 ;  /* 0x00000033e2337220 */ /* 0x010fc60000410000 */
[----:B------:R-:W-:Y:S01]  /*75b0*/  R2UR UR5, R32 ;  /* 0x00000000200572ca */ /* 0x000fe200000e0000 */
[----:B------:R-:W-:Y:S02]  /*75c0*/  VIADD R32, R12, 0x200 ;  /* 0x000002000c207836 */ /* 0x000fe40000000000 */
[----:B------:R-:W-:Y:S01]  /*75d0*/  FMUL.FTZ R34, R34, R51 ;  /* 0x0000003322227220 */ /* 0x000fe20000410000 */
[----:B------:R-:W-:Y:S01]  /*75e0*/  VIADD R37, R12, 0x180 ;  /* 0x000001800c257836 */ /* 0x000fe20000000000 */
[----:B------:R-:W1:Y:S01]  /*75f0*/  MUFU.EX2 R51, R42 ;  /* 0x0000002a00337308 */ /* 0x000e620000000800 */
[----:B------:R-:W-:Y:S01]  /*7600*/  R2UR UR7, R32 ;  /* 0x00000000200772ca */ /* 0x000fe200000e0000 */
[----:B------:R-:W-:Y:S02]  /*7610*/  FMUL.FTZ R53, R40, R53 ;  /* 0x0000003528357220 */ /* 0x000fe40000410000 */
[----:B------:R-:W-:-:S04]  /*7620*/  R2UR UR6, R37 ;  /* 0x00000000250672ca */ /* 0x000fc800000e0000 */
[----:B------:R-:W4:Y:S01]  /*7630*/  MUFU.EX2 R32, R229 ;  /* 0x000000e500207308 */ /* 0x000f220000000800 */
[----:B------:R-:W-:Y:S01]  /*7640*/  FADD.FTZ R37, R218, -R228 ;  /* 0x800000e4da257221 */ /* 0x000fe20000010000 */
[----:B------:R-:W-:Y:S01]  /*7650*/  FMUL.FTZ R26, R26, R53 ;  /* 0x000000351a1a7220 */ /* 0x000fe20000410000 */
[----:B------:R-:W-:Y:S02]  /*7660*/  FMUL.FTZ R222, R225, R222 ;  /* 0x000000dee1de7220 */ /* 0x000fe40000410000 */
[----:B---3--:R-:W-:Y:S01]  /*7670*/  FMUL.FTZ R53, R14, R37 ;  /* 0x000000250e357220 */ /* 0x008fe20000410000 */
[----:B------:R-:W-:Y:S01]  /*7680*/  FFMA.FTZ R37, -R39, R39, 1 ;  /* 0x3f80000027257423 */ /* 0x000fe20000010127 */
[----:B------:R-:W-:Y:S01]  /*7690*/  F2FP.F16.F32.PACK_AB R36, R31, R36 ;  /* 0x000000241f24723e */ /* 0x000fe200000000ff */
[----:B------:R3:W-:Y:S02]  /*76a0*/  STSM.16.M88.2 [R0+0x2c500], R4 ;  /* 0x02c5000400007844 */ /* 0x0007e40000000100 */
[----:B------:R-:W-:Y:S01]  /*76b0*/  FMUL.FTZ R222, R37, R222 ;  /* 0x000000de25de7220 */ /* 0x000fe20000410000 */
[----:B------:R-:W-:-:S02]  /*76c0*/  F2FP.F16.F32.PACK_AB R37, R22, R226 ;  /* 0x000000e21625723e */ /* 0x000fc400000000ff */
[----:B-1----:R-:W-:Y:S01]  /*76d0*/  F2FP.F16.F32.PACK_AB R31, R51, R14 ;  /* 0x0000000e331f723e */ /* 0x002fe200000000ff */
[----:B------:R-:W-:Y:S01]  /*76e0*/  STSM.16.M88.2 [R0+0x2cd00], R18 ;  /* 0x02cd001200007844 */ /* 0x000fe20000000100 */
[----:B---3--:R-:W-:Y:S02]  /*76f0*/  F2FP.F16.F32.PACK_AB R4, R41, R33 ;  /* 0x000000212904723e */ /* 0x008fe400000000ff */
[C---:B----4-:R-:W-:Y:S01]  /*7700*/  F2FP.F16.F32.PACK_AB R5, R32.reuse, R225 ;  /* 0x000000e12005723e */ /* 0x050fe200000000ff */
[----:B------:R-:W-:Y:S04]  /*7710*/  STSM.16.M88.2 [R0+0x2d500], R36 ;  /* 0x02d5002400007844 */ /* 0x000fe80000000100 */
[----:B------:R-:W-:Y:S04]  /*7720*/  STSM.16.M88.2 [R0+0x2dd00], R30 ;  /* 0x02dd001e00007844 */ /* 0x000fe80000000100 */
[----:B------:R1:W-:Y:S01]  /*7730*/  STSM.16.M88.2 [R0+0x2e500], R4 ;  /* 0x02e5000400007844 */ /* 0x0003e20000000100 */
[----:B------:R-:W-:Y:S01]  /*7740*/  @!PT LDS RZ, [RZ] ;  /* 0x00000000fffff984 */ /* 0x000fe20000000800 */
[----:B------:R-:W-:Y:S01]  /*7750*/  @!PT LDS RZ, [RZ] ;  /* 0x00000000fffff984 */ /* 0x000fe20000000800 */
[----:B------:R-:W-:Y:S01]  /*7760*/  @!PT LDS RZ, [RZ] ;  /* 0x00000000fffff984 */ /* 0x000fe20000000800 */
[----:B------:R-:W-:Y:S01]  /*7770*/  @!PT LDS RZ, [RZ] ;  /* 0x00000000fffff984 */ /* 0x000fe20000000800 */
[----:B------:R3:W-:Y:S06]  /*7780*/  MEMBAR.ALL.CTA ;  /* 0x0000000000007992 */ /* 0x0007ec0000008000 */
[----:B---3--:R-:W3:Y:S01]  /*7790*/  FENCE.VIEW.ASYNC.S ;  /* 0x00000000000073c6 */ /* 0x008ee20000000000 */
[----:B------:R-:W-:Y:S01]  /*77a0*/  FMUL.FTZ R22, R32, R223 ;  /* 0x000000df20167220 */ /* 0x000fe20000410000 */
[----:B------:R-:W-:Y:S01]  /*77b0*/  FADD.FTZ R40, R219, -R228 ;  /* 0x800000e4db287221 */ /* 0x000fe20000010000 */
[----:B------:R-:W-:Y:S01]  /*77c0*/  FMUL.FTZ R44, R44, R52 ;  /* 0x000000342c2c7220 */ /* 0x000fe20000410000 */
[----:B------:R-:W-:Y:S01]  /*77d0*/  FMUL.FTZ R45, R45, R216 ;  /* 0x000000d82d2d7220 */ /* 0x000fe20000410000 */
[----:B------:R-:W-:Y:S01]  /*77e0*/  FMUL.FTZ R43, R43, R22 ;  /* 0x000000162b2b7220 */ /* 0x000fe20000410000 */
[----:B------:R-:W-:Y:S01]  /*77f0*/  FMUL.FTZ R40, R51, R40 ;  /* 0x0000002833287220 */ /* 0x000fe20000410000 */
[----:B------:R-:W-:-:S02]  /*7800*/  IMAD R22, R13, 0x2000, R48 ;  /* 0x000020000d167824 */ /* 0x000fc400078e0230 */
[----:B------:R-:W-:Y:S01]  /*7810*/  FMUL.FTZ R25, R25, R220 ;  /* 0x000000dc19197220 */ /* 0x000fe20000410000 */
[----:B------:R-:W-:Y:S01]  /*7820*/  FMUL.FTZ R38, R38, R53 ;  /* 0x0000003526267220 */ /* 0x000fe20000410000 */
[----:B------:R-:W-:Y:S01]  /*7830*/  FMUL.FTZ R39, R15, R40 ;  /* 0x000000280f277220 */ /* 0x000fe20000410000 */
[----:B------:R-:W-:Y:S02]  /*7840*/  F2FP.F16.F32.PACK_AB R14, R49, R11 ;  /* 0x0000000b310e723e */ /* 0x000fe400000000ff */
[C---:B------:R-:W-:Y:S01]  /*7850*/  R2UR UR58, R12.reuse ;  /* 0x000000000c3a72ca */ /* 0x040fe200000e0000 */
[----:B------:R-:W-:Y:S01]  /*7860*/  UMOV UR34, UR4 ;  /* 0x0000000400227c82 */ /* 0x000fe20008000000 */
[----:B------:R-:W-:Y:S01]  /*7870*/  SHF.R.U32.HI R15, RZ, 0x4, R22 ;  /* 0x00000004ff0f7819 */ /* 0x000fe20000011616 */
[----:B------:R-:W-:Y:S01]  /*7880*/  UMOV UR10, UR5 ;  /* 0x00000005000a7c82 */ /* 0x000fe20008000000 */
[----:B------:R-:W-:Y:S01]  /*7890*/  F2FP.F16.F32.PACK_AB R44, R23, R44 ;  /* 0x0000002c172c723e */ /* 0x000fe200000000ff */
[----:B------:R-:W-:Y:S01]  /*78a0*/  UMOV UR14, UR6 ;  /* 0x00000006000e7c82 */ /* 0x000fe20008000000 */
[----:B------:R-:W-:Y:S01]  /*78b0*/  LOP3.LUT R23, R15, 0x3fff, RZ, 0xc0, !PT ;  /* 0x00003fff0f177812 */ /* 0x000fe200078ec0ff */
[----:B-1----:R-:W-:Y:S01]  /*78c0*/  VIADD R5, R12, 0x10 ;  /* 0x000000100c057836 */ /* 0x002fe20000000000 */
[----:B------:R-:W-:Y:S01]  /*78d0*/  F2FP.F16.F32.PACK_AB R11, R26, R46 ;  /* 0x0000002e1a0b723e */ /* 0x000fe200000000ff */
[----:B------:R-:W-:Y:S01]  /*78e0*/  UMOV UR49, UR29 ;  /* 0x0000001d00317c82 */ /* 0x000fe20008000000 */
[----:B------:R-:W-:Y:S01]  /*78f0*/  UMOV UR37, UR29 ;  /* 0x0000001d00257c82 */ /* 0x000fe20008000000 */
[----:B---3--:R-:W-:Y:S01]  /*7900*/  BAR.SYNC.DEFER_BLOCKING 0x9, 0x100 ;  /* 0x0244000000007b1d */ /* 0x008fe20000010000 */
[----:B------:R-:W-:-:S02]  /*7910*/  F2FP.F16.F32.PACK_AB R24, R24, R45 ;  /* 0x0000002d1818723e */ /* 0x000fc400000000ff */
[----:B------:R-:W-:Y:S02]  /*7920*/  F2FP.F16.F32.PACK_AB R15, R28, R47 ;  /* 0x0000002f1c0f723e */ /* 0x000fe400000000ff */
[----:B------:R-:W-:Y:S02]  /*7930*/  F2FP.F16.F32.PACK_AB R42, R27, R25 ;  /* 0x000000191b2a723e */ /* 0x000fe400000000ff */
[----:B------:R-:W-:Y:S01]  /*7940*/  F2FP.F16.F32.PACK_AB R45, R35, R34 ;  /* 0x00000022232d723e */ /* 0x000fe200000000ff */
[----:B------:R-:W-:Y:S01]  /*7950*/  UMOV UR25, UR29 ;  /* 0x0000001d00197c82 */ /* 0x000fe20008000000 */
[----:B------:R-:W-:Y:S01]  /*7960*/  R2UR UR56, R23 ;  /* 0x00000000173872ca */ /* 0x000fe200000e0000 */
[----:B------:R-:W3:Y:S01]  /*7970*/  LDL.64 R224, [R1] ;  /* 0x0000000001e07983 */ /* 0x000ee20000100a00 */
[----:B------:R-:W-:Y:S02]  /*7980*/  F2FP.F16.F32.PACK_AB R25, R39, R38 ;  /* 0x000000262719723e */ /* 0x000fe400000000ff */
[----:B------:R-:W-:Y:S01]  /*7990*/  F2FP.F16.F32.PACK_AB R43, R43, R222 ;  /* 0x000000de2b2b723e */ /* 0x000fe200000000ff */
[----:B------:R-:W4:Y:S04]  /*79a0*/  LDL R223, [R1+0x8] ;  /* 0x0000080001df7983 */ /* 0x000f280000100800 */
[----:B------:R-:W-:Y:S04]  /*79b0*/  STSM.16.M88.2 [R0+0x2ed00], R10 ;  /* 0x02ed000a00007844 */ /* 0x000fe80000000100 */
[----:B------:R1:W-:Y:S04]  /*79c0*/  STSM.16.M88.2 [R0+0x2f500], R14 ;  /* 0x02f5000e00007844 */ /* 0x0003e80000000100 */
[----:B------:R-:W-:Y:S04]  /*79d0*/  STSM.16.M88.2 [R0+0x2fd00], R44 ;  /* 0x02fd002c00007844 */ /* 0x000fe80000000100 */
[----:B------:R-:W-:Y:S04]  /*79e0*/  STSM.16.M88.2 [R0+0x30500], R24 ;  /* 0x0305001800007844 */ /* 0x000fe80000000100 */
[----:B------:R2:W-:Y:S01]  /*79f0*/  STSM.16.M88.2 [R0+0x30d00], R42 ;  /* 0x030d002a00007844 */ /* 0x0005e20000000100 */
[----:B------:R-:W-:-:S06]  /*7a00*/  WARPGROUP.ARRIVE ;  /* 0x00000000000079c5 */ /* 0x000fcc0000000000 */
[----:B------:R-:W-:Y:S01]  /*7a10*/  HGMMA.64x16x16.F32 R136, gdesc[UR56].tnspA.tnspB, R136, gsb0 ;  /* 0x60200000388879f0 */ /* 0x000fe20008000888 */
[----:B------:R-:W-:Y:S02]  /*7a20*/  UMOV UR32, UR56 ;  /* 0x0000003800207c82 */ /* 0x000fe40008000000 */
[----:B------:R-:W-:Y:S02]  /*7a30*/  WARPGROUP.DEPBAR.LE gsb0, 0x0 ;  /* 0x00008000000079c5 */ /* 0x000fe40000010000 */
        /* <DEDUP_REMOVED lines=15> */
[----:B------:R-:W-:Y:S01]  /*7b30*/  UMOV UR15, 0x40 ;  /* 0x00000040000f7882 */ /* 0x000fe20000000000 */
[----:B------:R-:W-:Y:S02]  /*7b40*/  WARPGROUP.DEPBAR.LE gsb0, 0x0 ;  /* 0x00008000000079c5 */ /* 0x000fe40000010000 */
[----:B------:R-:W-:-:S06]  /*7b50*/  WARPGROUP.ARRIVE ;  /* 0x00000000000079c5 */ /* 0x000fcc0000000000 */
[----:B------:R-:W-:Y:S01]  /*7b60*/  HGMMA.64x16x16.F32 R200, gdesc[UR12].tnspA.tnspB, R200, gsb0 ;  /* 0x602000000cc879f0 */ /* 0x000fe200080008c8 */
[----:B------:R-:W-:Y:S01]  /*7b70*/  VIADD R4, R23, 0x80 ;  /* 0x0000008017047836 */ /* 0x000fe20000000000 */
[----:B------:R-:W-:-:S04]  /*7b80*/  R2UR UR54, R5 ;  /* 0x00000000053672ca */ /* 0x000fc800000e0000 */
[----:B------:R-:W-:Y:S01]  /*7b90*/  R2UR UR52, R4 ;  /* 0x00000000043472ca */ /* 0x000fe200000e0000 */
[----:B------:R-:W-:Y:S02]  /*7ba0*/  WARPGROUP.DEPBAR.LE gsb0, 0x0 ;  /* 0x00008000000079c5 */ /* 0x000fe40000010000 */
[----:B------:R-:W-:-:S10]  /*7bb0*/  WARPGROUP.ARRIVE ;  /* 0x00000000000079c5 */ /* 0x000fd40000000000 */
[----:B------:R-:W-:Y:S01]  /*7bc0*/  HGMMA.64x16x16.F32 R136, gdesc[UR52].tnspA.tnspB, R136, gsb0 ;  /* 0x60200000348879f0 */ /* 0x000fe20008000888 */
[----:B------:R-:W-:-:S05]  /*7bd0*/  VIADD R4, R12, 0x90 ;  /* 0x000000900c047836 */ /* 0x000fca0000000000 */
[----:B------:R-:W-:Y:S01]  /*7be0*/  R2UR UR4, R4 ;  /* 0x00000000040472ca */ /* 0x000fe200000e0000 */
[----:B------:R-:W-:Y:S01]  /*7bf0*/  UMOV UR44, UR14 ;  /* 0x0000000e002c7c82 */ /* 0x000fe20008000000 */
[----:B------:R-:W-:Y:S01]  /*7c00*/  UMOV UR45, UR15 ;  /* 0x0000000f002d7c82 */ /* 0x000fe20008000000 */
[----:B------:R-:W-:Y:S01]  /*7c10*/  UMOV UR12, UR52 ;  /* 0x00000034000c7c82 */ /* 0x000fe20008000000 */
        /* <DEDUP_REMOVED lines=39> */
[----:B------:R-:W-:Y:S02]  /*7e90*/  VIADD R4, R23, 0x100 ;  /* 0x0000010017047836 */ /* 0x000fe40000000000 */
[----:B------:R-:W-:-:S03]  /*7ea0*/  VIADD R5, R12, 0x20 ;  /* 0x000000200c057836 */ /* 0x000fc60000000000 */
[----:B------:R-:W-:Y:S02]  /*7eb0*/  R2UR UR28, R4 ;  /* 0x00000000041c72ca */ /* 0x000fe400000e0000 */
[----:B------:R-:W-:Y:S01]  /*7ec0*/  R2UR UR30, R5 ;  /* 0x00000000051e72ca */ /* 0x000fe200000e0000 */
[----:B------:R-:W-:Y:S02]  /*7ed0*/  WARPGROUP.DEPBAR.LE gsb0, 0x0 ;  /* 0x00008000000079c5 */ /* 0x000fe40000010000 */
[----:B------:R-:W-:-:S10]  /*7ee0*/  WARPGROUP.ARRIVE ;  /* 0x00000000000079c5 */ /* 0x000fd40000000000 */
[----:B------:R-:W-:Y:S01]  /*7ef0*/  HGMMA.64x16x16.F32 R136, gdesc[UR28].tnspA.tnspB, R136, gsb0 ;  /* 0x602000001c8879f0 */ /* 0x000fe20008000888 */
[----:B------:R-:W-:-:S05]  /*7f00*/  VIADD R4, R12, 0xa0 ;  /* 0x000000a00c047836 */ /* 0x000fca0000000000 */
[----:B------:R-:W-:Y:S01]  /*7f10*/  R2UR UR50, R4 ;  /* 0x00000000043272ca */ /* 0x000fe200000e0000 */
[----:B------:R-:W-:Y:S01]  /*7f20*/  UMOV UR48, UR28 ;  /* 0x0000001c00307c82 */ /* 0x000fe20008000000 */
[----:B------:R-:W-:Y:S02]  /*7f30*/  WARPGROUP.DEPBAR.LE gsb0, 0x0 ;  /* 0x00008000000079c5 */ /* 0x000fe40000010000 */
[----:B------:R-:W-:-:S09]  /*7f40*/  WARPGROUP.ARRIVE ;  /* 0x00000000000079c5 */ /* 0x000fd20000000000 */
[----:B------:R-:W-:Y:S01]  /*7f50*/  HGMMA.64x16x16.F32 R152, gdesc[UR48].tnspA.tnspB, R152, gsb0 ;  /* 0x60200000309879f0 */ /* 0x000fe20008000898 */
[----:B------:R-:W-:-:S05]  /*7f60*/  VIADD R5, R12, 0x120 ;  /* 0x000001200c057836 */ /* 0x000fca0000000000 */
[----:B------:R-:W-:Y:S01]  /*7f70*/  R2UR UR38, R5 ;  /* 0x00000000052672ca */ /* 0x000fe200000e0000 */
[----:B------:R-:W-:Y:S01]  /*7f80*/  UMOV UR36, UR28 ;  /* 0x0000001c00247c82 */ /* 0x000fe20008000000 */
[----:B------:R-:W-:Y:S02]  /*7f90*/  WARPGROUP.DEPBAR.LE gsb0, 0x0 ;  /* 0x00008000000079c5 */ /* 0x000fe40000010000 */
[----:B------:R-:W-:-:S09]  /*7fa0*/  WARPGROUP.ARRIVE ;  /* 0x00000000000079c5 */ /* 0x000fd20000000000 */
[----:B------:R-:W-:Y:S01]  /*7fb0*/  HGMMA.64x16x16.F32 R168, gdesc[UR36].tnspA.tnspB, R168, gsb0 ;  /* 0x6020000024a879f0 */ /* 0x000fe200080008a8 */
[----:B------:R-:W-:Y:S01]  /*7fc0*/  VIADD R4, R12, 0x1a0 ;  /* 0x000001a00c047836 */ /* 0x000fe20000000000 */
[----:B------:R-:W-:-:S04]  /*7fd0*/  UMOV UR46, UR34 ;  /* 0x00000022002e7c82 */ /* 0x000fc80008000000 */
        /* <DEDUP_REMOVED lines=10> */
[----:B------:R-:W-:Y:S02]  /*8080*/  WARPGROUP.DEPBAR.LE gsb0, 0x0 ;  /* 0x00008000000079c5 */ /* 0x000fe40000010000 */
[----:B------:R-:W-:-:S09]  /*8090*/  WARPGROUP.ARRIVE ;  /* 0x00000000000079c5 */ /* 0x000fd20000000000 */
        /* <DEDUP_REMOVED lines=8> */
[----:B-1----:R-:W-:Y:S01]  /*8120*/  VIADD R14, R12, 0xb0 ;  /* 0x000000b00c0e7836 */ /* 0x002fe20000000000 */
[----:B------:R-:W-:Y:S01]  /*8130*/  MOV R219, UR44 ;  /* 0x0000002c00db7c02 */ /* 0x000fe20008000f00 */
[----:B------:R-:W-:-:S03]  /*8140*/  UMOV UR44, UR10 ;  /* 0x0000000a002c7c82 */ /* 0x000fc60008000000 */
[----:B------:R-:W-:Y:S01]  /*8150*/  R2UR UR10, R14 ;  /* 0x000000000e0a72ca */ /* 0x000fe200000e0000 */
[----:B------:R-:W-:Y:S01]  /*8160*/  UMOV UR52, UR8 ;  /* 0x0000000800347c82 */ /* 0x000fe20008000000 */
[----:B------:R-:W-:Y:S01]  /*8170*/  MOV R218, UR45 ;  /* 0x0000002d00da7c02 */ /* 0x000fe20008000f00 */
        /* <DEDUP_REMOVED lines=16> */
[----:B------:R-:W-:Y:S01]  /*8280*/  VIADD R14, R12, 0x1b0 ;  /* 0x000001b00c0e7836 */ /* 0x000fe20000000000 */
[----:B------:R-:W-:-:S04]  /*8290*/  UMOV UR60, UR14 ;  /* 0x0000000e003c7c82 */ /* 0x000fc80008000000 */
[----:B------:R-:W-:Y:S01]  /*82a0*/  R2UR UR14, R14 ;  /* 0x000000000e0e72ca */ /* 0x000fe200000e0000 */
[----:B------:R-:W-:Y:S01]  /*82b0*/  UMOV UR61, UR15 ;  /* 0x0000000f003d7c82 */ /* 0x000fe20008000000 */
[----:B------:R-:W-:Y:S01]  /*82c0*/  UMOV UR12, UR20 ;  /* 0x00000014000c7c82 */ /* 0x000fe20008000000 */
[----:B------:R-:W-:Y:S01]  /*82d0*/  UMOV UR13, UR21 ;  /* 0x00000015000d7c82 */ /* 0x000fe20008000000 */
[----:B------:R-:W-:Y:S01]  /*82e0*/  UMOV UR15, 0x40 ;  /* 0x00000040000f7882 */ /* 0x000fe20000000000 */
[----:B------:R-:W-:Y:S01]  /*82f0*/  IMAD R4, R13, 0x2800, R17 ;  /* 0x000028000d047824 */ /* 0x000fe200078e0211 */
[----:B------:R-:W-:Y:S02]  /*8300*/  WARPGROUP.DEPBAR.LE gsb0, 0x0 ;  /* 0x00008000000079c5 */ /* 0x000fe40000010000 */
[----:B------:R-:W-:-:S06]  /*8310*/  WARPGROUP.ARRIVE ;  /* 0x00000000000079c5 */ /* 0x000fcc0000000000 */
[----:B------:R-:W-:Y:S01]  /*8320*/  HGMMA.64x16x16.F32 R184, gdesc[UR12].tnspA.tnspB, R184, gsb0 ;  /* 0x602000000cb879f0 */ /* 0x000fe200080008b8 */
[----:B------:R-:W-:Y:S01]  /*8330*/  SHF.R.U32.HI R5, RZ, 0x4, R4 ;  /* 0x00000004ff057819 */ /* 0x000fe20000011604 */
[----:B------:R-:W-:-:S03]  /*8340*/  VIADD R4, R12, 0x230 ;  /* 0x000002300c047836 */ /* 0x000fc60000000000 */
[----:B------:R-:W-:-:S04]  /*8350*/  LOP3.LUT R12, R5, 0x3fff, RZ, 0xc0, !PT ;  /* 0x00003fff050c7812 */ /* 0x000fc800078ec0ff */
[----:B------:R-:W-:Y:S02]  /*8360*/  R2UR UR16, R12 ;  /* 0x000000000c1072ca */ /* 0x000fe400000e0000 */
[----:B------:R-:W-:Y:S02]  /*8370*/  R2UR UR18, R4 ;  /* 0x00000000041272ca */ /* 0x000fe400000e0000 */
[----:B------:R-:W-:-:S09]  /*8380*/  MOV R221, UR40 ;  /* 0x0000002800dd7c02 */ /* 0x000fd20008000f00 */
[----:B------:R-:W-:Y:S01]  /*8390*/  UMOV UR40, UR16 ;  /* 0x0000001000287c82 */ /* 0x000fe20008000000 */
[----:B------:R-:W-:Y:S01]  /*83a0*/  UMOV UR16, UR20 ;  /* 0x0000001400107c82 */ /* 0x000fe20008000000 */
[----:B------:R-:W-:Y:S02]  /*83b0*/  WARPGROUP.DEPBAR.LE gsb0, 0x0 ;  /* 0x00008000000079c5 */ /* 0x000fe40000010000 */
[----:B------:R-:W-:-:S06]  /*83c0*/  WARPGROUP.ARRIVE ;  /* 0x00000000000079c5 */ /* 0x000fcc0000000000 */
[----:B------:R-:W-:Y:S01]  /*83d0*/  HGMMA.64x16x16.F32 R200, gdesc[UR16].tnspA.tnspB, R200, gsb0 ;  /* 0x6020000010c879f0 */ /* 0x000fe200080008c8 */
[----:B------:R-:W-:-:S05]  /*83e0*/  VIADD R10, R17, 0x2ed00 ;  /* 0x0002ed00110a7836 */ /* 0x000fca0000000000 */
[----:B------:R-:W-:-:S04]  /*83f0*/  SHF.R.U32.HI R10, RZ, 0x4, R10 ;  /* 0x00000004ff0a7819 */ /* 0x000fc8000001160a */
[----:B------:R-:W-:-:S04]  /*8400*/  LOP3.LUT R216, R10, 0x3fff, RZ, 0xc0, !PT ;  /* 0x00003fff0ad87812 */ /* 0x000fc800078ec0ff */
[----:B------:R-:W-:Y:S01]  /*8410*/  LOP3.LUT R217, R216, 0x400000, RZ, 0xfc, !PT ;  /* 0x00400000d8d97812 */ /* 0x000fe200078efcff */
[----:B------:R-:W-:Y:S02]  /*8420*/  WARPGROUP.DEPBAR.LE gsb0, 0x0 ;  /* 0x00008000000079c5 */ /* 0x000fe40000010000 */
[----:B------:R-:W-:Y:S01]  /*8430*/  @!PT LDS RZ, [RZ] ;  /* 0x00000000fffff984 */ /* 0x000fe20000000800 */
[----:B------:R-:W-:Y:S01]  /*8440*/  @!PT LDS RZ, [RZ] ;  /* 0x00000000fffff984 */ /* 0x000fe20000000800 */
[----:B------:R-:W-:Y:S01]  /*8450*/  @!PT LDS RZ, [RZ] ;  /* 0x00000000fffff984 */ /* 0x000fe20000000800 */
[----:B------:R-:W-:Y:S01]  /*8460*/  @!PT LDS RZ, [RZ] ;  /* 0x00000000fffff984 */ /* 0x000fe20000000800 */
[----:B------:R1:W-:Y:S06]  /*8470*/  MEMBAR.ALL.CTA ;  /* 0x0000000000007992 */ /* 0x0003ec0000008000 */
[----:B-1----:R-:W1:Y:S01]  /*8480*/  FENCE.VIEW.ASYNC.S ;  /* 0x00000000000073c6 */ /* 0x002e620000000000 */
[----:B------:R-:W-:Y:S01]  /*8490*/  R2UR UR24, R217 ;  /* 0x00000000d91872ca */ /* 0x000fe200000e0000 */
[----:B-1----:R-:W-:Y:S01]  /*84a0*/  BAR.SYNC.DEFER_BLOCKING 0x9, 0x100 ;  /* 0x0244000000007b1d */ /* 0x002fe20000010000 */
[----:B------:R-:W-:-:S02]  /*84b0*/  MOV R11, UR43 ;  /* 0x0000002b000b7c02 */ /* 0x000fc40008000f00 */
[----:B------:R-:W-:Y:S02]  /*84c0*/  MOV R222, UR42 ;  /* 0x0000002a00de7c02 */ /* 0x000fe40008000f00 */
[----:B------:R-:W-:Y:S01]  /*84d0*/  MOV R220, UR41 ;  /* 0x0000002900dc7c02 */ /* 0x000fe20008000f00 */
[----:B------:R-:W-:-:S06]  /*84e0*/  UMOV UR41, 0x40000040 ;  /* 0x4000004000297882 */ /* 0x000fcc0000000000 */
[----:B------:R-:W-:Y:S01]  /*84f0*/  UMOV UR42, UR24 ;  /* 0x00000018002a7c82 */ /* 0x000fe20008000000 */
[----:B------:R-:W-:Y:S01]  /*8500*/  UMOV UR43, 0x8 ;  /* 0x00000008002b7882 */ /* 0x000fe20000000000 */
[----:B--2---:R-:W-:-:S06]  /*8510*/  WARPGROUP.ARRIVE ;  /* 0x00000000000079c5 */ /* 0x004fcc0000000000 */
[----:B------:R-:W-:Y:S01]  /*8520*/  HGMMA.64x64x16.F32 R24, gdesc[UR40].tnspA, RZ, !UPT, gsb0 ;  /* 0x20e00000281879f0 */ /* 0x000fe2000c0008ff */
[----:B------:R-:W-:Y:S02]  /*8530*/  VIADD R4, R12, 0x80 ;  /* 0x000000800c047836 */ /* 0x000fe40000000000 */
[----:B------:R-:W-:-:S03]  /*8540*/  VIADD R5, R217, 0x80 ;  /* 0x00000080d9057836 */ /* 0x000fc60000000000 */
[----:B------:R-:W-:Y:S02]  /*8550*/  R2UR UR4, R4 ;  /* 0x00000000040472ca */ /* 0x000fe400000e0000 */
[----:B------:R-:W-:Y:S01]  /*8560*/  R2UR UR5, R5 ;  /* 0x00000000050572ca */ /* 0x000fe200000e0000 */
[----:B------:R-:W-:Y:S01]  /*8570*/  IMAD.U32 R18, RZ, RZ, UR42 ;  /* 0x0000002aff127e24 */ /* 0x000fe2000f8e00ff */
[----:B------:R-:W-:Y:S01]  /*8580*/  UMOV UR41, 0x40000040 ;  /* 0x4000004000297882 */ /* 0x000fe20000000000 */
[----:B------:R-:W-:Y:S01]  /*8590*/  IMAD.U32 R19, RZ, RZ, UR43 ;  /* 0x0000002bff137e24 */ /* 0x000fe2000f8e00ff */
[----:B------:R-:W-:-:S07]  /*85a0*/  UMOV UR43, 0x8 ;  /* 0x00000008002b7882 */ /* 0x000fce0000000000 */
[----:B------:R-:W-:Y:S02]  /*85b0*/  UMOV UR40, UR4 ;  /* 0x0000000400287c82 */ /* 0x000fe40008000000 */
[----:B------:R-:W-:Y:S01]  /*85c0*/  UMOV UR42, UR5 ;  /* 0x00000005002a7c82 */ /* 0x000fe20008000000 */
[----:B------:R-:W-:Y:S02]  /*85d0*/  WARPGROUP.DEPBAR.LE gsb0, 0x0 ;  /* 0x00008000000079c5 */ /* 0x000fe40000010000 */
[----:B------:R-:W-:-:S06]  /*85e0*/  WARPGROUP.ARRIVE ;  /* 0x00000000000079c5 */ /* 0x000fcc0000000000 */
[----:B------:R-:W-:Y:S01]  /*85f0*/  HGMMA.64x64x16.F32 R24, gdesc[UR40].tnspA, R24, gsb0 ;  /* 0x20e00000281879f0 */ /* 0x000fe20008000818 */
[----:B------:R-:W-:Y:S02]  /*8600*/  VIADD R4, R12, 0x100 ;  /* 0x000001000c047836 */ /* 0x000fe40000000000 */
[----:B------:R-:W-:-:S03]  /*8610*/  VIADD R5, R217, 0x100 ;  /* 0x00000100d9057836 */ /* 0x000fc60000000000 */
[----:B------:R-:W-:Y:S02]  /*8620*/  R2UR UR4, R4 ;  /* 0x00000000040472ca */ /* 0x000fe400000e0000 */
[----:B------:R-:W-:Y:S01]  /*8630*/  R2UR UR5, R5 ;  /* 0x00000000050572ca */ /* 0x000fe200000e0000 */
[----:B------:R-:W-:Y:S01]  /*8640*/  UMOV UR8, UR44 ;  /* 0x0000002c00087c82 */ /* 0x000fe20008000000 */
[----:B------:R-:W-:Y:S01]  /*8650*/  UMOV UR9, UR45 ;  /* 0x0000002d00097c82 */ /* 0x000fe20008000000 */
[----:B------:R-:W-:Y:S01]  /*8660*/  UMOV UR12, UR46 ;  /* 0x0000002e000c7c82 */ /* 0x000fe20008000000 */
[----:B------:R-:W-:Y:S01]  /*8670*/  UMOV UR13, UR47 ;  /* 0x0000002f000d7c82 */ /* 0x000fe20008000000 */
[----:B------:R-:W-:Y:S01]  /*8680*/  UMOV UR45, 0x40000040 ;  /* 0x40000040002d7882 */ /* 0x000fe20000000000 */
[----:B------:R-:W-:-:S05]  /*8690*/  UMOV UR47, 0x8 ;  /* 0x00000008002f7882 */ /* 0x000fca0000000000 */
[----:B------:R-:W-:Y:S02]  /*86a0*/  UMOV UR44, UR4 ;  /* 0x00000004002c7c82 */ /* 0x000fe40008000000 */
[----:B------:R-:W-:Y:S01]  /*86b0*/  UMOV UR46, UR5 ;  /* 0x00000005002e7c82 */ /* 0x000fe20008000000 */
[----:B------:R-:W-:Y:S02]  /*86c0*/  WARPGROUP.DEPBAR.LE gsb0, 0x0 ;  /* 0x00008000000079c5 */ /* 0x000fe40000010000 */
[----:B------:R-:W-:-:S06]  /*86d0*/  WARPGROUP.ARRIVE ;  /* 0x00000000000079c5 */ /* 0x000fcc0000000000 */
[----:B------:R-:W-:Y:S01]  /*86e0*/  HGMMA.64x64x16.F32 R24, gdesc[UR44].tnspA, R24, gsb0 ;  /* 0x20e000002c1879f0 */ /* 0x000fe20008000818 */
[----:B------:R-:W-:Y:S02]  /*86f0*/  VIADD R4, R12, 0x180 ;  /* 0x000001800c047836 */ /* 0x000fe40000000000 */
[----:B------:R-:W-:Y:S01]  /*8700*/  VIADD R5, R217, 0x180 ;  /* 0x00000180d9057836 */ /* 0x000fe20000000000 */
[----:B------:R-:W-:Y:S02]  /*8710*/  R2UR UR45, R218 ;  /* 0x00000000da2d72ca */ /* 0x000fe400000e0000 */
[----:B------:R-:W-:Y:S02]  /*8720*/  R2UR UR44, R219 ;  /* 0x00000000db2c72ca */ /* 0x000fe400000e0000 */
[----:B------:R-:W-:Y:S02]  /*8730*/  R2UR UR4, R4 ;  /* 0x00000000040472ca */ /* 0x000fe400000e0000 */
[----:B------:R-:W-:Y:S01]  /*8740*/  R2UR UR5, R5 ;  /* 0x00000000050572ca */ /* 0x000fe200000e0000 */
[----:B------:R-:W-:Y:S01]  /*8750*/  IMAD.U32 R15, RZ, RZ, UR43 ;  /* 0x0000002bff0f7e24 */ /* 0x000fe2000f8e00ff */
[----:B------:R-:W-:Y:S01]  /*8760*/  R2UR UR43, R11 ;  /* 0x000000000b2b72ca */ /* 0x000fe200000e0000 */
[----:B------:R-:W-:Y:S01]  /*8770*/  UMOV UR28, UR52 ;  /* 0x00000034001c7c82 */ /* 0x000fe20008000000 */
[----:B------:R-:W-:Y:S01]  /*8780*/  UMOV UR29, UR53 ;  /* 0x00000035001d7c82 */ /* 0x000fe20008000000 */
[----:B------:R-:W-:-:S02]  /*8790*/  IMAD.U32 R10, RZ, RZ, UR46 ;  /* 0x0000002eff0a7e24 */ /* 0x000fc4000f8e00ff */
[----:B------:R-:W-:Y:S01]  /*87a0*/  IMAD.U32 R11, RZ, RZ, UR47 ;  /* 0x0000002fff0b7e24 */ /* 0x000fe2000f8e00ff */
[----:B------:R-:W-:Y:S01]  /*87b0*/  UMOV UR53, UR45 ;  /* 0x0000002d00357c82 */ /* 0x000fe20008000000 */
[----:B------:R-:W-:Y:S01]  /*87c0*/  UMOV UR52, UR44 ;  /* 0x0000002c00347c82 */ /* 0x000fe20008000000 */
[----:B------:R-:W-:Y:S01]  /*87d0*/  UMOV UR45, 0x40000040 ;  /* 0x40000040002d7882 */ /* 0x000fe20000000000 */
[----:B------:R-:W-:Y:S01]  /*87e0*/  UMOV UR44, UR4 ;  /* 0x00000004002c7c82 */ /* 0x000fe20008000000 */
[----:B------:R-:W-:Y:S01]  /*87f0*/  UMOV UR47, 0x8 ;  /* 0x00000008002f7882 */ /* 0x000fe20000000000 */
[----:B------:R-:W-:Y:S01]  /*8800*/  UMOV UR46, UR5 ;  /* 0x00000005002e7c82 */ /* 0x000fe20008000000 */
[----:B------:R-:W-:Y:S02]  /*8810*/  WARPGROUP.DEPBAR.LE gsb0, 0x0 ;  /* 0x00008000000079c5 */ /* 0x000fe40000010000 */
[----:B------:R-:W-:-:S06]  /*8820*/  WARPGROUP.ARRIVE ;  /* 0x00000000000079c5 */ /* 0x000fcc0000000000 */
[----:B------:R-:W-:Y:S01]  /*8830*/  HGMMA.64x64x16.F32 R24, gdesc[UR44].tnspA, R24, gsb0 ;  /* 0x20e000002c1879f0 */ /* 0x000fe20008000818 */
[----:B------:R-:W-:Y:S01]  /*8840*/  R2UR UR44, R6 ;  /* 0x00000000062c72ca */ /* 0x000fe200000e0000 */
[----:B------:R-:W-:Y:S02]  /*8850*/  VIADD R6, R12, 0x200 ;  /* 0x000002000c067836 */ /* 0x000fe40000000000 */
[----:B------:R-:W-:Y:S01]  /*8860*/  VIADD R217, R217, 0x200 ;  /* 0x00000200d9d97836 */ /* 0x000fe20000000000 */
[----:B------:R-:W-:Y:S01]  /*8870*/  R2UR UR41, R220 ;  /* 0x00000000dc2972ca */ /* 0x000fe200000e0000 */
[----:B------:R-:W-:Y:S01]  /*8880*/  IMAD.U32 R14, RZ, RZ, UR42 ;  /* 0x0000002aff0e7e24 */ /* 0x000fe2000f8e00ff */
[----:B------:R-:W-:Y:S02]  /*8890*/  R2UR UR42, R222 ;  /* 0x00000000de2a72ca */ /* 0x000fe400000e0000 */
[----:B------:R-:W-:Y:S02]  /*88a0*/  R2UR UR40, R221 ;  /* 0x00000000dd2872ca */ /* 0x000fe400000e0000 */
[----:B------:R-:W-:-:S02]  /*88b0*/  R2UR UR4, R6 ;  /* 0x00000000060472ca */ /* 0x000fc400000e0000 */
[----:B------:R-:W-:Y:S01]  /*88c0*/  R2UR UR5, R217 ;  /* 0x00000000d90572ca */ /* 0x000fe200000e0000 */
[----:B------:R-:W-:Y:S01]  /*88d0*/  UMOV UR33, UR43 ;  /* 0x0000002b00217c82 */ /* 0x000fe20008000000 */
[----:B------:R-:W-:-:S03]  /*88e0*/  UMOV UR43, 0x8 ;  /* 0x00000008002b7882 */ /* 0x000fc60000000000 */
[----:B------:R-:W-:Y:S01]  /*88f0*/  UMOV UR37, UR41 ;  /* 0x0000002900257c82 */ /* 0x000fe20008000000 */
[----:B------:R-:W-:Y:S01]  /*8900*/  UMOV UR41, 0x40000040 ;  /* 0x4000004000297882 */ /* 0x000fe20000000000 */
[----:B------:R-:W-:Y:S02]  /*8910*/  UMOV UR32, UR42 ;  /* 0x0000002a00207c82 */ /* 0x000fe40008000000 */
[----:B------:R-:W-:Y:S02]  /*8920*/  UMOV UR36, UR40 ;  /* 0x0000002800247c82 */ /* 0x000fe40008000000 */
[----:B------:R-:W-:Y:S02]  /*8930*/  UMOV UR40, UR4 ;  /* 0x0000000400287c82 */ /* 0x000fe40008000000 */
[----:B------:R-:W-:Y:S01]  /*8940*/  UMOV UR42, UR5 ;  /* 0x00000005002a7c82 */ /* 0x000fe20008000000 */
[----:B------:R-:W-:Y:S01]  /*8950*/  IMAD.U32 R4, RZ, RZ, UR46 ;  /* 0x0000002eff047e24 */ /* 0x000fe2000f8e00ff */
[----:B------:R-:W-:-:S02]  /*8960*/  WARPGROUP.DEPBAR.LE gsb0, 0x0 ;  /* 0x00008000000079c5 */ /* 0x000fc40000010000 */
[----:B------:R-:W-:Y:S01]  /*8970*/  WARPGROUP.ARRIVE ;  /* 0x00000000000079c5 */ /* 0x000fe20000000000 */
[----:B------:R-:W-:Y:S01]  /*8980*/  UMOV UR48, UR56 ;  /* 0x0000003800307c82 */ /* 0x000fe20008000000 */
[----:B------:R-:W-:Y:S01]  /*8990*/  UMOV UR49, UR57 ;  /* 0x0000003900317c82 */ /* 0x000fe20008000000 */
[----:B------:R-:W-:Y:S01]  /*89a0*/  UMOV UR21, 0x40000040 ;  /* 0x4000004000157882 */ /* 0x000fe20000000000 */
[----:B------:R-:W-:Y:S01]  /*89b0*/  IMAD.U32 R5, RZ, RZ, UR47 ;  /* 0x0000002fff057e24 */ /* 0x000fe2000f8e00ff */
[----:B------:R-:W-:Y:S01]  /*89c0*/  ULDC.64 UR4, c[0x0][0x2c0] ;  /* 0x0000b00000047ab9 */ /* 0x000fe20000000a00 */
[----:B------:R-:W-:Y:S01]  /*89d0*/  HGMMA.64x64x16.F32 R24, gdesc[UR40].tnspA, R24, gsb0 ;  /* 0x20e00000281879f0 */ /* 0x000fe20008000818 */
[----:B------:R-:W-:Y:S01]  /*89e0*/  R2UR UR46, R8 ;  /* 0x00000000082e72ca */ /* 0x000fe200000e0000 */
[----:B------:R-:W-:-:S05]  /*89f0*/  VIADD R8, R23, 0x400 ;  /* 0x0000040017087836 */ /* 0x000fca0000000000 */
[----:B------:R-:W-:Y:S01]  /*8a00*/  R2UR UR56, R8 ;  /* 0x00000000083872ca */ /* 0x000fe200000e0000 */
[----:B------:R-:W-:Y:S01]  /*8a10*/  UMOV UR57, 0x40000040 ;  /* 0x4000004000397882 */ /* 0x000fe20000000000 */
[----:B------:R-:W-:Y:S02]  /*8a20*/  WARPGROUP.DEPBAR.LE gsb0, 0x0 ;  /* 0x00008000000079c5 */ /* 0x000fe40000010000 */
[----:B------:R-:W-:-:S09]  /*8a30*/  WARPGROUP.ARRIVE ;  /* 0x00000000000079c5 */ /* 0x000fd20000000000 */
        /* <DEDUP_REMOVED lines=18> */
[----:B------:R-:W-:Y:S01]  /*8b60*/  VIADD R8, R23, 0x480 ;  /* 0x0000048017087836 */ /* 0x000fe20000000000 */
[----:B------:R-:W-:Y:S02]  /*8b70*/  WARPGROUP.DEPBAR.LE gsb0, 0x0 ;  /* 0x00008000000079c5 */ /* 0x000fe40000010000 */
[----:B------:R-:W-:-:S06]  /*8b80*/  WARPGROUP.ARRIVE ;  /* 0x00000000000079c5 */ /* 0x000fcc0000000000 */
[----:B------:R-:W-:Y:S01]  /*8b90*/  HGMMA.64x16x16.F32 R208, gdesc[UR56].tnspA.tnspB, R208, gsb0 ;  /* 0x6020000038d079f0 */ /* 0x000fe200080008d0 */
        /* <DEDUP_REMOVED lines=53> */
[----:B------:R-:W-:Y:S02]  /*8ef0*/  R2UR UR20, R23 ;  /* 0x00000000171472ca */ /* 0x000fe400000e0000 */
[----:B------:R-:W-:Y:S02]  /*8f00*/  WARPGROUP.DEPBAR.LE gsb0, 0x0 ;  /* 0x00008000000079c5 */ /* 0x000fe40000010000 */
[----:B------:R-:W-:-:S09]  /*8f10*/  WARPGROUP.ARRIVE ;  /* 0x00000000000079c5 */ /* 0x000fd20000000000 */
[----:B------:R-:W-:Y:S01]  /*8f20*/  HGMMA.64x16x16.F32 R144, gdesc[UR20].tnspA.tnspB, R144, gsb0 ;  /* 0x60200000149079f0 */ /* 0x000fe20008000890 */
[----:B------:R-:W-:Y:S01]  /*8f30*/  UMOV UR8, UR20 ;  /* 0x0000001400087c82 */ /* 0x000fe20008000000 */
[----:B------:R-:W-:Y:S01]  /*8f40*/  UMOV UR9, UR21 ;  /* 0x0000001500097c82 */ /* 0x000fe20008000000 */
[----:B------:R-:W-:Y:S01]  /*8f50*/  IMAD.SHL.U32 R8, R3, 0x4000, RZ ;  /* 0x0000400003087824 */ /* 0x000fe200078e00ff */
[----:B------:R-:W-:Y:S02]  /*8f60*/  WARPGROUP.DEPBAR.LE gsb0, 0x0 ;  /* 0x00008000000079c5 */ /* 0x000fe40000010000 */
[----:B------:R-:W-:-:S06]  /*8f70*/  WARPGROUP.ARRIVE ;  /* 0x00000000000079c5 */ /* 0x000fcc0000000000 */
[----:B------:R-:W-:Y:S01]  /*8f80*/  HGMMA.64x16x16.F32 R160, gdesc[UR8].tnspA.tnspB, R160, gsb0 ;  /* 0x6020000008a079f0 */ /* 0x000fe200080008a0 */
[----:B------:R-:W-:Y:S02]  /*8f90*/  R2UR UR47, R9 ;  /* 0x00000000092f72ca */ /* 0x000fe400000e0000 */
[----:B---3--:R-:W-:-:S04]  /*8fa0*/  IADD3 R9, P1, R8, R224, RZ ;  /* 0x000000e008097210 */ /* 0x008fc80007f3e0ff */
[----:B----4-:R-:W-:Y:S02]  /*8fb0*/  LEA.HI.X.SX32 R20, R8, R223, 0x1, P1 ;  /* 0x000000df08147211 */ /* 0x010fe400008f0eff */
[----:B------:R-:W-:Y:S01]  /*8fc0*/  LEA R8, P1, R9, UR4, 0x2 ;  /* 0x0000000409087c11 */ /* 0x000fe2000f8210ff */
[----:B------:R-:W-:-:S03]  /*8fd0*/  UMOV UR4, UR20 ;  /* 0x0000001400047c82 */ /* 0x000fc60008000000 */
[----:B------:R-:W-:Y:S01]  /*8fe0*/  LEA.HI.X R9, R9, UR5, R20, 0x2, P1 ;  /* 0x0000000509097c11 */ /* 0x000fe200088f1414 */
[----:B------:R-:W-:Y:S01]  /*8ff0*/  UMOV UR5, UR21 ;  /* 0x0000001500057c82 */ /* 0x000fe20008000000 */
[----:B------:R-:W-:Y:S01]  /*9000*/  UMOV UR12, UR20 ;  /* 0x00000014000c7c82 */ /* 0x000fe20008000000 */
[----:B------:R-:W-:Y:S01]  /*9010*/  UMOV UR13, UR21 ;  /* 0x00000015000d7c82 */ /* 0x000fe20008000000 */
[----:B------:R-:W-:Y:S01]  /*9020*/  UMOV UR16, UR20 ;  /* 0x0000001400107c82 */ /* 0x000fe20008000000 */
[----:B------:R-:W-:Y:S01]  /*9030*/  UMOV UR17, UR21 ;  /* 0x0000001500117c82 */ /* 0x000fe20008000000 */
[----:B------:R-:W-:Y:S01]  /*9040*/  VIADD R22, R22, 0xffff0000 ;  /* 0xffff000016167836 */ /* 0x000fe20000000000 */
[----:B------:R-:W-:Y:S01]  /*9050*/  R2UR UR45, R7 ;  /* 0x00000000072d72ca */ /* 0x000fe200000e0000 */
[----:B------:R-:W-:Y:S02]  /*9060*/  WARPGROUP.DEPBAR.LE gsb0, 0x0 ;  /* 0x00008000000079c5 */ /* 0x000fe40000010000 */
[----:B------:R-:W-:Y:S01]  /*9070*/  WARPGROUP.ARRIVE ;  /* 0x00000000000079c5 */ /* 0x000fe20000000000 */
[----:B------:R1:W-:Y:S01]  /*9080*/  REDG.E.ADD.F32x4.FTZ.RN.STRONG.GPU desc[UR46][R8.64], R24 ;  /* 0x00000018080079a6 */ /* 0x0003e2000c10f7ae */
[----:B------:R-:W-:Y:S01]  /*9090*/  SHF.R.U32.HI R22, RZ, 0x4, R22 ;  /* 0x00000004ff167819 */ /* 0x000fe20000011616 */
[----:B------:R-:W-:-:S03]  /*90a0*/  IMAD.U32 R7, RZ, RZ, UR43 ;  /* 0x0000002bff077e24 */ /* 0x000fc6000f8e00ff */
[----:B------:R-:W-:Y:S01]  /*90b0*/  HGMMA.64x16x16.F32 R176, gdesc[UR4].tnspA.tnspB, R176, gsb0 ;  /* 0x6020000004b079f0 */ /* 0x000fe200080008b0 */
        /* <DEDUP_REMOVED lines=12> */
[----:B-1----:R-:W-:Y:S01]  /*9180*/  LOP3.LUT R24, R216, 0x80000, RZ, 0xfc, !PT ;  /* 0x00080000d8187812 */ /* 0x002fe200078efcff */
[----:B------:R1:W-:Y:S01]  /*9190*/  REDG.E.ADD.F32x4.FTZ.RN.STRONG.GPU desc[UR46][R8.64+0x800], R28 ;  /* 0x0008001c080079a6 */ /* 0x0003e2000c10f7ae */
[----:B------:R-:W-:-:S02]  /*91a0*/  WARPGROUP.DEPBAR.LE gsb0, 0x0 ;  /* 0x00008000000079c5 */ /* 0x000fc40000010000 */
[----:B------:R-:W-:Y:S01]  /*91b0*/  WARPGROUP.ARRIVE ;  /* 0x00000000000079c5 */ /* 0x000fe20000000000 */
[----:B------:R-:W-:Y:S02]  /*91c0*/  R2UR UR43, R21 ;  /* 0x00000000152b72ca */ /* 0x000fe400000e0000 */
[C---:B------:R-:W-:Y:S01]  /*91d0*/  R2UR UR54, R24.reuse ;  /* 0x00000000183672ca */ /* 0x040fe200000e0000 */
[----:B------:R-:W-:Y:S01]  /*91e0*/  VIADD R20, R24, 0x80 ;  /* 0x0000008018147836 */ /* 0x000fe20000000000 */
[----:B------:R-:W-:Y:S01]  /*91f0*/  UMOV UR57, UR53 ;  /* 0x0000003500397c82 */ /* 0x000fe20008000000 */
[----:B------:R-:W-:Y:S01]  /*9200*/  HGMMA.64x16x16.F32 R192, gdesc[UR12].tnspA.tnspB, R192, gsb0 ;  /* 0x602000000cc079f0 */ /* 0x000fe200080008c0 */
[----:B------:R-:W-:Y:S01]  /*9210*/  LOP3.LUT R21, R22, 0x3fff, RZ, 0xc0, !PT ;  /* 0x00003fff16157812 */ /* 0x000fe200078ec0ff */
[----:B------:R-:W-:Y:S01]  /*9220*/  UMOV UR9, UR53 ;  /* 0x0000003500097c82 */ /* 0x000fe20008000000 */
[C---:B------:R-:W-:Y:S02]  /*9230*/  VIADD R25, R24.reuse, 0x200 ;  /* 0x0000020018197836 */ /* 0x040fe40000000000 */
[----:B------:R-:W-:Y:S01]  /*9240*/  IMAD.U32 R217, RZ, RZ, UR11 ;  /* 0x0000000bffd97e24 */ /* 0x000fe2000f8e00ff */
[----:B------:R-:W-:Y:S01]  /*9250*/  UMOV UR37, UR25 ;  /* 0x0000001900257c82 */ /* 0x000fe20008000000 */
[----:B------:R-:W-:Y:S01]  /*9260*/  VIADD R26, R24, 0x10 ;  /* 0x00000010181a7836 */ /* 0x000fe20000000000 */
[----:B------:R-:W-:Y:S01]  /*9270*/  UMOV UR33, UR25 ;  /* 0x0000001900217c82 */ /* 0x000fe20008000000 */
[----:B------:R-:W-:Y:S01]  /*9280*/  UMOV UR29, UR25 ;  /* 0x00000019001d7c82 */ /* 0x000fe20008000000 */
[----:B------:R-:W-:Y:S01]  /*9290*/  UMOV UR7, 0x40 ;  /* 0x0000004000077882 */ /* 0x000fe20000000000 */
[----:B------:R1:W-:Y:S01]  /*92a0*/  REDG.E.ADD.F32x4.FTZ.RN.STRONG.GPU desc[UR46][R8.64+0x1000], R32 ;  /* 0x00100020080079a6 */ /* 0x0003e2000c10f7ae */
[----:B------:R-:W-:-:S02]  /*92b0*/  WARPGROUP.DEPBAR.LE gsb0, 0x0 ;  /* 0x00008000000079c5 */ /* 0x000fc40000010000 */
[----:B------:R-:W-:Y:S01]  /*92c0*/  WARPGROUP.ARRIVE ;  /* 0x00000000000079c5 */ /* 0x000fe20000000000 */
[----:B------:R-:W-:Y:S01]  /*92d0*/  IMAD R236, R2, 0x800, R21 ;  /* 0x0000080002ec7824 */ /* 0x000fe200078e0215 */
[----:B------:R-:W-:Y:S01]  /*92e0*/  R2UR UR24, R20 ;  /* 0x00000000141872ca */ /* 0x000fe200000e0000 */
[----:B------:R-:W-:Y:S01]  /*92f0*/  UMOV UR13, UR53 ;  /* 0x00000035000d7c82 */ /* 0x000fe20008000000 */
[----:B------:R-:W-:Y:S01]  /*9300*/  UMOV UR15, 0x40 ;  /* 0x00000040000f7882 */ /* 0x000fe20000000000 */
[----:B------:R-:W-:Y:S01]  /*9310*/  R2UR UR50, R26 ;  /* 0x000000001a3272ca */ /* 0x000fe200000e0000 */
[----:B------:R-:W-:Y:S01]  /*9320*/  HGMMA.64x16x16.F32 R208, gdesc[UR16].tnspA.tnspB, R208, gsb0 ;  /* 0x6020000010d079f0 */ /* 0x000fe200080008d0 */
[----:B------:R-:W-:Y:S01]  /*9330*/  R2UR UR52, R236 ;  /* 0x00000000ec3472ca */ /* 0x000fe200000e0000 */
[----:B------:R1:W-:Y:S07]  /*9340*/  REDG.E.ADD.F32x4.FTZ.RN.STRONG.GPU desc[UR46][R8.64+0x1800], R36 ;  /* 0x00180024080079a6 */ /* 0x0003ee000c10f7ae */
[----:B------:R-:W-:Y:S01]  /*9350*/  UMOV UR58, UR24 ;  /* 0x00000018003a7c82 */ /* 0x000fe20008000000 */
[----:B------:R-:W-:-:S02]  /*9360*/  VIADD R20, R24, 0x100 ;  /* 0x0000010018147836 */ /* 0x000fc40000000000 */
[----:B------:R-:W-:Y:S01]  /*9370*/  VIADD R26, R24, 0x90 ;  /* 0x00000090181a7836 */ /* 0x000fe20000000000 */
[----:B------:R-:W-:Y:S01]  /*9380*/  UMOV UR19, 0x40 ;  /* 0x0000004000137882 */ /* 0x000fe20000000000 */
[----:B------:R-:W-:Y:S02]  /*9390*/  WARPGROUP.DEPBAR.LE gsb0, 0x0 ;  /* 0x00008000000079c5 */ /* 0x000fe40000010000 */
[----:B------:R-:W-:Y:S01]  /*93a0*/  WARPGROUP.ARRIVE ;  /* 0x00000000000079c5 */ /* 0x000fe20000000000 */
[----:B------:R-:W-:Y:S01]  /*93b0*/  UMOV UR56, UR52 ;  /* 0x0000003400387c82 */ /* 0x000fe20008000000 */
[----:B------:R-:W-:Y:S01]  /*93c0*/  UMOV UR12, UR52 ;  /* 0x00000034000c7c82 */ /* 0x000fe20008000000 */
[----:B------:R-:W-:Y:S01]  /*93d0*/  IMAD.U32 R23, RZ, RZ, UR15 ;  /* 0x0000000fff177e24 */ /* 0x000fe2000f8e00ff */
[----:B------:R1:W-:Y:S02]  /*93e0*/  REDG.E.ADD.F32x4.FTZ.RN.STRONG.GPU desc[UR46][R8.64+0x2000], R40 ;  /* 0x00200028080079a6 */ /* 0x0003e4000c10f7ae */
[----:B------:R-:W-:Y:S01]  /*93f0*/  HGMMA.64x16x16.F32 R56, gdesc[UR52].tnspA.tnspB, R56, gsb0 ;  /* 0x60200000343879f0 */ /* 0x000fe20008000838 */
[----:B------:R-:W-:Y:S01]  /*9400*/  R2UR UR8, R20 ;  /* 0x00000000140872ca */ /* 0x000fe200000e0000 */
[----:B------:R1:W-:Y:S01]  /*9410*/  REDG.E.ADD.F32x4.FTZ.RN.STRONG.GPU desc[UR46][R8.64+0x2800], R44 ;  /* 0x0028002c080079a6 */ /* 0x0003e2000c10f7ae */
[----:B------:R-:W-:-:S02]  /*9420*/  WARPGROUP.DEPBAR.LE gsb0, 0x0 ;  /* 0x00008000000079c5 */ /* 0x000fc40000010000 */
[----:B------:R-:W-:-:S09]  /*9430*/  WARPGROUP.ARRIVE ;  /* 0x00000000000079c5 */ /* 0x000fd20000000000 */
[----:B------:R-:W-:Y:S01]  /*9440*/  UMOV UR14, UR8 ;  /* 0x00000008000e7c82 */ /* 0x000fe20008000000 */
[----:B------:R-:W-:Y:S01]  /*9450*/  VIADD R20, R24, 0x180 ;  /* 0x0000018018147836 */ /* 0x000fe20000000000 */
[----:B------:R1:W-:Y:S01]  /*9460*/  REDG.E.ADD.F32x4.FTZ.RN.STRONG.GPU desc[UR46][R8.64+0x3000], R48 ;  /* 0x00300030080079a6 */ /* 0x0003e2000c10f7ae */
[----:B------:R-:W-:Y:S03]  /*9470*/  HGMMA.64x16x16.F32 R64, gdesc[UR56].tnspA.tnspB, R64, gsb0 ;  /* 0x60200000384079f0 */ /* 0x000fe60008000840 */
[----:B------:R-:W-:Y:S01]  /*9480*/  R2UR UR4, R20 ;  /* 0x00000000140472ca */ /* 0x000fe200000e0000 */
[----:B------:R-:W-:Y:S01]  /*9490*/  UMOV UR8, UR52 ;  /* 0x0000003400087c82 */ /* 0x000fe20008000000 */
[----:B------:R-:W-:Y:S01]  /*94a0*/  IMAD.U32 R22, RZ, RZ, UR14 ;  /* 0x0000000eff167e24 */ /* 0x000fe2000f8e00ff */
[----:B------:R1:W-:Y:S01]  /*94b0*/  REDG.E.ADD.F32x4.FTZ.RN.STRONG.GPU desc[UR46][R8.64+0x3800], R52 ;  /* 0x00380034080079a6 */ /* 0x0003e2000c10f7ae */
[----:B------:R-:W-:-:S02]  /*94c0*/  WARPGROUP.DEPBAR.LE gsb0, 0x0 ;  /* 0x00008000000079c5 */ /* 0x000fc40000010000 */
[----:B------:R-:W-:-:S06]  /*94d0*/  WARPGROUP.ARRIVE ;  /* 0x00000000000079c5 */ /* 0x000fcc0000000000 */
[----:B------:R-:W-:Y:S01]  /*94e0*/  HGMMA.64x16x16.F32 R72, gdesc[UR12].tnspA.tnspB, R72, gsb0 ;  /* 0x602000000c4879f0 */ /* 0x000fe20008000848 */
[----:B------:R-:W-:Y:S02]  /*94f0*/  UMOV UR10, UR4 ;  /* 0x00000004000a7c82 */ /* 0x000fe40008000000 */
[----:B------:R-:W-:Y:S02]  /*9500*/  WARPGROUP.DEPBAR.LE gsb0, 0x0 ;  /* 0x00008000000079c5 */ /* 0x000fe40000010000 */
[----:B------:R-:W-:-:S06]  /*9510*/  WARPGROUP.ARRIVE ;  /* 0x00000000000079c5 */ /* 0x000fcc0000000000 */
[----:B------:R-:W-:Y:S01]  /*9520*/  HGMMA.64x16x16.F32 R80, gdesc[UR8].tnspA.tnspB, R80, gsb0 ;  /* 0x60200000085079f0 */ /* 0x000fe20008000850 */
[----:B------:R-:W-:Y:S01]  /*9530*/  R2UR UR4, R25 ;  /* 0x00000000190472ca */ /* 0x000fe200000e0000 */
[----:B------:R-:W-:Y:S01]  /*9540*/  IMAD.U32 R216, RZ, RZ, UR10 ;  /* 0x0000000affd87e24 */ /* 0x000fe2000f8e00ff */
[----:B------:R-:W-:Y:S01]  /*9550*/  UMOV UR8, UR52 ;  /* 0x0000003400087c82 */ /* 0x000fe20008000000 */
[----:B------:R-:W-:Y:S01]  /*9560*/  UMOV UR9, UR53 ;  /* 0x0000003500097c82 */ /* 0x000fe20008000000 */
[----:B------:R-:W-:-:S09]  /*9570*/  UMOV UR11, 0x40 ;  /* 0x00000040000b7882 */ /* 0x000fd20000000000 */
[----:B------:R-:W-:Y:S01]  /*9580*/  UMOV UR10, UR4 ;  /* 0x00000004000a7c82 */ /* 0x000fe20008000000 */
[----:B------:R-:W-:Y:S02]  /*9590*/  WARPGROUP.DEPBAR.LE gsb0, 0x0 ;  /* 0x00008000000079c5 */ /* 0x000fe40000010000 */
[----:B------:R-:W-:-:S06]  /*95a0*/  WARPGROUP.ARRIVE ;  /* 0x00000000000079c5 */ /* 0x000fcc0000000000 */
[----:B------:R-:W-:Y:S01]  /*95b0*/  HGMMA.64x16x16.F32 R88, gdesc[UR8].tnspA.tnspB, R88, gsb0 ;  /* 0x60200000085879f0 */ /* 0x000fe20008000858 */
[----:B------:R-:W-:-:S05]  /*95c0*/  VIADD R25, R236, 0x80 ;  /* 0x00000080ec197836 */ /* 0x000fca0000000000 */
[----:B------:R-:W-:Y:S01]  /*95d0*/  R2UR UR48, R25 ;  /* 0x00000000193072ca */ /* 0x000fe200000e0000 */
[----:B------:R-:W-:Y:S02]  /*95e0*/  WARPGROUP.DEPBAR.LE gsb0, 0x0 ;  /* 0x00008000000079c5 */ /* 0x000fe40000010000 */
[----:B------:R-:W-:-:S10]  /*95f0*/  WARPGROUP.ARRIVE ;  /* 0x00000000000079c5 */ /* 0x000fd40000000000 */
        /* <DEDUP_REMOVED lines=84> */
[----:B------:R-:W-:Y:S01]  /*9b40*/  UMOV UR5, 0x40000040 ;  /* 0x4000004000057882 */ /* 0x000fe20000000000 */
[----:B------:R-:W-:Y:S02]  /*9b50*/  WARPGROUP.DEPBAR.LE gsb0, 0x0 ;  /* 0x00008000000079c5 */ /* 0x000fe40000010000 */
[----:B------:R-:W-:-:S09]  /*9b60*/  WARPGROUP.ARRIVE ;  /* 0x00000000000079c5 */ /* 0x000fd20000000000 */
        /* <DEDUP_REMOVED lines=34> */
[----:B------:R-:W-:Y:S02]  /*9d90*/  IMAD.U32 R20, RZ, RZ, UR58 ;  /* 0x0000003aff147e24 */ /* 0x000fe4000f8e00ff */
[----:B------:R-:W-:Y:S01]  /*9da0*/  IMAD.U32 R21, RZ, RZ, UR59 ;  /* 0x0000003bff157e24 */ /* 0x000fe2000f8e00ff */
[----:B------:R-:W-:Y:S02]  /*9db0*/  WARPGROUP.DEPBAR.LE gsb0, 0x0 ;  /* 0x00008000000079c5 */ /* 0x000fe40000010000 */
[----:B-1----:R-:W-:Y:S05]  /*9dc0*/  @!P0 BRA `(.L_x_708) ;  /* 0x0000000000048947 */ /* 0x002fea0003800000 */
[----:B------:R-:W-:Y:S01]  /*9dd0*/  BPT.TRAP 0x1 ;  /* 0x000000040000795c */ /* 0x000fe20000300000 */
.L_x_708:
        /* <DEDUP_REMOVED lines=22> */
[C---:B------:R-:W-:Y:S01]  /*9f40*/  VIADD R10, R12.reuse, 0x680 ;  /* 0x000006800c0a7836 */ /* 0x040fe20000000000 */
        /* <DEDUP_REMOVED lines=23> */
[----:B-----5:R-:W-:Y:S01]  /*a0c0*/  WARPGROUP.ARRIVE ;  /* 0x00000000000079c5 */ /* 0x020fe20000000000 */
        /* <DEDUP_REMOVED lines=14> */
[----:B------:R1:W-:Y:S01]  /*a1b0*/  REDG.E.ADD.F32x4.FTZ.RN.STRONG.GPU desc[UR46][R8.64+0x4800], R28 ;  /* 0x0048001c080079a6 */ /* 0x0003e2000c10f7ae */
[----:B------:R-:W-:Y:S02]  /*a1c0*/  WARPGROUP.DEPBAR.LE gsb0, 0x0 ;  /* 0x00008000000079c5 */ /* 0x000fe40000010000 */
[----:B------:R-:W-:Y:S01]  /*a1d0*/  WARPGROUP.ARRIVE ;  /* 0x00000000000079c5 */ /* 0x000fe20000000000 */
[----:B------:R-:W-:Y:S01]  /*a1e0*/  VIADD R4, R236, 0x500 ;  /* 0x00000500ec047836 */ /* 0x000fe20000000000 */
        /* <DEDUP_REMOVED lines=17> */
[----:B------:R-:W-:Y:S02]  /*a300*/  UMOV UR32, UR24 ;  /* 0x0000001800207c82 */ /* 0x000fe40008000000 */
        /* <DEDUP_REMOVED lines=74> */
.L_x_709:
[----:B------:R-:W-:Y:S01]  /*a7b0*/  VIADD R3, R3, 0x1 ;  /* 0x0000000103037836 */ /* 0x000fe20000000000 */
[----:B------:R-:W-:Y:S01]  /*a7c0*/  LOP3.LUT R230, R230, 0x1, RZ, 0x3c, !PT ;  /* 0x00000001e6e67812 */ /* 0x000fe200078e3cff */
        /* <DEDUP_REMOVED lines=92> */
.L_x_697:
        /* <DEDUP_REMOVED lines=23> */
.L_x_712:
        /* <DEDUP_REMOVED lines=20> */
.L_x_713:
        /* <DEDUP_REMOVED lines=18> */
.L_x_714:
        /* <DEDUP_REMOVED lines=18> */
.L_x_715:
        /* <DEDUP_REMOVED lines=138> */
[----:B------:R-:W-:Y:S01]  /*bb20*/  ULDC.64 UR6, c[0x0][0x198] ;  /* 0x0000660000067ab9 */ /* 0x000fe20000000a00 */
[----:B------:R-:W-:Y:S02]  /*bb30*/  UIADD3 UR40, UR37, 0xa000, URZ ;  /* 0x0000a00025287890 */ /* 0x000fe4000fffe03f */
[----:B------:R-:W-:Y:S02]  /*bb40*/  UIADD3 UR4, UP0, UR6, 0x770, URZ ;  /* 0x0000077006047890 */ /* 0x000fe4000ff1e03f */
[----:B------:R-:W-:Y:S02]  /*bb50*/  UIMAD UR42, UR45, 0x50, URZ ;  /* 0x000000502d2a78a4 */ /* 0x000fe4000f8e023f */
[----:B------:R-:W-:Y:S02]  /*bb60*/  UIADD3.X UR5, URZ, UR7, URZ, UP0, !UPT ;  /* 0x000000073f057290 */ /* 0x000fe400087fe43f */
[----:B------:R-:W-:Y:S02]  /*bb70*/  UIADD3 UR32, UR37, 0xc800, URZ ;  /* 0x0000c80025207890 */ /* 0x000fe4000fffe03f */
[----:B------:R-:W-:-:S02]  /*bb80*/  UIADD3 UR16, UR37, 0xf000, URZ ;  /* 0x0000f00025107890 */ /* 0x000fc4000fffe03f */
[----:B------:R-:W-:Y:S02]  /*bb90*/  UIADD3 UR8, UR37, 0x11800, URZ ;  /* 0x0001180025087890 */ /* 0x000fe4000fffe03f */
[----:B------:R-:W-:Y:S01]  /*bba0*/  UIADD3 UR6, UP0, UR6, 0x670, URZ ;  /* 0x0000067006067890 */ /* 0x000fe2000ff1e03f */
[----:B------:R-:W-:Y:S01]  /*bbb0*/  UMOV UR41, URZ ;  /* 0x0000003f00297c82 */ /* 0x000fe20008000000 */
[----:B------:R-:W-:Y:S01]  /*bbc0*/  UMOV UR33, 0x40 ;  /* 0x0000004000217882 */ /* 0x000fe20000000000 */
[----:B------:R-:W-:Y:S01]  /*bbd0*/  UMOV UR35, UR43 ;  /* 0x0000002b00237c82 */ /* 0x000fe20008000000 */
[----:B------:R-:W-:Y:S01]  /*bbe0*/  UMOV UR36, UR44 ;  /* 0x0000002c00247c82 */ /* 0x000fe20008000000 */
[----:B------:R-:W-:Y:S01]  /*bbf0*/  UMOV UR34, UR42 ;  /* 0x0000002a00227c82 */ /* 0x000fe20008000000 */
[----:B------:R-:W-:Y:S01]  /*bc00*/  UMOV UR17, 0x80 ;  /* 0x0000008000117882 */ /* 0x000fe20000000000 */
[----:B------:R-:W-:Y:S01]  /*bc10*/  UMOV UR19, UR43 ;  /* 0x0000002b00137c82 */ /* 0x000fe20008000000 */
[----:B------:R-:W-:Y:S01]  /*bc20*/  UMOV UR20, UR44 ;  /* 0x0000002c00147c82 */ /* 0x000fe20008000000 */
[----:B------:R1:W-:Y:S01]  /*bc30*/  UTMASTG.4D [UR40], [UR4] ;  /* 0x00000028040073b5 */ /* 0x0003e20008018000 */
[----:B------:R-:W-:Y:S01]  /*bc40*/  UMOV UR18, UR42 ;  /* 0x0000002a00127c82 */ /* 0x000fe20008000000 */
[----:B------:R-:W-:Y:S01]  /*bc50*/  UMOV UR9, 0xc0 ;  /* 0x000000c000097882 */ /* 0x000fe20000000000 */
[----:B------:R-:W-:Y:S01]  /*bc60*/  UMOV UR11, UR43 ;  /* 0x0000002b000b7c82 */ /* 0x000fe20008000000 */
[----:B------:R-:W-:Y:S01]  /*bc70*/  UMOV UR12, UR44 ;  /* 0x0000002c000c7c82 */ /* 0x000fe20008000000 */
[----:B------:R-:W-:Y:S01]  /*bc80*/  UMOV UR10, UR42 ;  /* 0x0000002a000a7c82 */ /* 0x000fe20008000000 */
[----:B------:R-:W-:Y:S01]  /*bc90*/  UIADD3.X UR7, URZ, UR7, URZ, UP0, !UPT ;  /* 0x000000073f077290 */ /* 0x000fe200087fe43f */
[----:B------:R-:W-:Y:S01]  /*bca0*/  UTMASTG.4D [UR32], [UR4] ;  /* 0x00000020040073b5 */ /* 0x000fe20008018000 */
[----:B------:R-:W-:Y:S01]  /*bcb0*/  UIADD3 UR24, UR37, 0x2800, URZ ;  /* 0x0000280025187890 */ /* 0x000fe2000fffe03f */
[----:B------:R-:W-:Y:S01]  /*bcc0*/  UMOV UR25, 0x40 ;  /* 0x0000004000197882 */ /* 0x000fe20000000000 */
[----:B------:R-:W-:Y:S01]  /*bcd0*/  UMOV UR27, UR43 ;  /* 0x0000002b001b7c82 */ /* 0x000fe20008000000 */
[----:B------:R-:W-:Y:S01]  /*bce0*/  UMOV UR28, UR44 ;  /* 0x0000002c001c7c82 */ /* 0x000fe20008000000 */
[----:B------:R-:W-:Y:S01]  /*bcf0*/  UMOV UR26, UR42 ;  /* 0x0000002a001a7c82 */ /* 0x000fe20008000000 */
[----:B------:R3:W-:Y:S01]  /*bd00*/  UTMASTG.4D [UR16], [UR4] ;  /* 0x00000010040073b5 */ /* 0x0007e20008018000 */
[----:B-1----:R-:W-:Y:S01]  /*bd10*/  UMOV UR40, UR37 ;  /* 0x0000002500287c82 */ /* 0x002fe20008000000 */
[----:B------:R1:W-:Y:S01]  /*bd20*/  UTMASTG.4D [UR8], [UR4] ;  /* 0x00000008040073b5 */ /* 0x0003e20008018000 */
[----:B------:R4:W-:Y:S01]  /*bd30*/  UTMASTG.4D [UR40], [UR6] ;  /* 0x00000028060073b5 */ /* 0x0009e20008018000 */
[----:B---3--:R-:W-:Y:S01]  /*bd40*/  UIADD3 UR16, UR37, 0x5000, URZ ;  /* 0x0000500025107890 */ /* 0x008fe2000fffe03f */
[----:B------:R4:W-:Y:S01]  /*bd50*/  UTMASTG.4D [UR24], [UR6] ;  /* 0x00000018060073b5 */ /* 0x0009e20008018000 */
[----:B-1----:R-:W-:-:S07]  /*bd60*/  UIADD3 UR8, UR37, 0x7800, URZ ;  /* 0x0000780025087890 */ /* 0x002fce000fffe03f */
[----:B------:R4:W-:Y:S02]  /*bd70*/  UTMASTG.4D [UR16], [UR6] ;  /* 0x00000010060073b5 */ /* 0x0009e40008018000 */
[----:B------:R4:W-:Y:S02]  /*bd80*/  UTMASTG.4D [UR8], [UR6] ;  /* 0x00000008060073b5 */ /* 0x0009e40008018000 */
[----:B----4-:R0:W-:Y:S02]  /*bd90*/  UTMACMDFLUSH ;  /* 0x00000000000079b7 */ /* 0x0101e40000000000 */
.L_x_717:
[----:B------:R-:W-:Y:S05]  /*bda0*/  BSYNC B0 ;  /* 0x0000000000007941 */ /* 0x000fea0003800000 */
.L_x_716:
[----:B------:R-:W-:-:S04]  /*bdb0*/  DEPBAR.LE SB0, 0x0 ;  /* 0x000080000000791a */ /* 0x000fc80000000000 */
[----:B------:R-:W-:Y:S05]  /*bdc0*/  EXIT ;  /* 0x000000000000794d */ /* 0x000fea0003800000 */
.L_x_711:
[----:B------:R-:W2:Y:S01]  /*bdd0*/  S2R R0, SR_TID.X ;  /* 0x0000000000007919 */ /* 0x000ea20000002100 */
[----:B------:R-:W3:Y:S01]  /*bde0*/  LDC.64 R2, c[0x0][0x820] ;  /* 0x00020800ff027b82 */ /* 0x000ee20000000a00 */
[----:B------:R-:W-:Y:S01]  /*bdf0*/  ULDC.64 UR4, c[0x0][0x808] ;  /* 0x0002020000047ab9 */ /* 0x000fe20000000a00 */
[----:B------:R-:W-:Y:S01]  /*be00*/  USHF.R.S32.HI UR8, URZ, 0x1f, UR43 ;  /* 0x0000001f3f087899 */ /* 0x000fe2000801142b */
[----:B------:R-:W-:Y:S01]  /*be10*/  IMAD.U32 R9, RZ, RZ, UR45 ;  /* 0x0000002dff097e24 */ /* 0x000fe2000f8e00ff */
[----:B------:R-:W-:Y:S01]  /*be20*/  UIMAD UR4, UR45, -0x50, UR4 ;  /* 0xffffffb02d0478a4 */ /* 0x000fe2000f8e0204 */
[----:B------:R-:W-:Y:S01]  /*be30*/  BSSY B0, `(.L_x_718) ;  /* 0x000002d000007945 */ /* 0x000fe20003800000 */
[----:B------:R-:W-:Y:S02]  /*be40*/  USHF.R.S32.HI UR9, URZ, 0x1f, UR44 ;  /* 0x0000001f3f097899 */ /* 0x000fe4000801142c */
[----:B------:R-:W4:Y:S08]  /*be50*/  LDC.64 R10, c[0x0][0x828] ;  /* 0x00020a00ff0a7b82 */ /* 0x000f300000000a00 */
[----:B-1----:R-:W1:Y:S08]  /*be60*/  LDC.64 R16, c[0x0][0x850] ;  /* 0x00021400ff107b82 */ /* 0x002e700000000a00 */
[----:B------:R-:W1:Y:S01]  /*be70*/  LDC.64 R18, c[0x0][0x858] ;  /* 0x00021600ff127b82 */ /* 0x000e620000000a00 */
[----:B--2---:R-:W-:-:S05]  /*be80*/  VIADD R5, R0, 0xffffff80 ;  /* 0xffffff8000057836 */ /* 0x004fca0000000000 */
[----:B------:R-:W-:-:S04]  /*be90*/  SHF.R.S32.HI R0, RZ, 0x1f, R5 ;  /* 0x0000001fff007819 */ /* 0x000fc80000011405 */
[----:B------:R-:W-:-:S04]  /*bea0*/  LEA.HI R4, R0, R5, RZ, 0x5 ;  /* 0x0000000500047211 */ /* 0x000fc800078f28ff */
[----:B------:R-:W-:Y:S02]  /*beb0*/  LOP3.LUT R0, R4, 0x1fffffe0, RZ, 0xc0, !PT ;  /* 0x1fffffe004007812 */ /* 0x000fe400078ec0ff */
[----:B------:R-:W-:-:S03]  /*bec0*/  SHF.R.S32.HI R4, RZ, 0x5, R4 ;  /* 0x00000005ff047819 */ /* 0x000fc60000011404 */
[----:B------:R-:W-:Y:S01]  /*bed0*/  IMAD.IADD R0, R5, 0x1, -R0 ;  /* 0x0000000105007824 */ /* 0x000fe200078e0a00 */
[C---:B------:R-:W-:Y:S01]  /*bee0*/  ISETP.GE.AND P6, PT, R4.reuse, UR4, PT ;  /* 0x0000000404007c0c */ /* 0x040fe2000bfc6270 */
[----:B------:R-:W-:Y:S02]  /*bef0*/  VIADD R5, R4, 0x8 ;  /* 0x0000000804057836 */ /* 0x000fe40000000000 */
[----:B------:R-:W-:Y:S02]  /*bf00*/  IMAD.SHL.U32 R6, R0, 0x8, RZ ;  /* 0x0000000800067824 */ /* 0x000fe400078e00ff */
[----:B---3--:R-:W-:Y:S01]  /*bf10*/  IMAD R0, R2, UR8, RZ ;  /* 0x0000000802007c24 */ /* 0x008fe2000f8e02ff */
[----:B------:R-:W-:Y:S01]  /*bf20*/  ISETP.GE.AND P5, PT, R5, UR4, PT ;  /* 0x0000000405007c0c */ /* 0x000fe2000bfa6270 */
[----:B------:R-:W-:Y:S01]  /*bf30*/  VIADD R8, R4, 0x10 ;  /* 0x0000001004087836 */ /* 0x000fe20000000000 */
[----:B------:R-:W-:Y:S01]  /*bf40*/  SHF.R.S32.HI R7, RZ, 0x1f, R6 ;  /* 0x0000001fff077819 */ /* 0x000fe20000011406 */
[----:B------:R-:W-:Y:S01]  /*bf50*/  IMAD R5, R3, UR43, R0 ;  /* 0x0000002b03057c24 */ /* 0x000fe2000f8e0200 */
[----:B------:R-:W-:Y:S01]  /*bf60*/  ISETP.GE.OR P2, PT, R6, UR5, P6 ;  /* 0x0000000506007c0c */ /* 0x000fe2000b746670 */
[----:B------:R-:W-:Y:S01]  /*bf70*/  VIADD R0, R4, 0x18 ;  /* 0x0000001804007836 */ /* 0x000fe20000000000 */
[----:B------:R-:W-:Y:S01]  /*bf80*/  ISETP.GE.AND P4, PT, R8, UR4, PT ;  /* 0x0000000408007c0c */ /* 0x000fe2000bf86270 */
[----:B------:R-:W-:Y:S01]  /*bf90*/  IMAD.WIDE.U32 R2, R2, UR43, R6 ;  /* 0x0000002b02027c25 */ /* 0x000fe2000f8e0006 */
[----:B------:R-:W-:-:S02]  /*bfa0*/  ISETP.GE.OR P1, PT, R6, UR5, P5 ;  /* 0x0000000506007c0c */ /* 0x000fc4000af26670 */
[----:B------:R-:W-:Y:S01]  /*bfb0*/  ISETP.GE.AND P3, PT, R0, UR4, PT ;  /* 0x0000000400007c0c */ /* 0x000fe2000bf66270 */
[----:B------:R-:W-:Y:S01]  /*bfc0*/  IMAD.IADD R3, R3, 0x1, R5 ;  /* 0x0000000103037824 */ /* 0x000fe200078e0205 */
[----:B------:R-:W-:Y:S01]  /*bfd0*/  SHF.R.S32.HI R5, RZ, 0x1f, R4 ;  /* 0x0000001fff057819 */ /* 0x000fe20000011404 */
[----:B----4-:R-:W-:Y:S02]  /*bfe0*/  IMAD R0, R10, UR9, RZ ;  /* 0x000000090a007c24 */ /* 0x010fe4000f8e02ff */
[----:B------:R-:W-:Y:S02]  /*bff0*/  VIADD R8, R4, 0x20 ;  /* 0x0000002004087836 */ /* 0x000fe40000000000 */
[----:B------:R-:W-:Y:S02]  /*c000*/  IMAD R11, R11, UR44, R0 ;  /* 0x0000002c0b0b7c24 */ /* 0x000fe4000f8e0200 */
[----:B------:R-:W-:Y:S01]  /*c010*/  IMAD.WIDE.U32 R14, R10, UR44, R2 ;  /* 0x0000002c0a0e7c25 */ /* 0x000fe2000f8e0002 */
[----:B------:R-:W-:-:S03]  /*c020*/  ISETP.GE.AND P0, PT, R8, UR4, PT ;  /* 0x0000000408007c0c */ /* 0x000fc6000bf06270 */
[----:B------:R-:W-:-:S04]  /*c030*/  IMAD.WIDE R2, R9, 0x50, R4 ;  /* 0x0000005009027825 */ /* 0x000fc800078e0204 */
[----:B------:R-:W-:Y:S01]  /*c040*/  IMAD.IADD R11, R15, 0x1, R11 ;  /* 0x000000010f0b7824 */ /* 0x000fe200078e020b */
[----:B-1----:R-:W-:Y:S06]  /*c050*/  @P2 BRA `(.L_x_719) ;  /* 0x0000000000282947 */ /* 0x002fec0003800000 */
        /* <DEDUP_REMOVED lines=10> */
.L_x_719:
[----:B------:R-:W-:Y:S05]  /*c100*/  BSYNC B0 ;  /* 0x0000000000007941 */ /* 0x000fea0003800000 */
.L_x_718:
[----:B------:R-:W-:Y:S01]  /*c110*/  BSSY B0, `(.L_x_720) ;  /* 0x0000010000007945 */ /* 0x000fe20003800000 */
[----:B------:R-:W-:-:S03]  /*c120*/  ISETP.GE.OR P2, PT, R6, UR5, P4 ;  /* 0x0000000506007c0c */ /* 0x000fc6000a746670 */
[----:B------:R-:W-:Y:S10]  /*c130*/  @P1 BRA `(.L_x_721) ;  /* 0x0000000000341947 */ /* 0x000ff40003800000 */
        /* <DEDUP_REMOVED lines=13> */
.L_x_721:
[----:B------:R-:W-:Y:S05]  /*c210*/  BSYNC B0 ;  /* 0x0000000000007941 */ /* 0x000fea0003800000 */
.L_x_720:
[----:B------:R-:W-:Y:S01]  /*c220*/  BSSY B0, `(.L_x_722) ;  /* 0x0000010000007945 */ /* 0x000fe20003800000 */
[----:B------:R-:W-:-:S03]  /*c230*/  ISETP.GE.OR P1, PT, R6, UR5, P3 ;  /* 0x0000000506007c0c */ /* 0x000fc60009f26670 */
[----:B------:R-:W-:Y:S10]  /*c240*/  @P2 BRA `(.L_x_723) ;  /* 0x0000000000342947 */ /* 0x000ff40003800000 */
[----:B-12---:R-:W-:Y:S01]  /*c250*/  IADD3 R13, P2, R2, 0x10, RZ ;  /* 0x00000010020d7810 */ /* 0x006fe20007f5e0ff */
        /* <DEDUP_REMOVED lines=12> */
.L_x_723:
[----:B------:R-:W-:Y:S05]  /*c320*/  BSYNC B0 ;  /* 0x0000000000007941 */ /* 0x000fea0003800000 */
.L_x_722:
[----:B------:R-:W-:Y:S01]  /*c330*/  BSSY B0, `(.L_x_724) ;  /* 0x0000011000007945 */ /* 0x000fe20003800000 */
[----:B------:R-:W-:Y:S01]  /*c340*/  ISETP.GE.OR P2, PT, R6, UR5, P0 ;  /* 0x0000000506007c0c */ /* 0x000fe20008746670 */
[----:B-123--:R-:W-:Y:S02]  /*c350*/  VIADD R12, R4, 0x28 ;  /* 0x00000028040c7836 */ /* 0x00efe40000000000 */
[----:B------:R-:W-:Y:S10]  /*c360*/  @P1 BRA `(.L_x_725) ;  /* 0x0000000000341947 */ /* 0x000ff40003800000 */
        /* <DEDUP_REMOVED lines=13> */
.L_x_725:
[----:B------:R-:W-:Y:S05]  /*c440*/  BSYNC B0 ;  /* 0x0000000000007941 */ /* 0x000fea0003800000 */
.L_x_724:
[----:B------:R-:W-:Y:S01]  /*c450*/  BSSY B0, `(.L_x_726) ;  /* 0x0000010000007945 */ /* 0x000fe20003800000 */
[----:B------:R-:W-:-:S03]  /*c460*/  ISETP.GE.AND P1, PT, R12, UR4, PT ;  /* 0x000000040c007c0c */ /* 0x000fc6000bf26270 */
        /* <DEDUP_REMOVED lines=14> */
.L_x_727:
[----:B------:R-:W-:Y:S05]  /*c550*/  BSYNC B0 ;  /* 0x0000000000007941 */ /* 0x000fea0003800000 */
.L_x_726:
[----:B------:R-:W-:Y:S01]  /*c560*/  ISETP.GE.OR P2, PT, R6, UR5, P1 ;  /* 0x0000000506007c0c */ /* 0x000fe20008f46670 */
[----:B------:R-:W-:Y:S01]  /*c570*/  ULDC UR6, c[0x0][0x83c] ;  /* 0x00020f0000067ab9 */ /* 0x000fe20000000800 */
[----:B------:R-:W-:Y:S01]  /*c580*/  BSSY B0, `(.L_x_728) ;  /* 0x0000010000007945 */ /* 0x000fe20003800000 */
[----:B--2---:R-:W-:-:S10]  /*c590*/  VIADD R12, R4, 0x30 ;  /* 0x00000030040c7836 */ /* 0x004fd40000000000 */
        /* <DEDUP_REMOVED lines=14> */
.L_x_729:
[----:B------:R-:W-:Y:S05]  /*c680*/  BSYNC B0 ;  /* 0x0000000000007941 */ /* 0x000fea0003800000 */
.L_x_728:
[----:B------:R-:W-:Y:S01]  /*c690*/  ISETP.GE.OR P3, PT, R6, UR6, P3 ;  /* 0x0000000606007c0c */ /* 0x000fe20009f66670 */
[----:B------:R-:W-:Y:S01]  /*c6a0*/  BSSY B0, `(.L_x_730) ;  /* 0x000001c000007945 */ /* 0x000fe20003800000 */
[----:B------:R-:W-:Y:S01]  /*c6b0*/  ISETP.GE.AND P2, PT, R12, UR4, PT ;  /* 0x000000040c007c0c */ /* 0x000fe2000bf46270 */
[----:B------:R-:W-:Y:S01]  /*c6c0*/  VIADD R12, R4, 0x38 ;  /* 0x00000038040c7836 */ /* 0x000fe20000000000 */
[----:B------:R-:W-:Y:S02]  /*c6d0*/  P2R R23, PR, RZ, 0x8 ;  /* 0x00000008ff177803 */ /* 0x000fe40000000000 */
[C---:B------:R-:W-:Y:S02]  /*c6e0*/  ISETP.GE.OR P3, PT, R6.reuse, UR5, P2 ;  /* 0x0000000506007c0c */ /* 0x040fe40009766670 */
[C---:B------:R-:W-:Y:S02]  /*c6f0*/  ISETP.GE.OR P6, PT, R6.reuse, UR6, P6 ;  /* 0x0000000606007c0c */ /* 0x040fe4000b7c6670 */
[----:B------:R-:W-:-:S02]  /*c700*/  ISETP.GE.OR P5, PT, R6, UR6, P5 ;  /* 0x0000000606007c0c */ /* 0x000fc4000afa6670 */
[C---:B------:R-:W-:Y:S02]  /*c710*/  ISETP.GE.OR P4, PT, R6.reuse, UR6, P4 ;  /* 0x0000000606007c0c */ /* 0x040fe4000a786670 */
[----:B-12---:R-:W-:Y:S02]  /*c720*/  P2R R20, PR, RZ, 0x40 ;  /* 0x00000040ff147803 */ /* 0x006fe40000000000 */
[----:B------:R-:W-:Y:S02]  /*c730*/  P2R R21, PR, RZ, 0x20 ;  /* 0x00000020ff157803 */ /* 0x000fe40000000000 */
[C---:B------:R-:W-:Y:S02]  /*c740*/  ISETP.GE.OR P0, PT, R6.reuse, UR6, P0 ;  /* 0x0000000606007c0c */ /* 0x040fe40008706670 */
[----:B------:R-:W-:Y:S02]  /*c750*/  P2R R22, PR, RZ, 0x10 ;  /* 0x00000010ff167803 */ /* 0x000fe40000000000 */
[----:B------:R-:W-:-:S02]  /*c760*/  ISETP.GE.OR P1, PT, R6, UR6, P1 ;  /* 0x0000000606007c0c */ /* 0x000fc40008f26670 */
[----:B------:R-:W-:Y:S01]  /*c770*/  ISETP.GE.OR P2, PT, R6, UR6, P2 ;  /* 0x0000000606007c0c */ /* 0x000fe20009746670 */
[----:B------:R-:W-:-:S12]  /*c780*/  @P3 BRA `(.L_x_731) ;  /* 0x0000000000343947 */ /* 0x000fd80003800000 */
        /* <DEDUP_REMOVED lines=13> */
.L_x_731:
[----:B------:R-:W-:Y:S05]  /*c860*/  BSYNC B0 ;  /* 0x0000000000007941 */ /* 0x000fea0003800000 */
.L_x_730:
[----:B------:R-:W-:Y:S01]  /*c870*/  ISETP.GE.AND P3, PT, R12, UR4, PT ;  /* 0x000000040c007c0c */ /* 0x000fe2000bf66270 */
[----:B------:R-:W-:Y:S01]  /*c880*/  IMAD R0, R16, UR8, RZ ;  /* 0x0000000810007c24 */ /* 0x000fe2000f8e02ff */
[----:B------:R-:W-:Y:S01]  /*c890*/  BSSY B0, `(.L_x_732) ;  /* 0x0000013000007945 */ /* 0x000fe20003800000 */
[----:B------:R-:W-:Y:S01]  /*c8a0*/  VIADD R12, R4, 0x40 ;  /* 0x00000040040c7836 */ /* 0x000fe20000000000 */
[C---:B------:R-:W-:Y:S01]  /*c8b0*/  ISETP.GE.OR P4, PT, R6.reuse, UR5, P3 ;  /* 0x0000000506007c0c */ /* 0x040fe20009f86670 */
[----:B------:R-:W-:Y:S01]  /*c8c0*/  IMAD R17, R17, UR43, R0 ;  /* 0x0000002b11117c24 */ /* 0x000fe2000f8e0200 */
[----:B------:R-:W-:-:S11]  /*c8d0*/  ISETP.GE.OR P3, PT, R6, UR6, P3 ;  /* 0x0000000606007c0c */ /* 0x000fd60009f66670 */
        /* <DEDUP_REMOVED lines=14> */
.L_x_733:
[----:B------:R-:W-:Y:S05]  /*c9c0*/  BSYNC B0 ;  /* 0x0000000000007941 */ /* 0x000fea0003800000 */
.L_x_732:
[----:B------:R-:W-:Y:S01]  /*c9d0*/  ISETP.GE.AND P4, PT, R12, UR4, PT ;  /* 0x000000040c007c0c */ /* 0x000fe2000bf86270 */
[----:B------:R-:W-:Y:S01]  /*c9e0*/  IMAD.WIDE.U32 R8, R16, UR43, R6 ;  /* 0x0000002b10087c25 */ /* 0x000fe2000f8e0006 */
[----:B------:R-:W-:Y:S02]  /*c9f0*/  BSSY B0, `(.L_x_734) ;  /* 0x0000013000007945 */ /* 0x000fe40003800000 */
[----:B------:R-:W-:Y:S01]  /*ca00*/  ISETP.GE.OR P5, PT, R6, UR5, P4 ;  /* 0x0000000506007c0c */ /* 0x000fe2000a7a6670 */
[----:B------:R-:W-:Y:S01]  /*ca10*/  VIADD R0, R4, 0x48 ;  /* 0x0000004804007836 */ /* 0x000fe20000000000 */
[----:B------:R-:W-:Y:S01]  /*ca20*/  ISETP.GE.OR P4, PT, R6, UR6, P4 ;  /* 0x0000000606007c0c */ /* 0x000fe2000a786670 */
[----:B------:R-:W-:-:S10]  /*ca30*/  IMAD.IADD R13, R9, 0x1, R17 ;  /* 0x00000001090d7824 */ /* 0x000fd400078e0211 */
        /* <DEDUP_REMOVED lines=14> */
.L_x_735:
[----:B------:R-:W-:Y:S05]  /*cb20*/  BSYNC B0 ;  /* 0x0000000000007941 */ /* 0x000fea0003800000 */
.L_x_734:
[----:B------:R-:W-:Y:S01]  /*cb30*/  ISETP.GE.AND P6, PT, R0, UR4, PT ;  /* 0x0000000400007c0c */ /* 0x000fe2000bfc6270 */
[----:B------:R-:W-:Y:S01]  /*cb40*/  IMAD R0, R18, UR9, RZ ;  /* 0x0000000912007c24 */ /* 0x000fe2000f8e02ff */
[----:B------:R-:W-:Y:S01]  /*cb50*/  BSSY B0, `(.L_x_736) ;  /* 0x0000014000007945 */ /* 0x000fe20003800000 */
[----:B------:R-:W-:Y:S01]  /*cb60*/  IMAD.MOV.U32 R12, RZ, RZ, R8 ;  /* 0x000000ffff0c7224 */ /* 0x000fe200078e0008 */
[C---:B------:R-:W-:Y:S01]  /*cb70*/  ISETP.GE.OR P5, PT, R6.reuse, UR5, P6 ;  /* 0x0000000506007c0c */ /* 0x040fe2000b7a6670 */
        /* <DEDUP_REMOVED lines=17> */
.L_x_737:
[----:B------:R-:W-:Y:S05]  /*cc90*/  BSYNC B0 ;  /* 0x0000000000007941 */ /* 0x000fea0003800000 */
.L_x_736:
[----:B------:R-:W-:Y:S01]  /*cca0*/  ISETP.NE.AND P5, PT, R20, RZ, PT ;  /* 0x000000ff1400720c */ /* 0x000fe20003fa5270 */
[----:B------:R-:W-:Y:S01]  /*ccb0*/  BSSY B0, `(.L_x_738) ;  /* 0x000000d000007945 */ /* 0x000fe20003800000 */
[----:B----4-:R-:W-:-:S11]  /*ccc0*/  IMAD.IADD R7, R13, 0x1, R9 ;  /* 0x000000010d077824 */ /* 0x010fd600078e0209 */
        /* <DEDUP_REMOVED lines=11> */
.L_x_739:
[----:B------:R-:W-:Y:S05]  /*cd80*/  BSYNC B0 ;  /* 0x0000000000007941 */ /* 0x000fea0003800000 */
.L_x_738:
[----:B------:R-:W-:Y:S01]  /*cd90*/  ISETP.NE.AND P5, PT, R21, RZ, PT ;  /* 0x000000ff1500720c */ /* 0x000fe20003fa5270 */
[----:B------:R-:W-:-:S12]  /*cda0*/  BSSY B0, `(.L_x_740) ;  /* 0x000000f000007945 */ /* 0x000fd80003800000 */
[----:B------:R-:W-:Y:S05]  /*cdb0*/  @P5 BRA `(.L_x_741) ;  /* 0x0000000000345947 */ /* 0x000fea0003800000 */
[----:B----4-:R-:W-:Y:S01]  /*cdc0*/  IADD3 R9, P5, R2, 0x8, RZ ;  /* 0x0000000802097810 */ /* 0x010fe20007fbe0ff */
        /* <DEDUP_REMOVED lines=12> */
.L_x_741:
[----:B------:R-:W-:Y:S05]  /*ce90*/  BSYNC B0 ;  /* 0x0000000000007941 */ /* 0x000fea0003800000 */
.L_x_740:
        /* <DEDUP_REMOVED lines=16> */
.L_x_743:
[----:B------:R-:W-:Y:S05]  /*cfa0*/  BSYNC B0 ;  /* 0x0000000000007941 */ /* 0x000fea0003800000 */
.L_x_742:
        /* <DEDUP_REMOVED lines=16> */
.L_x_745:
[----:B------:R-:W-:Y:S05]  /*d0b0*/  BSYNC B0 ;  /* 0x0000000000007941 */ /* 0x000fea0003800000 */
.L_x_744:
[----:B------:R-:W-:Y:S04]  /*d0c0*/  BSSY B0, `(.L_x_746) ;  /* 0x000000f000007945 */ /* 0x000fe80003800000 */
        /* <DEDUP_REMOVED lines=14> */
.L_x_747:
[----:B------:R-:W-:Y:S05]  /*d1b0*/  BSYNC B0 ;  /* 0x0000000000007941 */ /* 0x000fea0003800000 */
.L_x_746:
        /* <DEDUP_REMOVED lines=15> */
.L_x_749:
[----:B------:R-:W-:Y:S05]  /*d2b0*/  BSYNC B0 ;  /* 0x0000000000007941 */ /* 0x000fea0003800000 */
.L_x_748:
        /* <DEDUP_REMOVED lines=15> */
.L_x_751:
[----:B------:R-:W-:Y:S05]  /*d3b0*/  BSYNC B0 ;  /* 0x0000000000007941 */ /* 0x000fea0003800000 */
.L_x_750:
        /* <DEDUP_REMOVED lines=15> */
.L_x_753:
[----:B------:R-:W-:Y:S05]  /*d4b0*/  BSYNC B0 ;  /* 0x0000000000007941 */ /* 0x000fea0003800000 */
.L_x_752:
        /* <DEDUP_REMOVED lines=15> */
.L_x_755:
[----:B------:R-:W-:Y:S05]  /*d5b0*/  BSYNC B0 ;  /* 0x0000000000007941 */ /* 0x000fea0003800000 */
.L_x_754:
        /* <DEDUP_REMOVED lines=15> */
.L_x_757:
[----:B------:R-:W-:Y:S05]  /*d6b0*/  BSYNC B0 ;  /* 0x0000000000007941 */ /* 0x000fea0003800000 */
.L_x_756:
[----:B------:R-:W-:Y:S05]  /*d6c0*/  EXIT ;  /* 0x000000000000794d */ /* 0x000fea0003800000 */
.L_x_693:
[----:B------:R-:W-:-:S08]  /*d6d0*/  NOP ;  /* 0x0000000000007918 */ /* 0x000fd00000000000 */
[----:B------:R-:W1:-:S00]  /*d6e0*/  USETMAXREG.DEALLOC.CTAPOOL 0x18 ;  /* 0x00000018000079c8 */ /* 0x000e4000080e0500 */
[----:B-1----:R-:W-:Y:S01]  /*d6f0*/  LOP3.LUT R2, R2, 0x3, RZ, 0xc0, !PT ;  /* 0x0000000302027812 */ /* 0x002fe200078ec0ff */
[----:B------:R-:W-:Y:S05]  /*d700*/  BSSY B0, `(.L_x_758) ;  /* 0x00001c8000007945 */ /* 0x000fea0003800000 */
[----:B------:R-:W1:Y:S02]  /*d710*/  SHFL.IDX PT, R2, R2, RZ, 0x1f ;  /* 0x00001fff02027589 */ /* 0x000e6400000e0000 */
[----:B-1----:R-:W-:-:S13]  /*d720*/  ISETP.NE.AND P0, PT, R2, RZ, PT ;  /* 0x000000ff0200720c */ /* 0x002fda0003f05270 */
[----:B------:R-:W-:Y:S05]  /*d730*/  @P0 BRA `(.L_x_759) ;  /* 0x0000001c00100947 */ /* 0x000fea0003800000 */
        /* <DEDUP_REMOVED lines=21> */
.L_x_760:
[----:B------:R-:W-:Y:S01]  /*d890*/  ULDC UR8, c[0x0][0xb44] ;  /* 0x0002d10000087ab9 */ /* 0x000fe20000000800 */
[----:B------:R-:W-:Y:S01]  /*d8a0*/  UMOV UR11, UR7 ;  /* 0x00000007000b7c82 */ /* 0x000fe20008000000 */
[----:B------:R-:W-:-:S11]  /*d8b0*/  UISETP.NE.AND UP0, UPT, UR8, 0x1, UPT ;  /* 0x000000010800788c */ /* 0x000fd6000bf05270 */
[----:B------:R-:W-:Y:S02]  /*d8c0*/  @UP0 ULDC.64 UR12, c[0x0][0xb48] ;  /* 0x0002d200000c0ab9 */ /* 0x000fe40000000a00 */
[----:B------:R-:W-:-:S04]  /*d8d0*/  UIMAD.WIDE.U32 UR4, UR7, UR12, URZ ;  /* 0x0000000c070472a5 */ /* 0x000fc8000f8e003f */
[----:B------:R-:W-:-:S04]  /*d8e0*/  @UP0 USHF.R.U32.HI UR11, URZ, UR13, UR5 ;  /* 0x0000000d3f0b0299 */ /* 0x000fc80008011605 */
[----:B------:R-:W-:-:S12]  /*d8f0*/  UIMAD UR4, UR11, UR8, URZ ;  /* 0x000000080b0472a4 */ /* 0x000fd8000f8e023f */
.L_x_761:
[----:B------:R-:W-:Y:S01]  /*d900*/  ULDC UR8, c[0x0][0xb38] ;  /* 0x0002ce0000087ab9 */ /* 0x000fe20000000800 */
[----:B------:R-:W-:Y:S01]  /*d910*/  UIADD3 UR4, UR7, -UR4, URZ ;  /* 0x8000000407047290 */ /* 0x000fe2000fffe03f */
[----:B------:R-:W-:Y:S01]  /*d920*/  IMAD.MOV.U32 R10, RZ, RZ, 0x1 ;  /* 0x00000001ff0a7424 */ /* 0x000fe200078e00ff */
[----:B------:R-:W-:Y:S01]  /*d930*/  UISETP.NE.AND UP0, UPT, UR8, 0x1, UPT ;  /* 0x000000010800788c */ /* 0x000fe2000bf05270 */
[----:B------:R-:W-:Y:S01]  /*d940*/  IMAD.MOV.U32 R17, RZ, RZ, RZ ;  /* 0x000000ffff117224 */ /* 0x000fe200078e00ff */
[----:B------:R-:W-:Y:S01]  /*d950*/  ULDC UR5, c[0x0][0xb44] ;  /* 0x0002d10000057ab9 */ /* 0x000fe20000000800 */
[----:B------:R-:W-:Y:S01]  /*d960*/  IMAD.MOV.U32 R6, RZ, RZ, 0x1 ;  /* 0x00000001ff067424 */ /* 0x000fe200078e00ff */
[----:B------:R-:W-:-:S07]  /*d970*/  UIMAD UR6, UR6, UR5, UR4 ;  /* 0x00000005060672a4 */ /* 0x000fce000f8e0204 */
        /* <DEDUP_REMOVED lines=8> */
[----:B------:R-:W-:Y:S05]  /*da00*/  @!P0 BRA `(.L_x_762) ;  /* 0x0000001400dc8947 */ /* 0x000fea0003800000 */
[----:B------:R-:W1:Y:S01]  /*da10*/  LDC R3, c[0x0][0x280] ;  /* 0x0000a000ff037b82 */ /* 0x000e620000000800 */
[----:B------:R-:W-:Y:S01]  /*da20*/  UIMAD UR11, UR11, 0x50, URZ ;  /* 0x000000500b0b78a4 */ /* 0x000fe2000f8e023f */
[----:B------:R-:W-:-:S06]  /*da30*/  ULDC UR4, c[0x0][0x74c] ;  /* 0x0001d30000047ab9 */ /* 0x000fcc0000000800 */
[----:B------:R-:W2:Y:S01]  /*da40*/  LDC R2, c[0x0][0x290] ;  /* 0x0000a400ff027b82 */ /* 0x000ea20000000800 */
[----:B-1----:R-:W-:-:S05]  /*da50*/  VIADD R4, R3, 0x3f ;  /* 0x0000003f03047836 */ /* 0x002fca0000000000 */
[----:B------:R-:W-:Y:S02]  /*da60*/  SHF.R.S32.HI R5, RZ, 0x1f, R4 ;  /* 0x0000001fff057819 */ /* 0x000fe40000011404 */
[----:B--2---:R-:W-:Y:S02]  /*da70*/  IADD3 R2, -R2, UR11, R3 ;  /* 0x0000000b02027c10 */ /* 0x004fe4000fffe103 */
[----:B------:R-:W-:-:S03]  /*da80*/  LEA.HI R5, R5, R4, RZ, 0x6 ;  /* 0x0000000405057211 */ /* 0x000fc600078f30ff */
[----:B------:R-:W-:Y:S01]  /*da90*/  VIADD R2, R2, -UR4 ;  /* 0x8000000402027c36 */ /* 0x000fe20008000000 */
[----:B------:R-:W-:-:S04]  /*daa0*/  SHF.R.S32.HI R8, RZ, 0x6, R5 ;  /* 0x00000006ff087819 */ /* 0x000fc80000011405 */
[----:B------:R-:W-:-:S04]  /*dab0*/  SHF.R.S32.HI R3, RZ, 0x1f, R2 ;  /* 0x0000001fff037819 */ /* 0x000fc80000011402 */
[----:B------:R-:W-:-:S04]  /*dac0*/  LEA.HI R3, R3, R2, RZ, 0x6 ;  /* 0x0000000203037211 */ /* 0x000fc800078f30ff */
[----:B------:R-:W-:-:S04]  /*dad0*/  SHF.R.S32.HI R3, RZ, 0x6, R3 ;  /* 0x00000006ff037819 */ /* 0x000fc80000011403 */
[----:B------:R-:W-:-:S04]  /*dae0*/  VIMNMX R9, RZ, R3, !PT ;  /* 0x00000003ff097248 */ /* 0x000fc80007fe0100 */
[----:B------:R-:W-:-:S13]  /*daf0*/  ISETP.GT.AND P0, PT, R8, R9, PT ;  /* 0x000000090800720c */ /* 0x000fda0003f04270 */
[----:B------:R-:W-:Y:S05]  /*db00*/  @!P0 BRA `(.L_x_762) ;  /* 0x00000014009c8947 */ /* 0x000fea0003800000 */
[----:B------:R-:W1:Y:S01]  /*db10*/  LDC.64 R2, c[0x0][0x718] ;  /* 0x0001c600ff027b82 */ /* 0x000e620000000a00 */
[----:B------:R-:W-:Y:S01]  /*db20*/  IMAD.U32 R5, RZ, RZ, UR20 ;  /* 0x00000014ff057e24 */ /* 0x000fe2000f8e00ff */
[----:B------:R-:W-:Y:S01]  /*db30*/  ULDC UR4, c[0x0][0x2e8] ;  /* 0x0000ba0000047ab9 */ /* 0x000fe20000000800 */
[----:B------:R-:W-:Y:S01]  /*db40*/  IMAD.U32 R15, RZ, RZ, UR21 ;  /* 0x00000015ff0f7e24 */ /* 0x000fe2000f8e00ff */
[----:B------:R-:W-:Y:S01]  /*db50*/  UISETP.NE.AND UP0, UPT, UR4, 0x1, UPT ;  /* 0x000000010400788c */ /* 0x000fe2000bf05270 */
[----:B------:R-:W-:Y:S01]  /*db60*/  BSSY B1, `(.L_x_762) ;  /* 0x0000161000017945 */ /* 0x000fe20003800000 */
[----:B------:R-:W-:Y:S02]  /*db70*/  SHF.R.S32.HI R5, RZ, 0x1f, R5 ;  /* 0x0000001fff057819 */ /* 0x000fe40000011405 */
[----:B------:R-:W-:Y:S01]  /*db80*/  ELECT P0, URZ, PT ;  /* 0x00000000003f782f */ /* 0x000fe20003800000 */
[----:B------:R-:W2:Y:S01]  /*db90*/  LDC.64 R6, c[0x0][0x730] ;  /* 0x0001cc00ff067b82 */ /* 0x000ea20000000a00 */
[----:B------:R-:W-:Y:S01]  /*dba0*/  SHF.R.S32.HI R15, RZ, 0x1f, R15 ;  /* 0x0000001fff0f7819 */ /* 0x000fe2000001140f */
[----:B------:R-:W-:Y:S01]  /*dbb0*/  UMOV UR12, UR20 ;  /* 0x00000014000c7c82 */ /* 0x000fe20008000000 */
[----:B------:R-:W-:-:S03]  /*dbc0*/  IMAD.MOV.U32 R17, RZ, RZ, RZ ;  /* 0x000000ffff117224 */ /* 0x000fc600078e00ff */
[----:B------:R-:W-:Y:S01]  /*dbd0*/  @UP0 ULDC UR4, c[0x0][0x2ec] ;  /* 0x0000bb0000040ab9 */ /* 0x000fe20000000800 */
[----:B------:R-:W-:Y:S01]  /*dbe0*/  @UP0 ULDC UR6, c[0x0][0x2f0] ;  /* 0x0000bc0000060ab9 */ /* 0x000fe20000000800 */
[----:B------:R-:W-:-:S04]  /*dbf0*/  UIMAD.WIDE.U32 UR4, UR20, UR4, URZ ;  /* 0x00000004140472a5 */ /* 0x000fc8000f8e003f */
[----:B------:R-:W-:Y:S01]  /*dc00*/  @UP0 USHF.R.U32.HI UR12, URZ, UR6, UR5 ;  /* 0x000000063f0c0299 */ /* 0x000fe20008011605 */
[C---:B-1----:R-:W-:Y:S02]  /*dc10*/  IMAD R4, R5.reuse, R2, RZ ;  /* 0x0000000205047224 */ /* 0x042fe400078e02ff */
[----:B--2---:R-:W-:Y:S02]  /*dc20*/  IMAD R12, R5, R6, RZ ;  /* 0x00000006050c7224 */ /* 0x004fe400078e02ff */
[----:B------:R-:W-:Y:S02]  /*dc30*/  IMAD R5, R3, UR20, R4 ;  /* 0x0000001403057c24 */ /* 0x000fe4000f8e0204 */
[----:B------:R-:W-:-:S04]  /*dc40*/  IMAD.WIDE.U32 R2, R2, UR20, RZ ;  /* 0x0000001402027c25 */ /* 0x000fc8000f8e00ff */
[----:B------:R-:W-:Y:S02]  /*dc50*/  IMAD.IADD R3, R3, 0x1, R5 ;  /* 0x0000000103037824 */ /* 0x000fe400078e0205 */
[----:B------:R-:W1:Y:S01]  /*dc60*/  LDC.64 R4, c[0x0][0x720] ;  /* 0x0001c800ff047b82 */ /* 0x000e620000000a00 */
[----:B------:R-:W-:Y:S02]  /*dc70*/  IMAD R11, R7, UR20, R12 ;  /* 0x00000014070b7c24 */ /* 0x000fe4000f8e020c */
[----:B------:R-:W-:-:S04]  /*dc80*/  IMAD.WIDE.U32 R6, R6, UR20, RZ ;  /* 0x0000001406067c25 */ /* 0x000fc8000f8e00ff */
[----:B------:R-:W-:Y:S01]  /*dc90*/  IMAD.IADD R7, R7, 0x1, R11 ;  /* 0x0000000107077824 */ /* 0x000fe200078e020b */
[----:B------:R-:W2:Y:S01]  /*dca0*/  LDC.64 R12, c[0x0][0x738] ;  /* 0x0001ce00ff0c7b82 */ /* 0x000ea20000000a00 */
[----:B-1----:R-:W-:-:S04]  /*dcb0*/  IMAD R14, R15, R4, RZ ;  /* 0x000000040f0e7224 */ /* 0x002fc800078e02ff */
[----:B------:R-:W-:Y:S02]  /*dcc0*/  IMAD R11, R5, UR21, R14 ;  /* 0x00000015050b7c24 */ /* 0x000fe4000f8e020e */
[----:B------:R-:W-:-:S04]  /*dcd0*/  IMAD.WIDE.U32 R4, R4, UR21, R2 ;  /* 0x0000001504047c25 */ /* 0x000fc8000f8e0002 */
        /* <DEDUP_REMOVED lines=13> */
.L_x_780:
        /* <DEDUP_REMOVED lines=10> */
.L_x_765:
[----:B------:R-:W1:Y:S01]  /*de50*/  LDC.64 R12, c[0x0][0x198] ;  /* 0x00006600ff0c7b82 */ /* 0x000e620000000a00 */
        /* <DEDUP_REMOVED lines=14> */
[----:B------:R-:W-:Y:S01]  /*df40*/  VIADD R8, R8, 0xffffffff ;  /* 0xffffffff08087836 */ /* 0x000fe20000000000 */
[----:B------:R-:W-:-:S02]  /*df50*/  UIADD3 UR16, UR8, 0x14100, URZ ;  /* 0x0001410008107890 */ /* 0x000fc4000fffe03f */
[----:B------:R-:W-:Y:S02]  /*df60*/  UIADD3 UR17, UR8, 0x31810, URZ ;  /* 0x0003181008117890 */ /* 0x000fe4000fffe03f */
[----:B------:R-:W-:Y:S01]  /*df70*/  IMAD.U32 R17, RZ, RZ, UR19 ;  /* 0x00000013ff117e24 */ /* 0x000fe2000f8e00ff */
[----:B------:R-:W-:Y:S02]  /*df80*/  UIADD3 UR40, UR8, 0x16100, URZ ;  /* 0x0001610008287890 */ /* 0x000fe4000fffe03f */
[----:B------:R-:W-:Y:S01]  /*df90*/  UIADD3 UR32, UR8, 0x18100, URZ ;  /* 0x0001810008207890 */ /* 0x000fe2000fffe03f */
[----:B-1----:R-:W-:Y:S01]  /*dfa0*/  IMAD.MOV.U32 R11, RZ, RZ, R12 ;  /* 0x000000ffff0b7224 */ /* 0x002fe200078e000c */
[----:B------:R-:W-:Y:S02]  /*dfb0*/  UIADD3 UR24, UR8, 0x1a100, URZ ;  /* 0x0001a10008187890 */ /* 0x000fe4000fffe03f */
[----:B------:R-:W-:Y:S02]  /*dfc0*/  UIADD3 UR30, UR8, 0x2c100, URZ ;  /* 0x0002c100081e7890 */ /* 0x000fe4000fffe03f */
        /* <DEDUP_REMOVED lines=9> */
[----:B------:R-:W-:Y:S01]  /*e060*/  IMAD.X R12, RZ, RZ, R10, P1 ;  /* 0x000000ffff0c7224 */ /* 0x000fe200008e060a */
[----:B------:R-:W-:Y:S01]  /*e070*/  IADD3 R15, P1, R4, UR19, RZ ;  /* 0x00000013040f7c10 */ /* 0x000fe2000ff3e0ff */
[----:B------:R-:W-:Y:S01]  /*e080*/  UMOV UR27, UR19 ;  /* 0x00000013001b7c82 */ /* 0x000fe20008000000 */
[----:B------:R-:W-:Y:S01]  /*e090*/  UMOV UR9, 0x10 ;  /* 0x0000001000097882 */ /* 0x000fe20000000000 */
[----:B------:R-:W-:Y:S01]  /*e0a0*/  UMOV UR31, UR17 ;  /* 0x00000011001f7c82 */ /* 0x000fe20008000000 */
[----:B------:R-:W-:Y:S01]  /*e0b0*/  R2UR UR7, R12 ;  /* 0x000000000c0772ca */ /* 0x000fe200000e0000 */
[----:B------:R-:W-:Y:S01]  /*e0c0*/  UMOV UR13, UR21 ;  /* 0x00000015000d7c82 */ /* 0x000fe20008000000 */
[----:B------:R-:W1:Y:S01]  /*e0d0*/  LDC.64 R12, c[0x0][0x700] ;  /* 0x0001c000ff0c7b82 */ /* 0x000e620000000a00 */
[----:B------:R-:W-:Y:S01]  /*e0e0*/  LEA.HI.X.SX32 R17, R17, R16, 0x1, P1 ;  /* 0x0000001011117211 */ /* 0x000fe200008f0eff */
[----:B------:R-:W-:Y:S01]  /*e0f0*/  UMOV UR10, UR18 ;  /* 0x00000012000a7c82 */ /* 0x000fe20008000000 */
[----:B------:R-:W-:-:S02]  /*e100*/  UIADD3 UR56, UR8, 0x5000, URZ ;  /* 0x0000500008387890 */ /* 0x000fc4000fffe03f */
[----:B------:R-:W-:Y:S01]  /*e110*/  UIADD3 UR48, UR8, 0x7800, URZ ;  /* 0x0000780008307890 */ /* 0x000fe2000fffe03f */
[----:B------:R-:W-:Y:S01]  /*e120*/  UMOV UR58, 0x80 ;  /* 0x00000080003a7882 */ /* 0x000fe20000000000 */
[----:B------:R-:W-:Y:S01]  /*e130*/  UMOV UR59, UR11 ;  /* 0x0000000b003b7c82 */ /* 0x000fe20008000000 */
[----:B------:R-:W-:Y:S01]  /*e140*/  UMOV UR60, UR12 ;  /* 0x0000000c003c7c82 */ /* 0x000fe20008000000 */
[----:B------:R-:W-:Y:S02]  /*e150*/  UMOV UR61, UR21 ;  /* 0x00000015003d7c82 */ /* 0x000fe40008000000 */
[----:B------:R2:W-:Y:S01]  /*e160*/  UTMALDG.4D [UR16], [UR6], desc[UR22] ;  /* 0x00001610060075b4 */ /* 0x0005e20008019000 */
[----:B------:R-:W-:Y:S01]  /*e170*/  UMOV UR50, 0xc0 ;  /* 0x000000c000327882 */ /* 0x000fe20000000000 */
[----:B------:R-:W-:Y:S01]  /*e180*/  UMOV UR51, UR11 ;  /* 0x0000000b00337c82 */ /* 0x000fe20008000000 */
[----:B------:R-:W-:Y:S01]  /*e190*/  UMOV UR52, UR12 ;  /* 0x0000000c00347c82 */ /* 0x000fe20008000000 */
[----:B------:R-:W-:Y:S01]  /*e1a0*/  UMOV UR53, UR21 ;  /* 0x0000001500357c82 */ /* 0x000fe20008000000 */
[----:B------:R3:W-:Y:S01]  /*e1b0*/  UTMALDG.4D [UR40], [UR6], desc[UR22] ;  /* 0x00001628060075b4 */ /* 0x0007e20008019000 */
[C---:B-1----:R-:W-:Y:S01]  /*e1c0*/  LEA R18, P1, R15.reuse, R12, 0x2 ;  /* 0x0000000c0f127211 */ /* 0x042fe200078210ff */
[----:B------:R1:W-:Y:S03]  /*e1d0*/  UTMALDG.4D [UR32], [UR6], desc[UR22] ;  /* 0x00001620060075b4 */ /* 0x0003e60008019000 */
[----:B------:R-:W-:-:S02]  /*e1e0*/  LEA.HI.X R17, R15, R13, R17, 0x2, P1 ;  /* 0x0000000d0f117211 */ /* 0x000fc400008f1411 */
[----:B------:R-:W-:Y:S02]  /*e1f0*/  IADD3 R15, P1, R11, 0x2f0, RZ ;  /* 0x000002f00b0f7810 */ /* 0x000fe40007f3e0ff */
[----:B------:R-:W-:Y:S01]  /*e200*/  R2UR UR4, R18 ;  /* 0x00000000120472ca */ /* 0x000fe200000e0000 */
[----:B------:R-:W-:Y:S01]  /*e210*/  IMAD.MOV.U32 R18, RZ, RZ, 0x14000 ;  /* 0x00014000ff127424 */ /* 0x000fe200078e00ff */
[----:B------:R-:W-:Y:S01]  /*e220*/  R2UR UR5, R17 ;  /* 0x00000000110572ca */ /* 0x000fe200000e0000 */
[----:B------:R4:W-:Y:S01]  /*e230*/  UTMALDG.4D [UR24], [UR6], desc[UR22] ;  /* 0x00001618060075b4 */ /* 0x0009e20008019000 */
[----:B------:R-:W-:Y:S01]  /*e240*/  R2UR UR14, R15 ;  /* 0x000000000f0e72ca */ /* 0x000fe200000e0000 */
[----:B------:R-:W-:Y:S01]  /*e250*/  IMAD.X R15, RZ, RZ, R10, P1 ;  /* 0x000000ffff0f7224 */ /* 0x000fe200008e060a */
[----:B--2---:R-:W-:Y:S01]  /*e260*/  UMOV UR16, 0x0 ;  /* 0x0000000000107882 */ /* 0x004fe20000000000 */
[----:B------:R-:W-:Y:S01]  /*e270*/  UMOV UR17, 0x10000000 ;  /* 0x1000000000117882 */ /* 0x000fe20000000000 */
[----:B------:R-:W-:-:S02]  /*e280*/  IMAD.MOV.U32 R17, RZ, RZ, 0x1 ;  /* 0x00000001ff117424 */ /* 0x000fc400078e00ff */
[----:B------:R-:W-:Y:S02]  /*e290*/  R2UR UR15, R15 ;  /* 0x000000000f0f72ca */ /* 0x000fe400000e0000 */
[----:B------:R-:W-:Y:S01]  /*e2a0*/  IADD3 R15, P1, R11, 0x3f0, RZ ;  /* 0x000003f00b0f7810 */ /* 0x000fe20007f3e0ff */
[----:B---3--:R-:W-:Y:S02]  /*e2b0*/  UIADD3 UR40, UR8, 0xa000, URZ ;  /* 0x0000a00008287890 */ /* 0x008fe4000fffe03f */
[----:B------:R2:W-:Y:S01]  /*e2c0*/  UBLKCP.S.G [UR30], [UR4], UR9 ;  /* 0x0000001e040073ba */ /* 0x0005e20008000209 */
[----:B------:R3:W-:Y:S01]  /*e2d0*/  SYNCS.ARRIVE.TRANS64 RZ, [R7+URZ+0x31800], R18 ;  /* 0x0318001207ff79a7 */ /* 0x0007e2000800003f */
[----:B------:R-:W-:Y:S01]  /*e2e0*/  UMOV UR43, UR11 ;  /* 0x0000000b002b7c82 */ /* 0x000fe20008000000 */
[----:B------:R-:W-:Y:S01]  /*e2f0*/  UMOV UR44, UR12 ;  /* 0x0000000c002c7c82 */ /* 0x000fe20008000000 */
[----:B------:R-:W-:Y:S01]  /*e300*/  UMOV UR42, UR18 ;  /* 0x00000012002a7c82 */ /* 0x000fe20008000000 */
[----:B-1----:R-:W-:Y:S01]  /*e310*/  UIADD3 UR32, UR8, 0xc800, URZ ;  /* 0x0000c80008207890 */ /* 0x002fe2000fffe03f */
[----:B------:R-:W-:Y:S01]  /*e320*/  UMOV UR34, 0x40 ;  /* 0x0000004000227882 */ /* 0x000fe20000000000 */
[----:B------:R-:W-:Y:S01]  /*e330*/  UMOV UR35, UR11 ;  /* 0x0000000b00237c82 */ /* 0x000fe20008000000 */
[----:B------:R-:W-:Y:S01]  /*e340*/  UMOV UR36, UR12 ;  /* 0x0000000c00247c82 */ /* 0x000fe20008000000 */
[----:B----4-:R-:W-:Y:S01]  /*e350*/  R2UR UR6, R15 ;  /* 0x000000000f0672ca */ /* 0x010fe200000e0000 */
[----:B------:R-:W-:Y:S01]  /*e360*/  IMAD.X R15, RZ, RZ, R10, P1 ;  /* 0x000000ffff0f7224 */ /* 0x000fe200008e060a */
[----:B--2---:R-:W-:Y:S01]  /*e370*/  UIADD3 UR9, UR8, 0x31800, URZ ;  /* 0x0003180008097890 */ /* 0x004fe2000fffe03f */
[----:B------:R-:W-:Y:S01]  /*e380*/  ISETP.GE.AND P1, PT, R9, R8, PT ;  /* 0x000000080900720c */ /* 0x000fe20003f26270 */
[----:B------:R-:W-:-:S02]  /*e390*/  UIADD3 UR24, UR8, 0x2800, URZ ;  /* 0x0000280008187890 */ /* 0x000fc4000fffe03f */
[----:B------:R-:W-:Y:S01]  /*e3a0*/  R2UR UR7, R15 ;  /* 0x000000000f0772ca */ /* 0x000fe200000e0000 */
[----:B------:R-:W-:Y:S01]  /*e3b0*/  UMOV UR26, 0x40 ;  /* 0x00000040001a7882 */ /* 0x000fe20000000000 */
[----:B------:R-:W-:Y:S01]  /*e3c0*/  UMOV UR27, UR11 ;  /* 0x0000000b001b7c82 */ /* 0x000fe20008000000 */
[----:B------:R-:W-:Y:S01]  /*e3d0*/  UMOV UR28, UR12 ;  /* 0x0000000c001c7c82 */ /* 0x000fe20008000000 */
[----:B------:R-:W-:Y:S01]  /*e3e0*/  UMOV UR25, UR9 ;  /* 0x0000000900197c82 */ /* 0x000fe20008000000 */
[----:B------:R1:W-:Y:S01]  /*e3f0*/  UTMALDG.4D [UR8], [UR14], desc[UR16] ;  /* 0x000010080e0075b4 */ /* 0x0003e20008019000 */
[----:B------:R-:W-:Y:S01]  /*e400*/  UMOV UR57, UR9 ;  /* 0x0000000900397c82 */ /* 0x000fe20008000000 */
[----:B------:R-:W-:Y:S01]  /*e410*/  UMOV UR49, UR9 ;  /* 0x0000000900317c82 */ /* 0x000fe20008000000 */
[----:B------:R-:W-:Y:S01]  /*e420*/  UMOV UR41, UR9 ;  /* 0x0000000900297c82 */ /* 0x000fe20008000000 */
[----:B------:R-:W-:Y:S01]  /*e430*/  UMOV UR33, UR9 ;  /* 0x0000000900217c82 */ /* 0x000fe20008000000 */
[----:B------:R-:W-:Y:S01]  /*e440*/  IMAD.MOV.U32 R15, RZ, RZ, 0x1 ;  /* 0x00000001ff0f7424 */ /* 0x000fe200078e00ff */
[----:B------:R2:W-:Y:S01]  /*e450*/  UTMALDG.4D [UR24], [UR14], desc[UR16] ;  /* 0x000010180e0075b4 */ /* 0x0005e20008019000 */
        /* <DEDUP_REMOVED lines=11> */
[----:B------:R-:W1:Y:S01]  /*e510*/  S2R R19, SR_TID.X ;  /* 0x0000000000137919 */ /* 0x000e620000002100 */
[----:B------:R-:W2:Y:S01]  /*e520*/  LDC.64 R10, c[0x0][0x728] ;  /* 0x0001ca00ff0a7b82 */ /* 0x000ea20000000a00 */
[----:B------:R-:W-:Y:S01]  /*e530*/  UIADD3 UR4, UR19, 0x40, URZ ;  /* 0x0000004013047890 */ /* 0x000fe2000fffe03f */
[----:B------:R-:W-:Y:S02]  /*e540*/  IMAD.MOV.U32 R15, RZ, RZ, 0x1 ;  /* 0x00000001ff0f7424 */ /* 0x000fe400078e00ff */
[----:B------:R-:W-:-:S03]  /*e550*/  IMAD.MOV.U32 R14, RZ, RZ, 0x1 ;  /* 0x00000001ff0e7424 */ /* 0x000fc600078e00ff */
[----:B------:R-:W-:Y:S01]  /*e560*/  IMAD.U32 R5, RZ, RZ, UR4 ;  /* 0x00000004ff057e24 */ /* 0x000fe2000f8e00ff */
[----:B------:R-:W-:Y:S01]  /*e570*/  IADD3 R4, P1, R4, UR4, RZ ;  /* 0x0000000404047c10 */ /* 0x000fe2000ff3e0ff */
[----:B------:R-:W-:-:S03]  /*e580*/  IMAD.U32 R18, RZ, RZ, UR4 ;  /* 0x00000004ff127e24 */ /* 0x000fc6000f8e00ff */
[----:B------:R-:W-:Y:S02]  /*e590*/  LEA.HI.X.SX32 R16, R5, R16, 0x1, P1 ;  /* 0x0000001005107211 */ /* 0x000fe400008f0eff */
[----:B------:R-:W-:-:S04]  /*e5a0*/  LEA R12, P1, R4, R12, 0x2 ;  /* 0x0000000c040c7211 */ /* 0x000fc800078210ff */
[----:B------:R-:W-:Y:S01]  /*e5b0*/  LEA.HI.X R13, R4, R13, R16, 0x2, P1 ;  /* 0x0000000d040d7211 */ /* 0x000fe200008f1410 */
[----:B------:R-:W-:Y:S01]  /*e5c0*/  IMAD.MOV.U32 R16, RZ, RZ, RZ ;  /* 0x000000ffff107224 */ /* 0x000fe200078e00ff */
[----:B------:R-:W-:-:S04]  /*e5d0*/  IADD3 R5, P1, R2, UR19, RZ ;  /* 0x0000001302057c10 */ /* 0x000fc8000ff3e0ff */
[----:B--2---:R-:W-:Y:S01]  /*e5e0*/  LEA R4, P2, R5, R10, 0x2 ;  /* 0x0000000a05047211 */ /* 0x004fe200078410ff */
[----:B------:R-:W-:-:S05]  /*e5f0*/  IMAD.X R10, RZ, RZ, R6, P1 ;  /* 0x000000ffff0a7224 */ /* 0x000fca00008e0606 */
[----:B------:R-:W-:Y:S02]  /*e600*/  LEA.HI.X R5, R5, R11, R10, 0x2, P2 ;  /* 0x0000000b05057211 */ /* 0x000fe400010f140a */
[----:B-1----:R-:W-:-:S07]  /*e610*/  LOP3.LUT R17, R19, 0x1f, RZ, 0xc0, !PT ;  /* 0x0000001f13117812 */ /* 0x002fce00078ec0ff */
.L_x_771:
[----:B------:R-:W-:-:S04]  /*e620*/  SHF.L.U32 R10, R15, 0x1f, RZ ;  /* 0x0000001f0f0a7819 */ /* 0x000fc800000006ff */
[----:B------:R-:W1:Y:S02]  /*e630*/  SYNCS.PHASECHK.TRANS64.TRYWAIT P1, [R7+URZ+0x31838], R10 ;  /* 0x0318380a070075a7 */ /* 0x000e64000802017f */
[----:B-1---5:R-:W-:Y:S05]  /*e640*/  @!P1 BRA `(.L_x_767) ;  /* 0x0000000c00a49947 */ /* 0x022fea0003800000 */
.L_x_781:
[----:B------:R-:W-:Y:S05]  /*e650*/  @P0 BRA `(.L_x_768) ;  /* 0x0000000000140947 */ /* 0x000fea0003800000 */
[----:B------:R-:W-:Y:S01]  /*e660*/  ISETP.NE.AND P1, PT, R17, RZ, PT ;  /* 0x000000ff1100720c */ /* 0x000fe20003f25270 */
[----:B-1----:R-:W-:-:S04]  /*e670*/  IMAD.MOV.U32 R10, RZ, RZ, 0x8100 ;  /* 0x00008100ff0a7424 */ /* 0x002fc800078e00ff */
[----:B------:R2:W-:Y:S08]  /*e680*/  SYNCS.ARRIVE.TRANS64 RZ, [R7+URZ+0x31830], R10 ;  /* 0x0318300a07ff79a7 */ /* 0x0005f0000800003f */
[----:B------:R-:W-:Y:S05]  /*e690*/  @!P1 BRA `(.L_x_768) ;  /* 0x0000000000049947 */ /* 0x000fea0003800000 */
[----:B------:R-:W-:Y:S01]  /*e6a0*/  BPT.TRAP 0x1 ;  /* 0x000000040000795c */ /* 0x000fe20000300000 */
.L_x_768:
[----:B------:R3:W-:Y:S01]  /*e6b0*/  STL.64 [R1+0x10], R2 ;  /* 0x0000100201007387 */ /* 0x0007e20000100a00 */
[----:B------:R-:W-:Y:S01]  /*e6c0*/  R2UR UR19, R18 ;  /* 0x00000000121372ca */ /* 0x000fe200000e0000 */
[----:B------:R-:W-:Y:S01]  /*e6d0*/  VIADD R16, R16, 0x1 ;  /* 0x0000000110107836 */ /* 0x000fe20000000000 */
        /* <DEDUP_REMOVED lines=8> */
[----:B------:R-:W-:Y:S01]  /*e760*/  UIADD3 UR19, UR19, -0x40, URZ ;  /* 0xffffffc013137890 */ /* 0x000fe2000fffe03f */
[----:B------:R-:W-:Y:S01]  /*e770*/  ISETP.NE.AND P1, PT, R16, 0x2, PT ;  /* 0x000000021000780c */ /* 0x000fe20003f25270 */
[----:B------:R-:W-:Y:S01]  /*e780*/  UMOV UR8, 0x0 ;  /* 0x0000000000087882 */ /* 0x000fe20000000000 */
[----:B------:R-:W-:Y:S01]  /*e790*/  UMOV UR9, 0x14f00000 ;  /* 0x14f0000000097882 */ /* 0x000fe20000000000 */
[----:B------:R-:W-:Y:S01]  /*e7a0*/  R2UR UR7, R19 ;  /* 0x00000000130772ca */ /* 0x000fe200000e0000 */
[----:B------:R-:W-:Y:S01]  /*e7b0*/  UMOV UR18, URZ ;  /* 0x0000003f00127c82 */ /* 0x000fe20008000000 */
[----:B------:R-:W-:Y:S01]  /*e7c0*/  R2UR UR4, R4 ;  /* 0x00000000040472ca */ /* 0x000fe200000e0000 */
[----:B------:R-:W-:Y:S01]  /*e7d0*/  UMOV UR34, 0x40 ;  /* 0x0000004000227882 */ /* 0x000fe20000000000 */
[----:B------:R-:W-:Y:S01]  /*e7e0*/  R2UR UR5, R5 ;  /* 0x00000000050572ca */ /* 0x000fe200000e0000 */
[----:B------:R-:W-:Y:S01]  /*e7f0*/  UMOV UR36, UR20 ;  /* 0x0000001400247c82 */ /* 0x000fe20008000000 */
[----:B------:R-:W-:Y:S01]  /*e800*/  SEL R19, RZ, 0x1, P1 ;  /* 0x00000001ff137807 */ /* 0x000fe20000800000 */
[----:B------:R-:W-:Y:S01]  /*e810*/  UIADD3 UR16, UR14, 0x24100, URZ ;  /* 0x000241000e107890 */ /* 0x000fe2000fffe03f */
[----:B------:R-:W-:Y:S01]  /*e820*/  SEL R16, R16, RZ, P1 ;  /* 0x000000ff10107207 */ /* 0x000fe20000800000 */
[----:B------:R-:W-:Y:S01]  /*e830*/  UIADD3 UR17, UR14, 0x31830, URZ ;  /* 0x000318300e117890 */ /* 0x000fe2000fffe03f */
[----:B------:R-:W-:Y:S01]  /*e840*/  LOP3.LUT R14, R14, R19, RZ, 0x3c, !PT ;  /* 0x000000130e0e7212 */ /* 0x000fe200078e3cff */
[----:B------:R-:W-:Y:S01]  /*e850*/  UIADD3 UR32, UR14, 0x26100, URZ ;  /* 0x000261000e207890 */ /* 0x000fe2000fffe03f */
[----:B------:R-:W-:Y:S01]  /*e860*/  ISETP.NE.AND P2, PT, R21, RZ, PT ;  /* 0x000000ff1500720c */ /* 0x000fe20003f45270 */
[----:B------:R-:W-:Y:S01]  /*e870*/  UIADD3 UR24, UR14, 0x28100, URZ ;  /* 0x000281000e187890 */ /* 0x000fe2000fffe03f */
[----:B------:R-:W-:Y:S01]  /*e880*/  IMAD R19, R16, 0x8, R7 ;  /* 0x0000000810137824 */ /* 0x000fe200078e0207 */
        /* <DEDUP_REMOVED lines=9> */
[----:B------:R-:W-:Y:S01]  /*e920*/  SHF.L.U32 R20, R14, 0x1f, RZ ;  /* 0x0000001f0e147819 */ /* 0x000fe200000006ff */
[----:B------:R-:W-:Y:S01]  /*e930*/  UMOV UR10, 0x10 ;  /* 0x00000010000a7882 */ /* 0x000fe20000000000 */
[----:B------:R1:W-:Y:S01]  /*e940*/  UTMALDG.4D [UR32], [UR6], desc[UR8] ;  /* 0x00000820060075b4 */ /* 0x0003e20008019000 */
        /* <DEDUP_REMOVED lines=9> */
.L_x_783:
[----:B------:R-:W-:Y:S01]  /*e9e0*/  LOP3.LUT R15, R15, 0x1, RZ, 0x3c, !PT ;  /* 0x000000010f0f7812 */ /* 0x000fe200078e3cff */
[----:B------:R-:W-:Y:S06]  /*e9f0*/  @P2 BRA `(.L_x_770) ;  /* 0x0000000000142947 */ /* 0x000fec0003800000 */
[----:B------:R-:W-:Y:S01]  /*ea00*/  ISETP.NE.AND P1, PT, R17, RZ, PT ;  /* 0x000000ff1100720c */ /* 0x000fe20003f25270 */
[----:B-1----:R-:W-:-:S04]  /*ea10*/  IMAD.MOV.U32 R20, RZ, RZ, 0x8100 ;  /* 0x00008100ff147424 */ /* 0x002fc800078e00ff */
[----:B------:R2:W-:Y:S08]  /*ea20*/  SYNCS.ARRIVE.TRANS64 RZ, [R19+URZ+0x31810], R20 ;  /* 0x0318101413ff79a7 */ /* 0x0005f0000800003f */
[----:B------:R-:W-:Y:S05]  /*ea30*/  @!P1 BRA `(.L_x_770) ;  /* 0x0000000000049947 */ /* 0x000fea0003800000 */
[----:B------:R-:W-:Y:S01]  /*ea40*/  BPT.TRAP 0x1 ;  /* 0x000000040000795c */ /* 0x000fe20000300000 */
.L_x_770:
[----:B------:R-:W-:Y:S01]  /*ea50*/  R2UR UR41, R19 ;  /* 0x00000000132972ca */ /* 0x000fe200000e0000 */
        /* <DEDUP_REMOVED lines=51> */
.L_x_766:
[----:B------:R-:W-:-:S04]  /*ed90*/  SHF.L.U32 R4, R15, 0x1f, RZ ;  /* 0x0000001f0f047819 */ /* 0x000fc800000006ff */
[----:B------:R-:W1:Y:S02]  /*eda0*/  SYNCS.PHASECHK.TRANS64.TRYWAIT P1, [R7+URZ+0x31838], R4 ;  /* 0x03183804070075a7 */ /* 0x000e64000802017f */
[----:B-1----:R-:W-:Y:S05]  /*edb0*/  @!P1 BRA `(.L_x_772) ;  /* 0x0000000400f49947 */ /* 0x002fea0003800000 */
.L_x_784:
[----:B------:R-:W-:Y:S05]  /*edc0*/  @P0 BRA `(.L_x_773) ;  /* 0x0000000000180947 */ /* 0x000fea0003800000 */
[----:B------:R-:W2:Y:S01]  /*edd0*/  S2R R5, SR_TID.X ;  /* 0x0000000000057919 */ /* 0x000ea20000002100 */
[----:B-1----:R-:W-:-:S04]  /*ede0*/  IMAD.MOV.U32 R4, RZ, RZ, 0x8100 ;  /* 0x00008100ff047424 */ /* 0x002fc800078e00ff */
[----:B------:R3:W-:Y:S01]  /*edf0*/  SYNCS.ARRIVE.TRANS64 RZ, [R7+URZ+0x31830], R4 ;  /* 0x0318300407ff79a7 */ /* 0x0007e2000800003f */
[----:B--2---:R-:W-:-:S13]  /*ee00*/  LOP3.LUT P0, RZ, R5, 0x1f, RZ, 0xc0, !PT ;  /* 0x0000001f05ff7812 */ /* 0x004fda000780c0ff */
[----:B---3--:R-:W-:Y:S05]  /*ee10*/  @!P0 BRA `(.L_x_773) ;  /* 0x0000000000048947 */ /* 0x008fea0003800000 */
[----:B------:R-:W-:Y:S01]  /*ee20*/  BPT.TRAP 0x1 ;  /* 0x000000040000795c */ /* 0x000fe20000300000 */
.L_x_773:
[----:B------:R-:W-:Y:S01]  /*ee30*/  R2UR UR43, R9 ;  /* 0x00000000092b72ca */ /* 0x000fe200000e0000 */
[----:B-1----:R-:W1:Y:S01]  /*ee40*/  LDC.64 R4, c[0x0][0x728] ;  /* 0x0001ca00ff047b82 */ /* 0x002e620000000a00 */
[----:B------:R-:W-:Y:S01]  /*ee50*/  R2UR UR8, R7 ;  /* 0x00000000070872ca */ /* 0x000fe200000e0000 */
[----:B------:R-:W-:Y:S01]  /*ee60*/  UMOV UR6, 0x0 ;  /* 0x0000000000067882 */ /* 0x000fe20000000000 */
[----:B------:R-:W-:Y:S01]  /*ee70*/  UMOV UR7, 0x14f00000 ;  /* 0x14f0000000077882 */ /* 0x000fe20000000000 */
[----:B------:R-:W-:Y:S01]  /*ee80*/  UMOV UR42, URZ ;  /* 0x0000003f002a7c82 */ /* 0x000fe20008000000 */
[----:B------:R-:W-:Y:S01]  /*ee90*/  UMOV UR44, UR20 ;  /* 0x00000014002c7c82 */ /* 0x000fe20008000000 */
[----:B------:R-:W-:Y:S01]  /*eea0*/  UMOV UR45, UR21 ;  /* 0x00000015002d7c82 */ /* 0x000fe20008000000 */
[----:B------:R-:W-:Y:S01]  /*eeb0*/  UMOV UR34, 0x40 ;  /* 0x0000004000227882 */ /* 0x000fe20000000000 */
[----:B------:R-:W-:Y:S01]  /*eec0*/  UMOV UR36, UR20 ;  /* 0x0000001400247c82 */ /* 0x000fe20008000000 */
[----:B------:R-:W-:Y:S01]  /*eed0*/  UMOV UR37, UR21 ;  /* 0x0000001500257c82 */ /* 0x000fe20008000000 */
[----:B------:R-:W-:Y:S01]  /*eee0*/  UMOV UR26, 0x80 ;  /* 0x00000080001a7882 */ /* 0x000fe20000000000 */
[----:B------:R-:W-:Y:S01]  /*eef0*/  UMOV UR28, UR20 ;  /* 0x00000014001c7c82 */ /* 0x000fe20008000000 */
[----:B------:R-:W-:-:S02]  /*ef00*/  USHF.L.U32 UR43, UR43, 0x6, URZ ;  /* 0x000000062b2b7899 */ /* 0x000fc4000800063f */
[----:B------:R-:W-:Y:S02]  /*ef10*/  UIADD3 UR40, UR8, 0x24100, URZ ;  /* 0x0002410008287890 */ /* 0x000fe4000fffe03f */
[----:B------:R-:W-:Y:S02]  /*ef20*/  UIADD3 UR41, UR8, 0x31830, URZ ;  /* 0x0003183008297890 */ /* 0x000fe4000fffe03f */
[----:B-----5:R-:W-:Y:S01]  /*ef30*/  IMAD.U32 R3, RZ, RZ, UR43 ;  /* 0x0000002bff037e24 */ /* 0x020fe2000f8e00ff */
[----:B------:R-:W-:Y:S01]  /*ef40*/  IADD3 R2, P0, R2, UR43, RZ ;  /* 0x0000002b02027c10 */ /* 0x000fe2000ff1e0ff */
[----:B------:R-:W-:Y:S02]  /*ef50*/  UIADD3 UR32, UR8, 0x26100, URZ ;  /* 0x0002610008207890 */ /* 0x000fe4000fffe03f */
[----:B------:R-:W-:Y:S01]  /*ef60*/  UIADD3 UR24, UR8, 0x28100, URZ ;  /* 0x0002810008187890 */ /* 0x000fe2000fffe03f */
[----:B------:R-:W-:Y:S01]  /*ef70*/  LEA.HI.X.SX32 R6, R3, R6, 0x1, P0 ;  /* 0x0000000603067211 */ /* 0x000fe200000f0eff */
[----:B------:R-:W-:Y:S01]  /*ef80*/  UIADD3 UR16, UR8, 0x2a100, URZ ;  /* 0x0002a10008107890 */ /* 0x000fe2000fffe03f */
[----:B-1----:R-:W-:Y:S01]  /*ef90*/  LEA R4, P0, R2, R4, 0x2 ;  /* 0x0000000402047211 */ /* 0x002fe200078010ff */
[----:B------:R-:W-:Y:S01]  /*efa0*/  UIADD3 UR8, UR8, 0x2c300, URZ ;  /* 0x0002c30008087890 */ /* 0x000fe2000fffe03f */
[----:B------:R-:W-:-:S02]  /*efb0*/  UMOV UR33, UR41 ;  /* 0x0000002900217c82 */ /* 0x000fc40008000000 */
        /* <DEDUP_REMOVED lines=27> */
.L_x_763:
[----:B------:R-:W-:Y:S05]  /*f170*/  BSYNC B1 ;  /* 0x0000000000017941 */ /* 0x000fea0003800000 */
.L_x_762:
[----:B------:R-:W-:-:S03]  /*f180*/  UMOV UR4, 0xffffffff ;  /* 0xffffffff00047882 */ /* 0x000fc60000000000 */
[----:B------:R-:W-:Y:S05]  /*f190*/  BRA.DIV UR4, `(.L_x_774) ;  /* 0x0000000604107947 */ /* 0x000fea000b800000 */
[----:B------:R-:W-:-:S13]  /*f1a0*/  ELECT P6, URZ, PT ;  /* 0x00000000003f782f */ /* 0x000fda00038c0000 */
.L_x_787:
[----:B------:R-:W-:Y:S05]  /*f1b0*/  @!P6 BRA `(.L_x_759) ;  /* 0x000000000070e947 */ /* 0x000fea0003800000 */
[----:B------:R-:W-:-:S04]  /*f1c0*/  LOP3.LUT R0, R0, 0x2, RZ, 0xfc, !PT ;  /* 0x0000000200007812 */ /* 0x000fc800078efcff */
[----:B------:R-:W-:-:S13]  /*f1d0*/  ISETP.NE.AND P1, PT, R0, 0x3, PT ;  /* 0x000000030000780c */ /* 0x000fda0003f25270 */
[----:B------:R-:W-:Y:S05]  /*f1e0*/  @!P1 BRA `(.L_x_775) ;  /* 0x0000000000049947 */ /* 0x000fea0003800000 */
[----:B------:R-:W-:Y:S01]  /*f1f0*/  BPT.TRAP 0x1 ;  /* 0x000000040000795c */ /* 0x000fe20000300000 */
.L_x_775:
[----:B------:R-:W1:Y:S01]  /*f200*/  S2R R3, SR_CgaCtaId ;  /* 0x0000000000037919 */ /* 0x000e620000008800 */
[----:B------:R-:W-:Y:S02]  /*f210*/  MOV R0, 0x400 ;  /* 0x0000040000007802 */ /* 0x000fe40000000f00 */
[----:B------:R-:W-:Y:S02]  /*f220*/  SHF.L.U32 R2, R10, 0x1f, RZ ;  /* 0x0000001f0a027819 */ /* 0x000fe400000006ff */
[----:B-1----:R-:W-:-:S05]  /*f230*/  LEA R5, R3, R0, 0x18 ;  /* 0x0000000003057211 */ /* 0x002fca00078ec0ff */
[----:B------:R-:W-:-:S04]  /*f240*/  VIADD R0, R5, 0x31820 ;  /* 0x0003182005007836 */ /* 0x000fc80000000000 */
[----:B------:R-:W-:-:S04]  /*f250*/  IMAD R3, R17, 0x8, R0 ;  /* 0x0000000811037824 */ /* 0x000fc800078e0200 */
[----:B------:R-:W1:Y:S02]  /*f260*/  SYNCS.PHASECHK.TRANS64.TRYWAIT P0, [R3+URZ], R2 ;  /* 0x00000002030075a7 */ /* 0x000e64000800017f */
[----:B-1----:R-:W-:Y:S05]  /*f270*/  @!P0 BRA `(.L_x_776) ;  /* 0x0000000000f88947 */ /* 0x002fea0003800000 */
.L_x_788:
        /* <DEDUP_REMOVED lines=9> */
.L_x_789:
[----:B------:R-:W-:Y:S05]  /*f310*/  @!P1 BRA `(.L_x_778) ;  /* 0x0000000000049947 */ /* 0x000fea0003800000 */
[----:B------:R-:W-:Y:S01]  /*f320*/  BPT.TRAP 0x1 ;  /* 0x000000040000795c */ /* 0x000fe20000300000 */
.L_x_778:
[----:B------:R-:W-:-:S07]  /*f330*/  SHF.L.U32 R6, R6, 0x1f, RZ ;  /* 0x0000001f06067819 */ /* 0x000fce00000006ff */
.L_x_779:
[----:B--2---:R2:W3:Y:S02]  /*f340*/  SYNCS.PHASECHK.TRANS64.TRYWAIT P0, [R5+URZ+0x31838], R6 ;  /* 0x03183806050075a7 */ /* 0x0044e4000800017f */
[----:B---3--:R-:W-:Y:S05]  /*f350*/  @!P0 NANOSLEEP.SYNCS 0x989680 ;  /* 0x009896800000895d */ /* 0x008fea0003900000 */
[----:B------:R-:W3:Y:S02]  /*f360*/  @!P0 SYNCS.PHASECHK.TRANS64 P0, [R5+URZ+0x31838], R6 ;  /* 0x03183806050085a7 */ /* 0x000ee4000800007f */
[----:B---3--:R-:W-:Y:S05]  /*f370*/  @!P0 BRA `(.L_x_779) ;  /* 0xfffffffc00f08947 */ /* 0x008fea000383ffff */
.L_x_759:
[----:B------:R-:W-:Y:S05]  /*f380*/  BSYNC B0 ;  /* 0x0000000000007941 */ /* 0x000fea0003800000 */
.L_x_758:
[----:B------:R-:W-:Y:S05]  /*f390*/  EXIT ;  /* 0x000000000000794d */ /* 0x000fea0003800000 */
.L_x_699:
[----:B-1----:R1:W2:Y:S02]  /*f3a0*/  SYNCS.PHASECHK.TRANS64.TRYWAIT P0, [R17+URZ+0x31800], R10 ;  /* 0x0318000a110075a7 */ /* 0x0022a4000800017f */
[----:B--2---:R-:W-:Y:S05]  /*f3b0*/  @!P0 NANOSLEEP.SYNCS 0x989680 ;  /* 0x009896800000895d */ /* 0x004fea0003900000 */
[----:B------:R-:W2:Y:S02]  /*f3c0*/  @!P0 SYNCS.PHASECHK.TRANS64 P0, [R17+URZ+0x31800], R10 ;  /* 0x0318000a110085a7 */ /* 0x000ea4000800007f */
[----:B--2---:R-:W-:Y:S05]  /*f3d0*/  @!P0 BRA `(.L_x_699) ;  /* 0xfffffffc00f08947 */ /* 0x004fea000383ffff */
[----:B------:R-:W-:Y:S05]  /*f3e0*/  BRA `(.L_x_698) ;  /* 0xffffff1c000c7947 */ /* 0x000fea000383ffff */
.L_x_703:
[----:B--2---:R2:W3:Y:S02]  /*f3f0*/  SYNCS.PHASECHK.TRANS64.TRYWAIT P1, [R16+URZ+0x31810], R7 ;  /* 0x03181007100075a7 */ /* 0x0044e4000802017f */
[----:B---3--:R-:W-:Y:S05]  /*f400*/  @!P1 NANOSLEEP.SYNCS 0x989680 ;  /* 0x009896800000995d */ /* 0x008fea0003900000 */
[----:B------:R-:W3:Y:S02]  /*f410*/  @!P1 SYNCS.PHASECHK.TRANS64 P1, [R16+URZ+0x31810], R7 ;  /* 0x03181007100095a7 */ /* 0x000ee4000802007f */
[----:B---3--:R-:W-:Y:S05]  /*f420*/  @!P1 BRA `(.L_x_703) ;  /* 0xfffffffc00f09947 */ /* 0x008fea000383ffff */
[----:B------:R-:W-:Y:S05]  /*f430*/  BRA `(.L_x_702) ;  /* 0xffffff2400547947 */ /* 0x000fea000383ffff */
.L_x_707:
[----:B----4-:R4:W1:Y:S02]  /*f440*/  SYNCS.PHASECHK.TRANS64.TRYWAIT P1, [R17+URZ+0x31830], R6 ;  /* 0x03183006110075a7 */ /* 0x010864000802017f */
[----:B-1----:R-:W-:Y:S05]  /*f450*/  @!P1 NANOSLEEP.SYNCS 0x989680 ;  /* 0x009896800000995d */ /* 0x002fea0003900000 */
[----:B------:R-:W1:Y:S02]  /*f460*/  @!P1 SYNCS.PHASECHK.TRANS64 P1, [R17+URZ+0x31830], R6 ;  /* 0x03183006110095a7 */ /* 0x000e64000802007f */
[----:B-1----:R-:W-:Y:S05]  /*f470*/  @!P1 BRA `(.L_x_707) ;  /* 0xfffffffc00f09947 */ /* 0x002fea000383ffff */
[----:B------:R-:W-:Y:S05]  /*f480*/  BRA `(.L_x_706) ;  /* 0xffffff4800ac7947 */ /* 0x000fea000383ffff */
.L_x_764:
[----:B-1----:R1:W2:Y:S02]  /*f490*/  SYNCS.PHASECHK.TRANS64.TRYWAIT P1, [R7+URZ+0x31820], R6 ;  /* 0x03182006070075a7 */ /* 0x0022a4000802017f */
[----:B--2---:R-:W-:Y:S05]  /*f4a0*/  @!P1 NANOSLEEP.SYNCS 0x989680 ;  /* 0x009896800000995d */ /* 0x004fea0003900000 */
[----:B------:R-:W2:Y:S02]  /*f4b0*/  @!P1 SYNCS.PHASECHK.TRANS64 P1, [R7+URZ+0x31820], R6 ;  /* 0x03182006070095a7 */ /* 0x000ea4000802007f */
[----:B--2---:R-:W-:Y:S05]  /*f4c0*/  @!P1 BRA `(.L_x_764) ;  /* 0xfffffffc00f09947 */ /* 0x004fea000383ffff */
[----:B------:R-:W-:Y:S05]  /*f4d0*/  BRA `(.L_x_780) ;  /* 0xffffffe800347947 */ /* 0x000fea000383ffff */
.L_x_767:
[----:B-1----:R1:W2:Y:S02]  /*f4e0*/  SYNCS.PHASECHK.TRANS64.TRYWAIT P1, [R7+URZ+0x31838], R10 ;  /* 0x0318380a070075a7 */ /* 0x0022a4000802017f */
[----:B--2---:R-:W-:Y:S05]  /*f4f0*/  @!P1 NANOSLEEP.SYNCS 0x989680 ;  /* 0x009896800000995d */ /* 0x004fea0003900000 */
[----:B------:R-:W2:Y:S02]  /*f500*/  @!P1 SYNCS.PHASECHK.TRANS64 P1, [R7+URZ+0x31838], R10 ;  /* 0x0318380a070095a7 */ /* 0x000ea4000802007f */
[----:B--2---:R-:W-:Y:S05]  /*f510*/  @!P1 BRA `(.L_x_767) ;  /* 0xfffffffc00f09947 */ /* 0x004fea000383ffff */
[----:B------:R-:W-:Y:S05]  /*f520*/  BRA `(.L_x_781) ;  /* 0xfffffff000487947 */ /* 0x000fea000383ffff */
.L_x_769:
[----:B------:R-:W-:-:S07]  /*f530*/  SHF.L.U32 R20, R14, 0x1f, RZ ;  /* 0x0000001f0e147819 */ /* 0x000fce00000006ff */
.L_x_782:
[----:B-1----:R1:W2:Y:S02]  /*f540*/  SYNCS.PHASECHK.TRANS64.TRYWAIT P1, [R19+URZ+0x31820], R20 ;  /* 0x03182014130075a7 */ /* 0x0022a4000802017f */
[----:B--2---:R-:W-:Y:S05]  /*f550*/  @!P1 NANOSLEEP.SYNCS 0x989680 ;  /* 0x009896800000995d */ /* 0x004fea0003900000 */
[----:B------:R-:W2:Y:S02]  /*f560*/  @!P1 SYNCS.PHASECHK.TRANS64 P1, [R19+URZ+0x31820], R20 ;  /* 0x03182014130095a7 */ /* 0x000ea4000802007f */
[----:B--2---:R-:W-:Y:S05]  /*f570*/  @!P1 BRA `(.L_x_782) ;  /* 0xfffffffc00f09947 */ /* 0x004fea000383ffff */
[----:B------:R-:W-:Y:S05]  /*f580*/  BRA `(.L_x_783) ;  /* 0xfffffff400147947 */ /* 0x000fea000383ffff */
.L_x_772:
[----:B-1----:R1:W2:Y:S02]  /*f590*/  SYNCS.PHASECHK.TRANS64.TRYWAIT P1, [R7+URZ+0x31838], R4 ;  /* 0x03183804070075a7 */ /* 0x0022a4000802017f */
[----:B--2---:R-:W-:Y:S05]  /*f5a0*/  @!P1 NANOSLEEP.SYNCS 0x989680 ;  /* 0x009896800000995d */ /* 0x004fea0003900000 */
[----:B------:R-:W2:Y:S02]  /*f5b0*/  @!P1 SYNCS.PHASECHK.TRANS64 P1, [R7+URZ+0x31838], R4 ;  /* 0x03183804070095a7 */ /* 0x000ea4000802007f */
[----:B--2---:R-:W-:Y:S05]  /*f5c0*/  @!P1 BRA `(.L_x_772) ;  /* 0xfffffffc00f09947 */ /* 0x004fea000383ffff */
[----:B------:R-:W-:Y:S05]  /*f5d0*/  BRA `(.L_x_784) ;  /* 0xfffffff400f87947 */ /* 0x000fea000383ffff */
.L_x_774:
[----:B------:R-:W-:Y:S01]  /*f5e0*/  BSSY B1, `(.L_x_785) ;  /* 0x0000006000017945 */ /* 0x000fe20003800000 */
[----:B------:R-:W-:-:S07]  /*f5f0*/  IMAD.MOV.U32 R15, RZ, RZ, -0x1 ;  /* 0xffffffffff0f7424 */ /* 0x000fce00078e00ff */
[----:B------:R-:W-:Y:S05]  /*f600*/  WARPSYNC.COLLECTIVE R15, `(.L_x_786) ;  /* 0x000000000f0c7348 */ /* 0x000fea0003c00000 */
[----:B------:R-:W-:Y:S02]  /*f610*/  ELECT P6, UR62, PT ;  /* 0x00000000003e782f */ /* 0x000fe400038c0000 */
[----:B------:R-:W-:Y:S01]  /*f620*/  MOV R14, UR62 ;  /* 0x0000003e000e7c02 */ /* 0x000fe20008000f00 */
[----:B------:R-:W-:Y:S10]  /*f630*/  ENDCOLLECTIVE ;  /* 0x000000000000791b */ /* 0x000ff40003800000 */
.L_x_786:
[----:B------:R-:W-:Y:S05]  /*f640*/  BSYNC B1 ;  /* 0x0000000000017941 */ /* 0x000fea0003800000 */
.L_x_785:
[----:B------:R-:W-:Y:S05]  /*f650*/  BRA `(.L_x_787) ;  /* 0xfffffff800d47947 */ /* 0x000fea000383ffff */
.L_x_776:
[----:B-1----:R1:W2:Y:S02]  /*f660*/  SYNCS.PHASECHK.TRANS64.TRYWAIT P0, [R3+URZ], R2 ;  /* 0x00000002030075a7 */ /* 0x0022a4000800017f */
[----:B--2---:R-:W-:Y:S05]  /*f670*/  @!P0 NANOSLEEP.SYNCS 0x989680 ;  /* 0x009896800000895d */ /* 0x004fea0003900000 */
[----:B------:R-:W2:Y:S02]  /*f680*/  @!P0 SYNCS.PHASECHK.TRANS64 P0, [R3+URZ], R2 ;  /* 0x00000002030085a7 */ /* 0x000ea4000800007f */
[----:B--2---:R-:W-:Y:S05]  /*f690*/  @!P0 BRA `(.L_x_776) ;  /* 0xfffffffc00f08947 */ /* 0x004fea000383ffff */
[----:B------:R-:W-:Y:S05]  /*f6a0*/  BRA `(.L_x_788) ;  /* 0xfffffff800f47947 */ /* 0x000fea000383ffff */
.L_x_777:
[----:B-1----:R1:W2:Y:S02]  /*f6b0*/  SYNCS.PHASECHK.TRANS64.TRYWAIT P0, [R17+URZ], R0 ;  /* 0x00000000110075a7 */ /* 0x0022a4000800017f */
[----:B--2---:R-:W-:Y:S05]  /*f6c0*/  @!P0 NANOSLEEP.SYNCS 0x989680 ;  /* 0x009896800000895d */ /* 0x004fea0003900000 */
[----:B------:R-:W2:Y:S02]  /*f6d0*/  @!P0 SYNCS.PHASECHK.TRANS64 P0, [R17+URZ], R0 ;  /* 0x00000000110085a7 */ /* 0x000ea4000800007f */
[----:B--2---:R-:W-:Y:S05]  /*f6e0*/  @!P0 BRA `(.L_x_777) ;  /* 0xfffffffc00f08947 */ /* 0x004fea000383ffff */
[----:B------:R-:W-:Y:S05]  /*f6f0*/  BRA `(.L_x_789) ;  /* 0xfffffffc00047947 */ /* 0x000fea000383ffff */
.L_x_790:
        /* <DEDUP_REMOVED lines=16> */
.L_x_1153:


//--------------------- .text._ZN7cutlass13device_kernelIN5flash11enable_sm90INS1_16FlashAttnBwdSm90INS1_25CollectiveMainloopBwdSm90ILi2ELi1ELi1EN4cute5tupleIJNS5_1CILi1EEES8_S8_EEENS6_IJNS7_ILi64EEENS7_ILi80EEENS7_ILi256EEEEEENS_6half_tEfNS_4arch4Sm90ELb1ELb0ELb1ELb0ELb0ELb0ELb1ELb1ELi2ELi1ELi1ELi1ELb0EEENS1_24CollectiveEpilogueBwdGQAISD_fSG_Li256ELb0ELb0EEENS1_25SingleTileBwdLPTSchedulerILb0ELi80ELb0EEEEEEEEEvNT_6ParamsE --------------------------
	.section	.text._ZN7cutlass13device_kernelIN5flash11enable_sm90INS1_16FlashAttnBwdSm90INS1_25CollectiveMainloopBwdSm90ILi2ELi1ELi1EN4cute5tupleIJNS5_1CILi1EEES8_S8_EEENS6_IJNS7_ILi64EEENS7_ILi80EEENS7_ILi256EEEEEENS_6half_tEfNS_4arch4Sm90ELb1ELb0ELb1ELb0ELb0ELb0ELb1ELb1ELi2ELi1ELi1ELi1ELb0EEENS1_24CollectiveEpilogueBwdGQAISD_fSG_Li256ELb0ELb0EEENS1_25SingleTileBwdLPTSchedulerILb0ELi80ELb0EEEEEEEEEvNT_6ParamsE,"ax",@progbits
	.align	128
.text._ZN7cutlass13device_kernelIN5flash11enable_sm90INS1_16FlashAttnBwdSm90INS1_25CollectiveMainloopBwdSm90ILi2ELi1ELi1EN4cute5tupleIJNS5_1CILi1EEES8_S8_EEENS6_IJNS7_ILi64EEENS7_ILi80EEENS7_ILi256EEEEEENS_6half_tEfNS_4arch4Sm90ELb1ELb0ELb1ELb0ELb0ELb0ELb1ELb1ELi2ELi1ELi1ELi1ELb0EEENS1_24CollectiveEpilogueBwdGQAISD_fSG_Li256ELb0ELb0EEENS1_25SingleTileBwdLPTSchedulerILb0ELi80ELb0EEEEEEEEEvNT_6ParamsE:
        .type           _ZN7cutlass13device_kernelIN5flash11enable_sm90INS1_16FlashAttnBwdSm90INS1_25CollectiveMainloopBwdSm90ILi2ELi1ELi1EN4cute5tupleIJNS5_1CILi1EEES8_S8_EEENS6_IJNS7_ILi64EEENS7_ILi80EEENS7_ILi256EEEEEENS_6half_tEfNS_4arch4Sm90ELb1ELb0ELb1ELb0ELb0ELb0ELb1ELb1ELi2ELi1ELi1ELi1ELb0EEENS1_24CollectiveEpilogueBwdGQAISD_fSG_Li256ELb0ELb0EEENS1_25SingleTileBwdLPTSchedulerILb0ELi80ELb0EEEEEEEEEvNT_6ParamsE,@function
        .size           _ZN7cutlass13device_kernelIN5flash11enable_sm90INS1_16FlashAttnBwdSm90INS1_25CollectiveMainloopBwdSm90ILi2ELi1ELi1EN4cute5tupleIJNS5_1CILi1EEES8_S8_EEENS6_IJNS7_ILi64EEENS7_ILi80EEENS7_ILi256EEEEEENS_6half_tEfNS_4arch4Sm90ELb1ELb0ELb1ELb0ELb0ELb0ELb1ELb1ELi2ELi1ELi1ELi1ELb0EEENS1_24CollectiveEpilogueBwdGQAISD_fSG_Li256ELb0ELb0EEENS1_25SingleTileBwdLPTSchedulerILb0ELi80ELb0EEEEEEEEEvNT_6ParamsE,(.L_x_1154 - _ZN7cutlass13device_kernelIN5flash11enable_sm90INS1_16FlashAttnBwdSm90INS1_25CollectiveMainloopBwdSm90ILi2ELi1ELi1EN4cute5tupleIJNS5_1CILi1EEES8_S8_EEENS6_IJNS7_ILi64EEENS7_ILi80EEENS7_ILi256EEEEEENS_6half_tEfNS_4arch4Sm90ELb1ELb0ELb1ELb0ELb0ELb0ELb1ELb1ELi2ELi1ELi1ELi1ELb0EEENS1_24CollectiveEpilogueBwdGQAISD_fSG_Li256ELb0ELb0EEENS1_25SingleTileBwdLPTSchedulerILb0ELi80ELb0EEEEEEEEEvNT_6ParamsE)
        .other          _ZN7cutlass13device_kernelIN5flash11enable_sm90INS1_16FlashAttnBwdSm90INS1_25CollectiveMainloopBwdSm90ILi2ELi1ELi1EN4cute5tupleIJNS5_1CILi1EEES8_S8_EEENS6_IJNS7_ILi64EEENS7_ILi80EEENS7_ILi256EEEEEENS_6half_tEfNS_4arch4Sm90ELb1ELb0ELb1ELb0ELb0ELb0ELb1ELb1ELi2ELi1ELi1ELi1ELb0EEENS1_24CollectiveEpilogueBwdGQAISD_fSG_Li256ELb0ELb0EEENS1_25SingleTileBwdLPTSchedulerILb0ELi80ELb0EEEEEEEEEvNT_6ParamsE,@"STO_CUDA_ENTRY STV_DEFAULT"
_ZN7cutlass13device_kernelIN5flash11enable_sm90INS1_16FlashAttnBwdSm90INS1_25CollectiveMainloopBwdSm90ILi2ELi1ELi1EN4cute5tupleIJNS5_1CILi1EEES8_S8_EEENS6_IJNS7_ILi64EEENS7_ILi80EEENS7_ILi256EEEEEENS_6half_tEfNS_4arch4Sm90ELb1ELb0ELb1ELb0ELb0ELb0ELb1ELb1ELi2ELi1ELi1ELi1ELb0EEENS1_24CollectiveEpilogueBwdGQAISD_fSG_Li256ELb0ELb0EEENS1_25SingleTileBwdLPTSchedulerILb0ELi80ELb0EEEEEEEEEvNT_6ParamsE:
        /* <DEDUP_REMOVED lines=23> */
.L_x_792:
[----:B------:R-:W-:Y:S05]  /*0170*/  BSYNC B0 ;  /* 0x0000000000007941 */ /* 0x000fea0003800000 */
.L_x_791:
        /* <DEDUP_REMOVED lines=34> */
.L_x_793:
        /* <DEDUP_REMOVED lines=20> */
.L_x_794:
        /* <DEDUP_REMOVED lines=8> */
.L_x_797:
        /* <DEDUP_REMOVED lines=23> */
[----:B------:R-:W-:Y:S02]  /*06d0*/  UIMAD UR4, UR11, UR7, URZ ;  /* 0x000000070b0472a4 */ /* 0x000fe4000f8e023f */
[----:B------:R-:W-:-:S05]  /*06e0*/  IMAD.U32 R2, RZ, RZ, UR11 ;  /* 0x0000000bff027e24 */ /* 0x000fca000f8e00ff */
[----:B------:R1:W-:Y:S01]  /*06f0*/  STL [R1+0x10], R2 ;  /* 0x0000100201007387 */ /* 0x0003e20000100800 */
[----:B------:R-:W-:Y:S05]  /*0700*/  BRA `(.L_x_799) ;  /* 0x0000000000247947 */ /* 0x000fea0003800000 */
.L_x_798:
        /* <DEDUP_REMOVED lines=8> */
[----:B------:R2:W-:Y:S05]  /*0790*/  STL [R1+0x10], R2 ;  /* 0x0000100201007387 */ /* 0x0005ea0000100800 */
.L_x_799:
        /* <DEDUP_REMOVED lines=11> */
[----:B-12---:R-:W-:Y:S01]  /*0850*/  IMAD.U32 R2, RZ, RZ, UR9 ;  /* 0x00000009ff027e24 */ /* 0x006fe2000f8e00ff */
[----:B------:R-:W-:Y:S01]  /*0860*/  ISETP.LE.AND P0, PT, RZ, UR9, PT ;  /* 0x00000009ff007c0c */ /* 0x000fe2000bf03270 */
[----:B------:R-:W-:-:S03]  /*0870*/  UIMAD UR4, UR7, UR4, UR6 ;  /* 0x00000004070472a4 */ /* 0x000fc6000f8e0206 */
[----:B------:R1:W-:Y:S09]  /*0880*/  STL [R1+0x14], R2 ;  /* 0x0000140201007387 */ /* 0x0003f20000100800 */
[----:B------:R-:W-:Y:S05]  /*0890*/  @!P0 BRA `(.L_x_800) ;  /* 0x000000a800308947 */ /* 0x000fea0003800000 */
[----:B-1----:R-:W2:Y:S01]  /*08a0*/  LDL R2, [R1+0x10] ;  /* 0x0000100001027983 */ /* 0x002ea20000100800 */
[----:B------:R-:W-:Y:S01]  /*08b0*/  ULDC UR9, c[0x0][0x280] ;  /* 0x0000a00000097ab9 */ /* 0x000fe20000000800 */
[----:B------:R-:W-:Y:S01]  /*08c0*/  ULDC UR10, c[0x0][0x290] ;  /* 0x0000a400000a7ab9 */ /* 0x000fe20000000800 */
[----:B------:R-:W-:Y:S01]  /*08d0*/  ULDC UR7, c[0x0][0x74c] ;  /* 0x0001d30000077ab9 */ /* 0x000fe20000000800 */
        /* <DEDUP_REMOVED lines=81> */
[----:B--2---:R-:W-:-:S13]  /*0df0*/  R2UR UR5, R2 ;  /* 0x00000000020572ca */ /* 0x004fda00000e0000 */
[----:B------:R-:W-:-:S04]  /*0e00*/  UIMAD UR5, UR5, 0x50, UR9 ;  /* 0x00000050050578a4 */ /* 0x000fc8000f8e0209 */
[----:B------:R-:W-:Y:S02]  /*0e10*/  UIADD3 UR7, -UR7, UR5, -UR10 ;  /* 0x0000000507077290 */ /* 0x000fe4000fffe90a */
[----:B------:R-:W-:Y:S02]  /*0e20*/  UIADD3 UR5, UR9, 0x3f, URZ ;  /* 0x0000003f09057890 */ /* 0x000fe4000fffe03f */
[----:B------:R-:W-:Y:S02]  /*0e30*/  USHF.R.S32.HI UR8, URZ, 0x1f, UR7 ;  /* 0x0000001f3f087899 */ /* 0x000fe40008011407 */
[----:B------:R-:W-:Y:S02]  /*0e40*/  USHF.R.S32.HI UR6, URZ, 0x1f, UR5 ;  /* 0x0000001f3f067899 */ /* 0x000fe40008011405 */
[----:B------:R-:W-:Y:S02]  /*0e50*/  ULEA.HI UR8, UR8, UR7, URZ, 0x6 ;  /* 0x0000000708087291 */ /* 0x000fe4000f8f303f */
[----:B------:R-:W-:-:S02]  /*0e60*/  ULEA.HI UR6, UR6, UR5, URZ, 0x6 ;  /* 0x0000000506067291 */ /* 0x000fc4000f8f303f */
[----:B------:R-:W-:Y:S02]  /*0e70*/  USHF.R.S32.HI UR8, URZ, 0x6, UR8 ;  /* 0x000000063f087899 */ /* 0x000fe40008011408 */
[----:B------:R-:W-:-:S04]  /*0e80*/  USHF.R.S32.HI UR11, URZ, 0x6, UR6 ;  /* 0x000000063f0b7899 */ /* 0x000fc80008011406 */
[----:B------:R-:W-:Y:S02]  /*0e90*/  VIMNMX R5, RZ, UR8, !PT ;  /* 0x00000008ff057c48 */ /* 0x000fe4000ffe0100 */
[----:B------:R-:W-:Y:S02]  /*0ea0*/  IMAD.U32 R2, RZ, RZ, UR11 ;  /* 0x0000000bff027e24 */ /* 0x000fe4000f8e00ff */
[----:B------:R-:W-:-:S03]  /*0eb0*/  ISETP.LT.AND P1, PT, R5, UR11, PT ;  /* 0x0000000b05007c0c */ /* 0x000fc6000bf21270 */
[----:B------:R1:W-:Y:S02]  /*0ec0*/  STL [R1+0x8], R2 ;  /* 0x0000080201007387 */ /* 0x0003e40000100800 */
[----:B-1----:R-:W-:-:S05]  /*0ed0*/  IMAD.U32 R2, RZ, RZ, UR4 ;  /* 0x00000004ff027e24 */ /* 0x002fca000f8e00ff */
[----:B------:R1:W-:Y:S03]  /*0ee0*/  STL [R1+0xc], R2 ;  /* 0x00000c0201007387 */ /* 0x0003e60000100800 */
[----:B------:R-:W-:Y:S05]  /*0ef0*/  @!P1 BRA `(.L_x_801) ;  /* 0x0000007c00549947 */ /* 0x000fea0003800000 */
[----:B-1----:R-:W1:Y:S01]  /*0f00*/  S2R R2, SR_CgaCtaId ;  /* 0x0000000000027919 */ /* 0x002e620000008800 */
        /* <DEDUP_REMOVED lines=9> */
[CC--:B------:R-:W-:Y:S02]  /*0fa0*/  LEA.HI R8, R3.reuse, R2.reuse, RZ, 0x4 ;  /* 0x0000000203087211 */ /* 0x0c0fe400078f20ff */
[----:B------:R-:W-:Y:S02]  /*0fb0*/  SHF.R.S32.HI R6, RZ, 0x7, R4 ;  /* 0x00000007ff067819 */ /* 0x000fe40000011404 */
[----:B------:R-:W-:Y:S02]  /*0fc0*/  LOP3.LUT R9, R4, 0xffffff80, RZ, 0xc0, !PT ;  /* 0xffffff8004097812 */ /* 0x000fe400078ec0ff */
[----:B------:R-:W-:Y:S01]  /*0fd0*/  LOP3.LUT R11, R8, 0xffffff0, RZ, 0xc0, !PT ;  /* 0x0ffffff0080b7812 */ /* 0x000fe200078ec0ff */
[----:B------:R3:W4:Y:S01]  /*0fe0*/  SHFL.IDX PT, R7, R6, RZ, 0x1f ;  /* 0x00001fff06077589 */ /* 0x00072200000e0000 */
[----:B------:R-:W-:Y:S01]  /*0ff0*/  LEA.HI R3, R3, R2, RZ, 0x5 ;  /* 0x0000000203037211 */ /* 0x000fe200078f28ff */
[----:B------:R-:W-:-:S02]  /*1000*/  IMAD.IADD R9, R2, 0x1, -R9 ;  /* 0x0000000102097824 */ /* 0x000fc400078e0a09 */
[----:B------:R-:W-:Y:S01]  /*1010*/  IMAD.IADD R11, R2, 0x1, -R11 ;  /* 0x00000001020b7824 */ /* 0x000fe200078e0a0b */
[--C-:B------:R-:W-:Y:S02]  /*1020*/  SHF.R.S32.HI R12, RZ, 0x5, R3.reuse ;  /* 0x00000005ff0c7819 */ /* 0x100fe40000011403 */
[----:B------:R-:W-:Y:S02]  /*1030*/  SHF.R.S32.HI R3, RZ, 0x1f, R3 ;  /* 0x0000001fff037819 */ /* 0x000fe40000011403 */
[----:B------:R-:W-:Y:S01]  /*1040*/  LEA.HI R2, R6, R6, RZ, 0x1 ;  /* 0x0000000606027211 */ /* 0x000fe200078f08ff */
[----:B-123--:R-:W-:Y:S06]  /*1050*/  @P0 BRA `(.L_x_802) ;  /* 0x0000000000080947 */ /* 0x00efec0003800000 */
[----:B------:R-:W1:Y:S02]  /*1060*/  SYNCS.PHASECHK.TRANS64.TRYWAIT P0, [R17+URZ+0x31800], R10 ;  /* 0x0318000a110075a7 */ /* 0x000e64000800017f */
[----:B-1----:R-:W-:Y:S05]  /*1070*/  @!P0 BRA `(.L_x_803) ;  /* 0x000000a000408947 */ /* 0x002fea0003800000 */
.L_x_802:
[----:B------:R-:W2:Y:S01]  /*1080*/  LDL R8, [R1+0xc] ;  /* 0x00000c0001087983 */ /* 0x000ea20000100800 */
[----:B------:R-:W3:Y:S03]  /*1090*/  LDC.64 R232, c[0x0][0x2e0] ;  /* 0x0000b800ffe87b82 */ /* 0x000ee60000000a00 */
[----:B------:R-:W5:Y:S04]  /*10a0*/  LDL R4, [R1+0x14] ;  /* 0x0000140001047983 */ /* 0x000f680000100800 */
[----:B------:R-:W3:Y:S01]  /*10b0*/  LDL R16, [R1+0x10] ;  /* 0x0000100001107983 */ /* 0x000ee20000100800 */
[----:B------:R-:W-:Y:S01]  /*10c0*/  LOP3.LUT R13, R2, 0x1ffffffe, RZ, 0xc0, !PT ;  /* 0x1ffffffe020d7812 */ /* 0x000fe200078ec0ff */
[C---:B------:R-:W-:Y:S01]  /*10d0*/  IMAD R14, R6.reuse, 0x40, R11 ;  /* 0x00000040060e7824 */ /* 0x040fe200078e020b */
[----:B----4-:R-:W-:Y:S01]  /*10e0*/  LEA.HI R2, R7, R7, RZ, 0x1 ;  /* 0x0000000707027211 */ /* 0x010fe200078f08ff */
[----:B-1----:R-:W-:-:S02]  /*10f0*/  IMAD R10, R6, 0x800, R9 ;  /* 0x00000800060a7824 */ /* 0x002fc400078e0209 */
[----:B------:R-:W-:Y:S01]  /*1100*/  IMAD.IADD R15, R6, 0x1, -R13 ;  /* 0x00000001060f7824 */ /* 0x000fe200078e0a0d */
[----:B------:R-:W-:-:S04]  /*1110*/  LEA.HI R3, R3, R12, RZ, 0x2 ;  /* 0x0000000c03037211 */ /* 0x000fc800078f10ff */
[----:B------:R-:W-:-:S05]  /*1120*/  LOP3.LUT R13, R3, 0xfffffc, RZ, 0xc0, !PT ;  /* 0x00fffffc030d7812 */ /* 0x000fca00078ec0ff */
[----:B------:R-:W-:Y:S01]  /*1130*/  IMAD.IADD R13, R12, 0x1, -R13 ;  /* 0x000000010c0d7824 */ /* 0x000fe200078e0a0d */
[----:B------:R-:W-:-:S03]  /*1140*/  LOP3.LUT R231, R0, 0x1, RZ, 0xfc, !PT ;  /* 0x0000000100e77812 */ /* 0x000fc600078efcff */
[----:B------:R-:W-:-:S04]  /*1150*/  IMAD R13, R13, 0x10, R14 ;  /* 0x000000100d0d7824 */ /* 0x000fc800078e020e */
[----:B------:R-:W-:Y:S01]  /*1160*/  IMAD.SHL.U32 R0, R13, 0x8, RZ ;  /* 0x000000080d007824 */ /* 0x000fe200078e00ff */
[----:B------:R-:W-:Y:S01]  /*1170*/  CS2R R214, SRZ ;  /* 0x0000000000d67805 */ /* 0x000fe2000001ff00 */
[----:B------:R-:W-:Y:S01]  /*1180*/  IMAD.MOV.U32 R228, RZ, RZ, RZ ;  /* 0x000000ffffe47224 */ /* 0x000fe200078e00ff */
        /* <DEDUP_REMOVED lines=80> */
[----:B------:R-:W-:Y:S01]  /*1690*/  ULDC.64 UR60, c[0x0][0x208] ;  /* 0x00008200003c7ab9 */ /* 0x000fe20000000a00 */
[----:B--2---:R-:W-:Y:S02]  /*16a0*/  R2UR UR6, R8 ;  /* 0x00000000080672ca */ /* 0x004fe400000e0000 */
[----:B------:R-:W-:Y:S02]  /*16b0*/  SHF.R.S32.HI R8, RZ, 0x1f, R9 ;  /* 0x0000001fff087819 */ /* 0x000fe40000011409 */
[----:B-----5:R-:W-:Y:S02]  /*16c0*/  R2UR UR5, R4 ;  /* 0x00000000040572ca */ /* 0x020fe400000e0000 */
[----:B------:R-:W-:-:S02]  /*16d0*/  LEA.HI R6, R8, R9, RZ, 0x2 ;  /* 0x0000000908067211 */ /* 0x000fc400078f10ff */
[----:B------:R-:W-:Y:S01]  /*16e0*/  LOP3.LUT R4, R2, 0xfffffffe, RZ, 0xc0, !PT ;  /* 0xfffffffe02047812 */ /* 0x000fe200078ec0ff */
[----:B------:R-:W-:Y:S01]  /*16f0*/  IMAD.SHL.U32 R2, R10, 0x4, RZ ;  /* 0x000000040a027824 */ /* 0x000fe200078e00ff */
[--C-:B------:R-:W-:Y:S02]  /*1700*/  SHF.R.S32.HI R10, RZ, 0x2, R6.reuse ;  /* 0x00000002ff0a7819 */ /* 0x100fe40000011406 */
[----:B------:R-:W-:Y:S01]  /*1710*/  SHF.R.S32.HI R11, RZ, 0x1f, R6 ;  /* 0x0000001fff0b7819 */ /* 0x000fe20000011406 */
[----:B------:R-:W-:Y:S01]  /*1720*/  USHF.R.S32.HI UR4, URZ, 0x1f, UR6 ;  /* 0x0000001f3f047899 */ /* 0x000fe20008011406 */
[----:B------:R-:W-:Y:S02]  /*1730*/  SHF.R.S32.HI R3, RZ, 0x1f, R2 ;  /* 0x0000001fff037819 */ /* 0x000fe40000011402 */
[----:B------:R-:W-:-:S03]  /*1740*/  LEA.HI R11, R11, R10, RZ, 0x3 ;  /* 0x0000000a0b0b7211 */ /* 0x000fc600078f18ff */
[C---:B------:R-:W-:Y:S01]  /*1750*/  IMAD R12, R18.reuse, UR4, RZ ;  /* 0x00000004120c7c24 */ /* 0x040fe2000f8e02ff */
[----:B------:R-:W-:Y:S01]  /*1760*/  LOP3.LUT R11, R11, 0xfffffff8, RZ, 0xc0, !PT ;  /* 0xfffffff80b0b7812 */ /* 0x000fe200078ec0ff */
[----:B------:R-:W-:Y:S01]  /*1770*/  USHF.R.S32.HI UR4, URZ, 0x1f, UR5 ;  /* 0x0000001f3f047899 */ /* 0x000fe20008011405 */
[----:B------:R-:W-:Y:S02]  /*1780*/  IMAD.IADD R4, R7, 0x1, -R4 ;  /* 0x0000000107047824 */ /* 0x000fe400078e0a04 */
[----:B------:R-:W-:-:S04]  /*1790*/  IMAD.WIDE.U32 R2, R18, UR6, R2 ;  /* 0x0000000612027c25 */ /* 0x000fc8000f8e0002 */
[----:B------:R-:W-:Y:S02]  /*17a0*/  IMAD R7, R19, UR6, R12 ;  /* 0x0000000613077c24 */ /* 0x000fe4000f8e020c */
[----:B------:R-:W-:Y:S02]  /*17b0*/  IMAD.IADD R11, R10, 0x1, -R11 ;  /* 0x000000010a0b7824 */ /* 0x000fe400078e0a0b */
[C---:B---3--:R-:W-:Y:S02]  /*17c0*/  IMAD R10, R232.reuse, UR4, RZ ;  /* 0x00000004e80a7c24 */ /* 0x048fe4000f8e02ff */
[----:B------:R-:W-:Y:S02]  /*17d0*/  IMAD.IADD R3, R3, 0x1, R7 ;  /* 0x0000000103037824 */ /* 0x000fe400078e0207 */
[----:B------:R-:W-:Y:S02]  /*17e0*/  IMAD R7, R233, UR5, R10 ;  /* 0x00000005e9077c24 */ /* 0x000fe4000f8e020a */
[----:B------:R-:W-:Y:S01]  /*17f0*/  IMAD.WIDE.U32 R232, R232, UR5, R2 ;  /* 0x00000005e8e87c25 */ /* 0x000fe2000f8e0002 */
[----:B------:R-:W-:-:S03]  /*1800*/  R2UR UR4, R16 ;  /* 0x00000000100472ca */ /* 0x000fc600000e0000 */
[----:B------:R-:W-:Y:S02]  /*1810*/  IMAD.MOV.U32 R3, RZ, RZ, R5 ;  /* 0x000000ffff037224 */ /* 0x000fe400078e0005 */
[----:B------:R-:W-:Y:S01]  /*1820*/  IMAD.IADD R5, R233, 0x1, R7 ;  /* 0x00000001e9057824 */ /* 0x000fe200078e0207 */
[----:B------:R-:W-:-:S04]  /*1830*/  LOP3.LUT R6, R6, 0x7ffffffc, RZ, 0xc0, !PT ;  /* 0x7ffffffc06067812 */ /* 0x000fc800078ec0ff */
[----:B------:R1:W-:Y:S01]  /*1840*/  STL [R1+0x4], R5 ;  /* 0x0000040501007387 */ /* 0x0003e20000100800 */
[----:B------:R-:W-:Y:S01]  /*1850*/  IMAD.IADD R6, R9, 0x1, -R6 ;  /* 0x0000000109067824 */ /* 0x000fe200078e0a06 */
[----:B------:R-:W-:Y:S01]  /*1860*/  LEA.HI R8, R8, R9, RZ, 0x5 ;  /* 0x0000000908087211 */ /* 0x000fe200078f28ff */
[----:B------:R-:W-:Y:S02]  /*1870*/  UIMAD UR4, UR4, -0x50, UR10 ;  /* 0xffffffb0040478a4 */ /* 0x000fe4000f8e020a */
[----:B------:R-:W-:Y:S01]  /*1880*/  IMAD R6, R15, 0x4, R6 ;  /* 0x000000040f067824 */ /* 0x000fe200078e0206 */
[----:B------:R-:W-:Y:S01]  /*1890*/  SHF.R.S32.HI R8, RZ, 0x5, R8 ;  /* 0x00000005ff087819 */ /* 0x000fe20000011408 */
[----:B------:R-:W-:Y:S02]  /*18a0*/  UIADD3 UR5, UR4, 0x1, -UR9 ;  /* 0x0000000104057890 */ /* 0x000fe4000fffe809 */
[----:B------:R-:W-:Y:S02]  /*18b0*/  IMAD.SHL.U32 R229, R6, 0x2, RZ ;  /* 0x0000000206e57824 */ /* 0x000fe400078e00ff */
[----:B------:R-:W-:-:S02]  /*18c0*/  IMAD R19, R8, 0x10, R11 ;  /* 0x0000001008137824 */ /* 0x000fc400078e020b */
[----:B------:R-:W-:Y:S01]  /*18d0*/  IMAD.MOV.U32 R2, RZ, RZ, RZ ;  /* 0x000000ffff027224 */ /* 0x000fe200078e00ff */
[C---:B------:R-:W-:Y:S01]  /*18e0*/  IADD3 R230, -R229.reuse, UR4, RZ ;  /* 0x00000004e5e67c10 */ /* 0x040fe2000fffe1ff */
[----:B------:R-:W-:Y:S01]  /*18f0*/  IMAD.MOV.U32 R18, RZ, RZ, RZ ;  /* 0x000000ffff127224 */ /* 0x000fe200078e00ff */
[----:B-1----:R-:W-:-:S07]  /*1900*/  IADD3 R229, -R229, UR5, RZ ;  /* 0x00000005e5e57c10 */ /* 0x002fce000fffe1ff */
.L_x_814:
[----:B------:R-:W-:-:S13]  /*1910*/  ISETP.NE.AND P0, PT, R231, 0x3, PT ;  /* 0x00000003e700780c */ /* 0x000fda0003f05270 */
[----:B------:R-:W-:Y:S05]  /*1920*/  @!P0 BRA `(.L_x_804) ;  /* 0x0000000000048947 */ /* 0x000fea0003800000 */
[----:B------:R-:W-:Y:S01]  /*1930*/  BPT.TRAP 0x1 ;  /* 0x000000040000795c */ /* 0x000fe20000300000 */
.L_x_804:
[----:B------:R-:W-:Y:S01]  /*1940*/  IMAD R16, R2, 0x8, R17 ;  /* 0x0000000802107824 */ /* 0x000fe200078e0211 */
[----:B------:R-:W-:-:S04]  /*1950*/  SHF.L.U32 R9, R228, 0x1f, RZ ;  /* 0x0000001fe4097819 */ /* 0x000fc800000006ff */
[----:B------:R1:W2:Y:S01]  /*1960*/  SYNCS.PHASECHK.TRANS64.TRYWAIT P1, [R16+URZ+0x31810], R9 ;  /* 0x03181009100075a7 */ /* 0x0002a2000802017f */
[----:B------:R-:W-:Y:S05]  /*1970*/  @!P0 BRA `(.L_x_805) ;  /* 0x0000000000048947 */ /* 0x000fea0003800000 */
[----:B------:R-:W-:Y:S01]  /*1980*/  BPT.TRAP 0x1 ;  /* 0x000000040000795c */ /* 0x000fe20000300000 */
.L_x_805:
        /* <DEDUP_REMOVED lines=11> */
.L_x_806:
[----:B------:R-:W-:Y:S01]  /*1a40*/  IMAD R7, R2, 0x800, R11 ;  /* 0x0000080002077824 */ /* 0x000fe200078e020b */
[C---:B------:R-:W-:Y:S01]  /*1a50*/  R2UR UR6, R6.reuse ;  /* 0x00000000060672ca */ /* 0x040fe200000e0000 */
[C---:B------:R-:W-:Y:S01]  /*1a60*/  VIADD R8, R6.reuse, 0x80 ;  /* 0x0000008006087836 */ /* 0x040fe20000000000 */
[----:B------:R-:W-:Y:S01]  /*1a70*/  WARPGROUP.ARRIVE ;  /* 0x00000000000079c5 */ /* 0x000fe20000000000 */
[----:B-12---:R-:W-:Y:S01]  /*1a80*/  VIADD R9, R6, 0x100 ;  /* 0x0000010006097836 */ /* 0x006fe20000000000 */
        /* <DEDUP_REMOVED lines=414> */
[----:B------:R-:W-:-:S04]  /*3470*/  IMAD R6, R2, 0x40, R19 ;  /* 0x0000004002067824 */ /* 0x000fc800078e0213 */
[----:B------:R-:W-:-:S05]  /*3480*/  IMAD R8, R6, 0x4, R17 ;  /* 0x0000000406087824 */ /* 0x000fca00078e0211 */
        /* <DEDUP_REMOVED lines=15> */
[----:B-1----:R-:W-:Y:S05]  /*3580*/  @!P0 BRA `(.L_x_808) ;  /* 0x0000000000048947 */ /* 0x002fea0003800000 */
[----:B------:R-:W-:Y:S01]  /*3590*/  BPT.TRAP 0x1 ;  /* 0x000000040000795c */ /* 0x000fe20000300000 */
.L_x_808:
[----:B------:R-:W-:-:S04]  /*35a0*/  SHF.L.U32 R10, R18, 0x1f, RZ ;  /* 0x0000001f120a7819 */ /* 0x000fc800000006ff */
[----:B------:R1:W4:Y:S01]  /*35b0*/  SYNCS.PHASECHK.TRANS64.TRYWAIT P1, [R17+URZ+0x31830], R10 ;  /* 0x0318300a110075a7 */ /* 0x000322000802017f */
[----:B------:R-:W-:Y:S05]  /*35c0*/  @!P0 BRA `(.L_x_809) ;  /* 0x0000000000048947 */ /* 0x000fea0003800000 */
[----:B------:R-:W-:Y:S01]  /*35d0*/  BPT.TRAP 0x1 ;  /* 0x000000040000795c */ /* 0x000fe20000300000 */
.L_x_809:
        /* <DEDUP_REMOVED lines=11> */
.L_x_810:
[C---:B-1--4-:R-:W-:Y:S01]  /*3690*/  VIADD R10, R8.reuse, 0x80 ;  /* 0x00000080080a7836 */ /* 0x052fe20000000000 */
[----:B------:R-:W-:Y:S01]  /*36a0*/  R2UR UR4, R9 ;  /* 0x00000000090472ca */ /* 0x000fe200000e0000 */
[C---:B------:R-:W-:Y:S01]  /*36b0*/  VIADD R11, R8.reuse, 0x100 ;  /* 0x00000100080b7836 */ /* 0x040fe20000000000 */
        /* <DEDUP_REMOVED lines=11> */
[C---:B------:R-:W-:Y:S01]  /*3770*/  VIADD R11, R8.reuse, 0x82 ;  /* 0x00000082080b7836 */ /* 0x040fe20000000000 */
[----:B------:R1:W-:Y:S01]  /*3780*/  STL [R1+0x18], R16 ;  /* 0x0000181001007387 */ /* 0x0003e20000100800 */
[----:B------:R-:W-:Y:S01]  /*3790*/  HGMMA.64x8x16.F32 R44, gdesc[UR4], RZ, !UPT ;  /* 0x00000000042c79f0 */ /* 0x000fe2000c7008ff */
[----:B------:R-:W-:Y:S01]  /*37a0*/  UMOV UR7, 0x40000000 ;  /* 0x4000000000077882 */ /* 0x000fe20000000000 */
[----:B------:R-:W-:Y:S01]  /*37b0*/  UMOV UR6, UR8 ;  /* 0x0000000800067c82 */ /* 0x000fe20008000000 */
[----:B------:R-:W-:Y:S01]  /*37c0*/  R2UR UR8, R11 ;  /* 0x000000000b0872ca */ /* 0x000fe200000e0000 */
[----:B------:R-:W-:Y:S01]  /*37d0*/  HGMMA.64x8x16.F32 R48, gdesc[UR4], RZ, !UPT ;  /* 0x00000000043079f0 */ /* 0x000fe2000c7008ff */
[----:B------:R-:W-:Y:S01]  /*37e0*/  UMOV UR6, UR9 ;  /* 0x0000000900067c82 */ /* 0x000fe20008000000 */
[----:B------:R-:W-:Y:S01]  /*37f0*/  UMOV UR7, 0x40000000 ;  /* 0x4000000000077882 */ /* 0x000fe20000000000 */
[----:B------:R-:W-:Y:S01]  /*3800*/  VIADD R11, R8, 0x182 ;  /* 0x00000182080b7836 */ /* 0x000fe20000000000 */
[----:B------:R-:W-:Y:S01]  /*3810*/  HGMMA.64x8x16.F32 R52, gdesc[UR4], RZ, !UPT ;  /* 0x00000000043479f0 */ /* 0x000fe2000c7008ff */
[----:B------:R-:W-:Y:S01]  /*3820*/  UMOV UR6, UR10 ;  /* 0x0000000a00067c82 */ /* 0x000fe20008000000 */
[----:B------:R-:W-:-:S02]  /*3830*/  UMOV UR7, 0x40000000 ;  /* 0x4000000000077882 */ /* 0x000fc40000000000 */
[----:B------:R-:W-:Y:S01]  /*3840*/  HGMMA.64x8x16.F32 R216, gdesc[UR4], RZ, !UPT ;  /* 0x0000000004d879f0 */ /* 0x000fe2000c7008ff */
[----:B------:R-:W-:Y:S01]  /*3850*/  UMOV UR6, UR11 ;  /* 0x0000000b00067c82 */ /* 0x000fe20008000000 */
[----:B------:R-:W-:Y:S01]  /*3860*/  UMOV UR7, 0x40000000 ;  /* 0x4000000000077882 */ /* 0x000fe20000000000 */
[----:B------:R-:W-:Y:S01]  /*3870*/  R2UR UR10, R11 ;  /* 0x000000000b0a72ca */ /* 0x000fe200000e0000 */
[----:B------:R-:W-:Y:S01]  /*3880*/  HGMMA.64x8x16.F32 R220, gdesc[UR4], RZ, !UPT ;  /* 0x0000000004dc79f0 */ /* 0x000fe2000c7008ff */
[----:B------:R-:W-:Y:S01]  /*3890*/  R2UR UR6, R10 ;  /* 0x000000000a0672ca */ /* 0x000fe200000e0000 */
[----:B------:R-:W-:Y:S01]  /*38a0*/  VIADD R10, R9, 0x2 ;  /* 0x00000002090a7836 */ /* 0x000fe20000000000 */
        /* <DEDUP_REMOVED lines=8> */
[C---:B------:R-:W-:Y:S01]  /*3930*/  VIADD R10, R8.reuse, 0x4 ;  /* 0x00000004080a7836 */ /* 0x040fe20000000000 */
[----:B------:R-:W-:Y:S01]  /*3940*/  HGMMA.64x8x16.F32 R44, gdesc[UR4], R44 ;  /* 0x00000000042c79f0 */ /* 0x000fe2000870082c */
        /* <DEDUP_REMOVED lines=9> */
[----:B------:R-:W-:-:S02]  /*39e0*/  UMOV UR7, 0x40000000 ;  /* 0x4000000000077882 */ /* 0x000fc40000000000 */
[----:B------:R-:W-:Y:S01]  /*39f0*/  HGMMA.64x8x16.F32 R216, gdesc[UR4], R216 ;  /* 0x0000000004d879f0 */ /* 0x000fe200087008d8 */
[----:B------:R-:W-:Y:S01]  /*3a00*/  UMOV UR6, UR11 ;  /* 0x0000000b00067c82 */ /* 0x000fe20008000000 */
[----:B------:R-:W-:Y:S01]  /*3a10*/  UMOV UR7, 0x40000000 ;  /* 0x4000000000077882 */ /* 0x000fe20000000000 */
[----:B------:R-:W-:Y:S01]  /*3a20*/  R2UR UR10, R11 ;  /* 0x000000000b0a72ca */ /* 0x000fe200000e0000 */
[----:B------:R-:W-:Y:S01]  /*3a30*/  HGMMA.64x8x16.F32 R220, gdesc[UR4], R220 ;  /* 0x0000000004dc79f0 */ /* 0x000fe200087008dc */
        /* <DEDUP_REMOVED lines=334> */
[----:B------:R-:W-:Y:S01]  /*4f20*/  VIADD R10, R8, 0x786 ;  /* 0x00000786080a7836 */ /* 0x000fe20000000000 */
        /* <DEDUP_REMOVED lines=39> */
[----:B------:R-:W-:Y:S02]  /*51a0*/  ULDC UR4, c[0x0][0x744] ;  /* 0x0001d10000047ab9 */ /* 0x000fe40000000800 */
[----:B------:R-:W-:-:S02]  /*51b0*/  WARPGROUP.DEPBAR.LE gsb0, 0x1 ;  /* 0x00008000000079c5 */ /* 0x000fc40000010100 */
[----:B------:R-:W-:Y:S01]  /*51c0*/  FMUL.FTZ R237, R24, UR8 ;  /* 0x0000000818ed7c20 */ /* 0x000fe20008410000 */
[----:B------:R-:W-:Y:S01]  /*51d0*/  FMUL.FTZ R8, R25, UR8 ;  /* 0x0000000819087c20 */ /* 0x000fe20008410000 */
[----:B------:R-:W-:Y:S01]  /*51e0*/  FMUL.FTZ R10, R28, UR8 ;  /* 0x000000081c0a7c20 */ /* 0x000fe20008410000 */
[----:B------:R-:W-:Y:S01]  /*51f0*/  FMUL.FTZ R11, R29, UR8 ;  /* 0x000000081d0b7c20 */ /* 0x000fe20008410000 */
[----:B------:R-:W-:Y:S01]  /*5200*/  FMUL.FTZ R26, R26, UR8 ;  /* 0x000000081a1a7c20 */ /* 0x000fe20008410000 */
[----:B------:R-:W-:Y:S01]  /*5210*/  FMUL.FTZ R14, R32, UR8 ;  /* 0x00000008200e7c20 */ /* 0x000fe20008410000 */
[----:B------:R-:W4:Y:S01]  /*5220*/  MUFU.TANH R237, R237 ;  /* 0x000000ed00ed7308 */ /* 0x000f220000002400 */
[----:B------:R-:W-:Y:S01]  /*5230*/  FMUL.FTZ R15, R33, UR8 ;  /* 0x00000008210f7c20 */ /* 0x000fe20008410000 */
[----:B------:R-:W-:Y:S01]  /*5240*/  FMUL.FTZ R22, R36, UR8 ;  /* 0x0000000824167c20 */ /* 0x000fe20008410000 */
[----:B------:R-:W-:Y:S01]  /*5250*/  FMUL.FTZ R23, R37, UR8 ;  /* 0x0000000825177c20 */ /* 0x000fe20008410000 */
[----:B------:R-:W-:Y:S01]  /*5260*/  FMUL.FTZ R9, R27, UR8 ;  /* 0x000000081b097c20 */ /* 0x000fe20008410000 */
[----:B------:R-:W-:Y:S01]  /*5270*/  FMUL.FTZ R12, R30, UR8 ;  /* 0x000000081e0c7c20 */ /* 0x000fe20008410000 */
[----:B------:R-:W-:Y:S01]  /*5280*/  FMUL.FTZ R13, R31, UR8 ;  /* 0x000000081f0d7c20 */ /* 0x000fe20008410000 */
[----:B------:R-:W-:Y:S01]  /*5290*/  FMUL.FTZ R24, R40, UR8 ;  /* 0x0000000828187c20 */ /* 0x000fe20008410000 */
[----:B------:R-:W2:Y:S01]  /*52a0*/  MUFU.TANH R8, R8 ;  /* 0x0000000800087308 */ /* 0x000ea20000002400 */
[----:B------:R-:W-:Y:S01]  /*52b0*/  FMUL.FTZ R21, R35, UR8 ;  /* 0x0000000823157c20 */ /* 0x000fe20008410000 */
[----:B------:R-:W-:Y:S01]  /*52c0*/  FMUL.FTZ R27, R39, UR8 ;  /* 0x00000008271b7c20 */ /* 0x000fe20008410000 */
[----:B------:R-:W-:Y:S01]  /*52d0*/  FMUL.FTZ R20, R34, UR8 ;  /* 0x0000000822147c20 */ /* 0x000fe20008410000 */
[----:B------:R-:W-:-:S04]  /*52e0*/  FMUL.FTZ R28, R42, UR8 ;  /* 0x000000082a1c7c20 */ /* 0x000fc80008410000 */
[----:B------:R-:W3:Y:S08]  /*52f0*/  MUFU.TANH R10, R10 ;  /* 0x0000000a000a7308 */ /* 0x000ef00000002400 */
[----:B------:R-:W3:Y:S08]  /*5300*/  MUFU.TANH R11, R11 ;  /* 0x0000000b000b7308 */ /* 0x000ef00000002400 */
[----:B-1----:R1:W-:Y:S08]  /*5310*/  MUFU.TANH R16, R26 ;  /* 0x0000001a00107308 */ /* 0x0023f00000002400 */
[----:B------:R-:W3:Y:S01]  /*5320*/  MUFU.TANH R14, R14 ;  /* 0x0000000e000e7308 */ /* 0x000ee20000002400 */
[----:B-1----:R-:W-:-:S05]  /*5330*/  IMAD R26, R3, 0x40, R19 ;  /* 0x00000040031a7824 */ /* 0x002fca00078e0213 */
[----:B------:R-:W-:Y:S02]  /*5340*/  VIADDMNMX R25, R26, R229, R230, PT ;  /* 0x000000e51a197246 */ /* 0x000fe400038001e6 */
[----:B------:R-:W1:Y:S01]  /*5350*/  MUFU.TANH R15, R15 ;  /* 0x0000000f000f7308 */ /* 0x000e620000002400 */
[----:B------:R-:W-:Y:S01]  /*5360*/  IADD3 R31, R229, 0x8, R26 ;  /* 0x00000008e51f7810 */ /* 0x000fe20007ffe01a */
[----:B------:R-:W-:Y:S01]  /*5370*/  FMUL.FTZ R26, R38, UR8 ;  /* 0x00000008261a7c20 */ /* 0x000fe20008410000 */
[C---:B------:R-:W-:Y:S02]  /*5380*/  ISETP.GT.AND P6, PT, R25.reuse, RZ, PT ;  /* 0x000000ff1900720c */ /* 0x040fe40003fc4270 */
[C---:B------:R-:W-:Y:S02]  /*5390*/  ISETP.GT.AND P1, PT, R25.reuse, 0x1, PT ;  /* 0x000000011900780c */ /* 0x040fe40003f24270 */
[C---:B------:R-:W-:Y:S01]  /*53a0*/  ISETP.GT.AND P2, PT, R25.reuse, 0x10, PT ;  /* 0x000000101900780c */ /* 0x040fe20003f44270 */
[----:B------:R-:W1:Y:S01]  /*53b0*/  MUFU.TANH R22, R22 ;  /* 0x0000001600167308 */ /* 0x000e620000002400 */
[----:B------:R-:W-:-:S02]  /*53c0*/  ISETP.GT.AND P3, PT, R25, 0x11, PT ;  /* 0x000000111900780c */ /* 0x000fc40003f64270 */
[----:B----4-:R-:W-:Y:S02]  /*53d0*/  FSEL R235, R237, -INF , P6 ;  /* 0xff800000edeb7808 */ /* 0x010fe40003000000 */
[C---:B--2---:R-:W-:Y:S01]  /*53e0*/  FSEL R227, R8.reuse, -INF , P1 ;  /* 0xff80000008e37808 */ /* 0x044fe20000800000 */
[----:B------:R-:W-:Y:S01]  /*53f0*/  FFMA.FTZ R8, -R8, R8, 1 ;  /* 0x3f80000008087423 */ /* 0x000fe20000010108 */
[----:B---3--:R-:W-:Y:S01]  /*5400*/  FSEL R226, R10, -INF , P2 ;  /* 0xff8000000ae27808 */ /* 0x008fe20001000000 */
[----:B------:R-:W2:Y:S01]  /*5410*/  MUFU.TANH R23, R23 ;  /* 0x0000001700177308 */ /* 0x000ea20000002400 */
[----:B------:R-:W-:Y:S01]  /*5420*/  FSEL R225, R11, -INF , P3 ;  /* 0xff8000000be17808 */ /* 0x000fe20001800000 */
[--C-:B------:R-:W-:Y:S01]  /*5430*/  FFMA.FTZ R235, R235, UR4, -R7.reuse ;  /* 0x00000004ebeb7c23 */ /* 0x100fe20008010807 */
[----:B------:R-:W-:Y:S01]  /*5440*/  ISETP.GT.AND P4, PT, R25, 0x20, PT ;  /* 0x000000201900780c */ /* 0x000fe20003f84270 */
[--C-:B------:R-:W-:Y:S01]  /*5450*/  FFMA.FTZ R227, R227, UR4, -R7.reuse ;  /* 0x00000004e3e37c23 */ /* 0x100fe20008010807 */
[C---:B------:R-:W-:Y:S01]  /*5460*/  ISETP.GT.AND P5, PT, R25.reuse, 0x21, PT ;  /* 0x000000211900780c */ /* 0x040fe20003fa4270 */
[--C-:B------:R-:W-:Y:S01]  /*5470*/  FFMA.FTZ R226, R226, UR4, -R7.reuse ;  /* 0x00000004e2e27c23 */ /* 0x100fe20008010807 */
[C---:B------:R-:W-:Y:S01]  /*5480*/  ISETP.GT.AND P6, PT, R25.reuse, 0x30, PT ;  /* 0x000000301900780c */ /* 0x040fe20003fc4270 */
[----:B------:R-:W3:Y:S01]  /*5490*/  MUFU.TANH R9, R9 ;  /* 0x0000000900097308 */ /* 0x000ee20000002400 */
[----:B------:R-:W-:Y:S01]  /*54a0*/  ISETP.GT.AND P1, PT, R25, 0x31, PT ;  /* 0x000000311900780c */ /* 0x000fe20003f24270 */
[--C-:B------:R-:W-:Y:S01]  /*54b0*/  FFMA.FTZ R225, R225, UR4, -R7.reuse ;  /* 0x00000004e1e17c23 */ /* 0x100fe20008010807 */
[C---:B------:R-:W-:Y:S01]  /*54c0*/  ISETP.GT.AND P2, PT, R25.reuse, 0x40, PT ;  /* 0x000000401900780c */ /* 0x040fe20003f44270 */
[----:B------:R-:W-:Y:S01]  /*54d0*/  FFMA.FTZ R10, -R10, R10, 1 ;  /* 0x3f8000000a0a7423 */ /* 0x000fe2000001010a */
[----:B------:R-:W-:Y:S01]  /*54e0*/  ISETP.GT.AND P3, PT, R25, 0x41, PT ;  /* 0x000000411900780c */ /* 0x000fe20003f64270 */
[----:B------:R-:W-:Y:S01]  /*54f0*/  FMUL.FTZ R25, R41, UR8 ;  /* 0x0000000829197c20 */ /* 0x000fe20008410000 */
[----:B------:R-:W-:Y:S01]  /*5500*/  VIMNMX R31, R230, R31, PT ;  /* 0x0000001fe61f7248 */ /* 0x000fe20003fe0100 */
[----:B------:R-:W4:Y:S01]  /*5510*/  MUFU.TANH R12, R12 ;  /* 0x0000000c000c7308 */ /* 0x000f220000002400 */
[C---:B------:R-:W-:Y:S01]  /*5520*/  FSEL R35, R14.reuse, -INF , P4 ;  /* 0xff8000000e237808 */ /* 0x040fe20002000000 */
[----:B------:R-:W-:Y:S01]  /*5530*/  FFMA.FTZ R14, -R14, R14, 1 ;  /* 0x3f8000000e0e7423 */ /* 0x000fe2000001010e */
[----:B-1----:R-:W-:Y:S01]  /*5540*/  FSEL R39, R15, -INF , P5 ;  /* 0xff8000000f277808 */ /* 0x002fe20002800000 */
[----:B------:R-:W-:Y:S01]  /*5550*/  FFMA.FTZ R11, -R11, R11, 1 ;  /* 0x3f8000000b0b7423 */ /* 0x000fe2000001010b */
[----:B------:R-:W-:Y:S01]  /*5560*/  FSEL R30, R22, -INF , P6 ;  /* 0xff800000161e7808 */ /* 0x000fe20003000000 */
[--C-:B------:R-:W-:Y:S01]  /*5570*/  FFMA.FTZ R42, R35, UR4, -R7.reuse ;  /* 0x00000004232a7c23 */ /* 0x100fe20008010807 */
[----:B--2---:R-:W-:Y:S01]  /*5580*/  FSEL R29, R23, -INF , P1 ;  /* 0xff800000171d7808 */ /* 0x004fe20000800000 */
[----:B------:R-:W1:Y:S01]  /*5590*/  MUFU.TANH R13, R13 ;  /* 0x0000000d000d7308 */ /* 0x000e620000002400 */
[----:B------:R-:W-:Y:S01]  /*55a0*/  ISETP.GT.AND P4, PT, R31, RZ, PT ;  /* 0x000000ff1f00720c */ /* 0x000fe20003f84270 */
[--C-:B------:R-:W-:Y:S01]  /*55b0*/  FFMA.FTZ R39, R39, UR4, -R7.reuse ;  /* 0x0000000427277c23 */ /* 0x100fe20008010807 */
[C---:B------:R-:W-:Y:S01]  /*55c0*/  ISETP.GT.AND P5, PT, R31.reuse, 0x1, PT ;  /* 0x000000011f00780c */ /* 0x040fe20003fa4270 */
[--C-:B------:R-:W-:Y:S01]  /*55d0*/  FFMA.FTZ R30, R30, UR4, -R7.reuse ;  /* 0x000000041e1e7c23 */ /* 0x100fe20008010807 */
[----:B------:R-:W-:Y:S01]  /*55e0*/  ISETP.GT.AND P6, PT, R31, 0x10, PT ;  /* 0x000000101f00780c */ /* 0x000fe20003fc4270 */
[----:B------:R-:W-:Y:S01]  /*55f0*/  FFMA.FTZ R29, R29, UR4, -R7 ;  /* 0x000000041d1d7c23 */ /* 0x000fe20008010807 */
[----:B------:R-:W-:Y:S01]  /*5600*/  ISETP.GT.AND P1, PT, R31, 0x11, PT ;  /* 0x000000111f00780c */ /* 0x000fe20003f24270 */
[----:B------:R-:W2:Y:S01]  /*5610*/  MUFU.TANH R24, R24 ;  /* 0x0000001800187308 */ /* 0x000ea20000002400 */
[----:B------:R-:W-:Y:S01]  /*5620*/  FSEL R33, R16, -INF , P4 ;  /* 0xff80000010217808 */ /* 0x000fe20002000000 */
[----:B------:R-:W-:Y:S01]  /*5630*/  FFMA.FTZ R22, -R22, R22, 1 ;  /* 0x3f80000016167423 */ /* 0x000fe20000010116 */
[----:B---3--:R-:W-:-:S02]  /*5640*/  FSEL R234, R9, -INF , P5 ;  /* 0xff80000009ea7808 */ /* 0x008fc40002800000 */
[----:B----4-:R-:W-:Y:S02]  /*5650*/  FSEL R37, R12, -INF , P6 ;  /* 0xff8000000c257808 */ /* 0x010fe40003000000 */
[----:B------:R-:W-:Y:S01]  /*5660*/  ISETP.GT.AND P4, PT, R31, 0x30, PT ;  /* 0x000000301f00780c */ /* 0x000fe20003f84270 */
[----:B------:R-:W3:Y:S01]  /*5670*/  MUFU.TANH R25, R25 ;  /* 0x0000001900197308 */ /* 0x000ee20000002400 */
[----:B-1----:R-:W-:Y:S01]  /*5680*/  FSEL R34, R13, -INF , P1 ;  /* 0xff8000000d227808 */ /* 0x002fe20000800000 */
[--C-:B------:R-:W-:Y:S01]  /*5690*/  FFMA.FTZ R234, R234, UR4, -R6.reuse ;  /* 0x00000004eaea7c23 */ /* 0x100fe20008010806 */
[----:B------:R-:W-:Y:S01]  /*56a0*/  ISETP.GT.AND P5, PT, R31, 0x31, PT ;  /* 0x000000311f00780c */ /* 0x000fe20003fa4270 */
[--C-:B------:R-:W-:Y:S01]  /*56b0*/  FFMA.FTZ R37, R37, UR4, -R6.reuse ;  /* 0x0000000425257c23 */ /* 0x100fe20008010806 */
[C---:B------:R-:W-:Y:S01]  /*56c0*/  ISETP.GT.AND P6, PT, R31.reuse, 0x40, PT ;  /* 0x000000401f00780c */ /* 0x040fe20003fc4270 */
[----:B------:R-:W-:Y:S01]  /*56d0*/  FFMA.FTZ R34, R34, UR4, -R6 ;  /* 0x0000000422227c23 */ /* 0x000fe20008010806 */
[C---:B------:R-:W-:Y:S01]  /*56e0*/  ISETP.GT.AND P1, PT, R31.reuse, 0x41, PT ;  /* 0x000000411f00780c */ /* 0x040fe20003f24270 */
[----:B------:R-:W1:Y:S01]  /*56f0*/  MUFU.TANH R20, R20 ;  /* 0x0000001400147308 */ /* 0x000e620000002400 */
[C---:B--2---:R-:W-:Y:S01]  /*5700*/  FSEL R32, R24.reuse, -INF , P2 ;  /* 0xff80000018207808 */ /* 0x044fe20001000000 */
[----:B------:R-:W-:Y:S01]  /*5710*/  FFMA.FTZ R24, -R24, R24, 1 ;  /* 0x3f80000018187423 */ /* 0x000fe20000010118 */
[----:B------:R-:W-:-:S03]  /*5720*/  ISETP.GT.AND P2, PT, R31, 0x20, PT ;  /* 0x000000201f00780c */ /* 0x000fc60003f44270 */
[--C-:B------:R-:W-:Y:S02]  /*5730*/  FFMA.FTZ R32, R32, UR4, -R7.reuse ;  /* 0x0000000420207c23 */ /* 0x100fe40008010807 */
[----:B------:R-:W2:Y:S01]  /*5740*/  MUFU.TANH R21, R21 ;  /* 0x0000001500157308 */ /* 0x000ea20000002400 */
[----:B---3--:R-:W-:Y:S02]  /*5750*/  FSEL R36, R25, -INF , P3 ;  /* 0xff80000019247808 */ /* 0x008fe40001800000 */
[----:B------:R-:W-:Y:S01]  /*5760*/  ISETP.GT.AND P3, PT, R31, 0x21, PT ;  /* 0x000000211f00780c */ /* 0x000fe20003f64270 */
[----:B------:R-:W-:Y:S02]  /*5770*/  FMUL.FTZ R31, R43, UR8 ;  /* 0x000000082b1f7c20 */ /* 0x000fe40008410000 */
[----:B------:R-:W-:Y:S01]  /*5780*/  FFMA.FTZ R36, R36, UR4, -R7 ;  /* 0x0000000424247c23 */ /* 0x000fe20008010807 */
[----:B------:R-:W-:Y:S01]  /*5790*/  FFMA.FTZ R7, R33, UR4, -R6 ;  /* 0x0000000421077c23 */ /* 0x000fe20008010806 */
[----:B------:R-:W3:Y:S01]  /*57a0*/  MUFU.TANH R26, R26 ;  /* 0x0000001a001a7308 */ /* 0x000ee20000002400 */
[----:B-1----:R-:W-:-:S05]  /*57b0*/  FSEL R41, R20, -INF , P2 ;  /* 0xff80000014297808 */ /* 0x002fca0001000000 */
[----:B------:R-:W-:Y:S02]  /*57c0*/  FFMA.FTZ R41, R41, UR4, -R6 ;  /* 0x0000000429297c23 */ /* 0x000fe40008010806 */
[----:B------:R-:W1:Y:S01]  /*57d0*/  MUFU.TANH R27, R27 ;  /* 0x0000001b001b7308 */ /* 0x000e620000002400 */
[----:B--2---:R-:W-:-:S05]  /*57e0*/  FSEL R33, R21, -INF , P3 ;  /* 0xff80000015217808 */ /* 0x004fca0001800000 */
[----:B------:R-:W-:Y:S02]  /*57f0*/  FFMA.FTZ R33, R33, UR4, -R6 ;  /* 0x0000000421217c23 */ /* 0x000fe40008010806 */
[----:B------:R-:W2:Y:S01]  /*5800*/  MUFU.TANH R28, R28 ;  /* 0x0000001c001c7308 */ /* 0x000ea20000002400 */
[----:B---3--:R-:W-:-:S05]  /*5810*/  FSEL R35, R26, -INF , P4 ;  /* 0xff8000001a237808 */ /* 0x008fca0002000000 */
[----:B------:R-:W-:Y:S02]  /*5820*/  FFMA.FTZ R35, R35, UR4, -R6 ;  /* 0x0000000423237c23 */ /* 0x000fe40008010806 */
[----:B------:R-:W3:Y:S01]  /*5830*/  MUFU.TANH R31, R31 ;  /* 0x0000001f001f7308 */ /* 0x000ee20000002400 */
[----:B-1----:R-:W-:-:S05]  /*5840*/  FSEL R40, R27, -INF , P5 ;  /* 0xff8000001b287808 */ /* 0x002fca0002800000 */
[----:B------:R-:W-:Y:S02]  /*5850*/  FFMA.FTZ R40, R40, UR4, -R6 ;  /* 0x0000000428287c23 */ /* 0x000fe40008010806 */
[----:B------:R-:W-:Y:S01]  /*5860*/  MUFU.EX2 R235, R235 ;  /* 0x000000eb00eb7308 */ /* 0x000fe20000000800 */
[----:B--2---:R-:W-:-:S05]  /*5870*/  FSEL R38, R28, -INF , P6 ;  /* 0xff8000001c267808 */ /* 0x004fca0003000000 */
[----:B------:R-:W-:Y:S02]  /*5880*/  FFMA.FTZ R38, R38, UR4, -R6 ;  /* 0x0000000426267c23 */ /* 0x000fe40008010806 */
[----:B------:R-:W-:Y:S01]  /*5890*/  MUFU.EX2 R227, R227 ;  /* 0x000000e300e37308 */ /* 0x000fe20000000800 */
[----:B---3--:R-:W-:-:S05]  /*58a0*/  FSEL R224, R31, -INF , P1 ;  /* 0xff8000001fe07808 */ /* 0x008fca0000800000 */
[----:B------:R-:W-:Y:S01]  /*58b0*/  FFMA.FTZ R224, R224, UR4, -R6 ;  /* 0x00000004e0e07c23 */ /* 0x000fe20008010806 */
[----:B------:R-:W-:Y:S01]  /*58c0*/  IMAD R6, R19, 0x4, R17 ;  /* 0x0000000413067824 */ /* 0x000fe200078e0211 */
[----:B------:R-:W-:Y:S04]  /*58d0*/  MUFU.EX2 R234, R234 ;  /* 0x000000ea00ea7308 */ /* 0x000fe80000000800 */
[----:B------:R-:W1:Y:S04]  /*58e0*/  LDS R43, [R6+0x2c300] ;  /* 0x02c30000062b7984 */ /* 0x000e680000000800 */
[----:B------:R2:W3:Y:S01]  /*58f0*/  LDS R236, [R6+0x2c320] ;  /* 0x02c3200006ec7984 */ /* 0x0004e20000000800 */
[----:B------:R-:W-:-:S02]  /*5900*/  WARPGROUP.DEPBAR.LE gsb0, 0x0 ;  /* 0x00008000000079c5 */ /* 0x000fc40000010000 */
[----:B------:R-:W-:Y:S01]  /*5910*/  MUFU.EX2 R226, R226 ;  /* 0x000000e200e27308 */ /* 0x000fe20000000800 */
[----:B--2---:R-:W-:-:S07]  /*5920*/  FFMA.FTZ R6, -R237, R237, 1 ;  /* 0x3f800000ed067423 */ /* 0x004fce00000101ed */
[----:B------:R-:W2:Y:S08]  /*5930*/  MUFU.EX2 R237, R7 ;  /* 0x0000000700ed7308 */ /* 0x000eb00000000800 */
[----:B------:R-:W-:Y:S08]  /*5940*/  MUFU.EX2 R42, R42 ;  /* 0x0000002a002a7308 */ /* 0x000ff00000000800 */
[----:B------:R-:W-:Y:S01]  /*5950*/  MUFU.EX2 R30, R30 ;  /* 0x0000001e001e7308 */ /* 0x000fe20000000800 */
[----:B--2---:R-:W-:-:S07]  /*5960*/  F2FP.F16.F32.PACK_AB R7, R234, R237 ;  /* 0x000000edea07723e */ /* 0x004fce00000000ff */
[----:B------:R-:W2:Y:S01]  /*5970*/  MUFU.EX2 R36, R36 ;  /* 0x0000002400247308 */ /* 0x000ea20000000800 */
[--C-:B-1----:R-:W-:Y:S01]  /*5980*/  FADD.FTZ R44, R44, -R43.reuse ;  /* 0x8000002b2c2c7221 */ /* 0x102fe20000010000 */
[--C-:B------:R-:W-:Y:S01]  /*5990*/  FADD.FTZ R45, R45, -R43.reuse ;  /* 0x8000002b2d2d7221 */ /* 0x100fe20000010000 */
[--C-:B------:R-:W-:Y:S01]  /*59a0*/  FADD.FTZ R48, R48, -R43.reuse ;  /* 0x8000002b30307221 */ /* 0x100fe20000010000 */
[--C-:B------:R-:W-:Y:S01]  /*59b0*/  FADD.FTZ R217, R217, -R43.reuse ;  /* 0x8000002bd9d97221 */ /* 0x100fe20000010000 */
[----:B------:R-:W-:Y:S01]  /*59c0*/  FMUL.FTZ R44, R235, R44 ;  /* 0x0000002ceb2c7220 */ /* 0x000fe20000410000 */
[C---:B------:R-:W-:Y:S01]  /*59d0*/  FMUL.FTZ R45, R227.reuse, R45 ;  /* 0x0000002de32d7220 */ /* 0x040fe20000410000 */
[----:B------:R-:W-:Y:S01]  /*59e0*/  FMUL.FTZ R48, R226, R48 ;  /* 0x00000030e2307220 */ /* 0x000fe20000410000 */
[----:B------:R-:W-:Y:S01]  /*59f0*/  MUFU.EX2 R37, R37 ;  /* 0x0000002500257308 */ /* 0x000fe20000000800 */
[----:B------:R-:W-:Y:S01]  /*5a00*/  FMUL.FTZ R44, R6, R44 ;  /* 0x0000002c062c7220 */ /* 0x000fe20000410000 */
[----:B------:R-:W-:Y:S01]  /*5a10*/  F2FP.F16.F32.PACK_AB R6, R227, R235 ;  /* 0x000000ebe306723e */ /* 0x000fe200000000ff */
[----:B------:R-:W-:Y:S01]  /*5a20*/  BAR.SYNC.DEFER_BLOCKING 0x9, 0x100 ;  /* 0x0244000000007b1d */ /* 0x000fe20000010000 */
[----:B------:R-:W-:Y:S01]  /*5a30*/  FMUL.FTZ R8, R8, R45 ;  /* 0x0000002d08087220 */ /* 0x000fe20000410000 */
[--C-:B------:R-:W-:Y:S01]  /*5a40*/  FADD.FTZ R45, R52, -R43.reuse ;  /* 0x8000002b342d7221 */ /* 0x100fe20000010000 */
[----:B------:R-:W-:Y:S01]  /*5a50*/  FMUL.FTZ R10, R10, R48 ;  /* 0x000000300a0a7220 */ /* 0x000fe20000410000 */
[--C-:B------:R-:W-:Y:S01]  /*5a60*/  FADD.FTZ R48, R49, -R43.reuse ;  /* 0x8000002b31307221 */ /* 0x100fe20000010000 */
[--C-:B------:R-:W-:Y:S01]  /*5a70*/  FADD.FTZ R49, R216, -R43.reuse ;  /* 0x8000002bd8317221 */ /* 0x100fe20000010000 */
[--C-:B------:R-:W-:Y:S01]  /*5a80*/  FADD.FTZ R52, R53, -R43.reuse ;  /* 0x8000002b35347221 */ /* 0x100fe20000010000 */
[--C-:B------:R-:W-:Y:S01]  /*5a90*/  FADD.FTZ R220, R220, -R43.reuse ;  /* 0x8000002bdcdc7221 */ /* 0x100fe20000010000 */
[----:B------:R-:W-:Y:S01]  /*5aa0*/  FADD.FTZ R43, R221, -R43 ;  /* 0x8000002bdd2b7221 */ /* 0x000fe20000010000 */
[----:B------:R-:W-:Y:S01]  /*5ab0*/  MUFU.EX2 R41, R41 ;  /* 0x0000002900297308 */ /* 0x000fe20000000800 */
[--C-:B---3--:R-:W-:Y:S01]  /*5ac0*/  FADD.FTZ R46, R46, -R236.reuse ;  /* 0x800000ec2e2e7221 */ /* 0x108fe20000010000 */
[--C-:B------:R-:W-:Y:S01]  /*5ad0*/  FADD.FTZ R50, R50, -R236.reuse ;  /* 0x800000ec32327221 */ /* 0x100fe20000010000 */
[----:B--2---:R-:W-:Y:S01]  /*5ae0*/  FMUL.FTZ R43, R36, R43 ;  /* 0x0000002b242b7220 */ /* 0x004fe20000410000 */
[----:B------:R-:W-:Y:S01]  /*5af0*/  FFMA.FTZ R12, -R12, R12, 1 ;  /* 0x3f8000000c0c7423 */ /* 0x000fe2000001010c */
[----:B------:R-:W-:Y:S01]  /*5b00*/  FMUL.FTZ R46, R237, R46 ;  /* 0x0000002eed2e7220 */ /* 0x000fe20000410000 */
[----:B------:R-:W-:-:S02]  /*5b10*/  FADD.FTZ R54, R54, -R236 ;  /* 0x800000ec36367221 */ /* 0x000fc40000010000 */
[----:B------:R-:W1:Y:S08]  /*5b20*/  MUFU.EX2 R225, R225 ;  /* 0x000000e100e17308 */ /* 0x000e700000000800 */
[----:B------:R-:W2:Y:S01]  /*5b30*/  MUFU.EX2 R34, R34 ;  /* 0x0000002200227308 */ /* 0x000ea20000000800 */
[----:B------:R3:W-:Y:S07]  /*5b40*/  STSM.16.M88.2 [R0+0x2c500], R6 ;  /* 0x02c5000600007844 */ /* 0x0007ee0000000100 */
[----:B------:R-:W4:Y:S01]  /*5b50*/  MUFU.EX2 R39, R39 ;  /* 0x0000002700277308 */ /* 0x000f220000000800 */
[----:B------:R-:W-:Y:S01]  /*5b60*/  FFMA.FTZ R20, -R20, R20, 1 ;  /* 0x3f80000014147423 */ /* 0x000fe20000010114 */
[--C-:B------:R-:W-:Y:S01]  /*5b70*/  FADD.FTZ R218, R218, -R236.reuse ;  /* 0x800000ecdada7221 */ /* 0x100fe20000010000 */
[----:B------:R-:W-:-:S05]  /*5b80*/  FADD.FTZ R223, R223, -R236 ;  /* 0x800000ecdfdf7221 */ /* 0x000fca0000010000 */
[----:B------:R-:W-:Y:S01]  /*5b90*/  MUFU.EX2 R35, R35 ;  /* 0x0000002300237308 */ /* 0x000fe20000000800 */
[----:B---3--:R-:W-:Y:S01]  /*5ba0*/  FFMA.FTZ R6, -R15, R15, 1 ;  /* 0x3f8000000f067423 */ /* 0x008fe2000001010f */
[----:B------:R-:W-:-:S06]  /*5bb0*/  FMUL.FTZ R15, R42, R45 ;  /* 0x0000002d2a0f7220 */ /* 0x000fcc0000410000 */
[----:B------:R-:W-:Y:S01]  /*5bc0*/  MUFU.EX2 R224, R224 ;  /* 0x000000e000e07308 */ /* 0x000fe20000000800 */
[----:B------:R-:W-:Y:S01]  /*5bd0*/  FMUL.FTZ R15, R14, R15 ;  /* 0x0000000f0e0f7220 */ /* 0x000fe20000410000 */
[----:B------:R-:W-:Y:S01]  /*5be0*/  FFMA.FTZ R14, -R23, R23, 1 ;  /* 0x3f800000170e7423 */ /* 0x000fe20000010117 */
[----:B------:R-:W-:-:S05]  /*5bf0*/  FMUL.FTZ R23, R30, R49 ;  /* 0x000000311e177220 */ /* 0x000fca0000410000 */
[----:B------:R-:W3:Y:S01]  /*5c00*/  MUFU.EX2 R29, R29 ;  /* 0x0000001d001d7308 */ /* 0x000ee20000000800 */
[----:B------:R-:W-:Y:S01]  /*5c10*/  FMUL.FTZ R23, R22, R23 ;  /* 0x0000001716177220 */ /* 0x000fe20000410000 */
[----:B------:R-:W-:-:S06]  /*5c20*/  FFMA.FTZ R22, -R25, R25, 1 ;  /* 0x3f80000019167423 */ /* 0x000fcc0000010119 */
[----:B------:R-:W-:Y:S01]  /*5c30*/  MUFU.EX2 R40, R40 ;  /* 0x0000002800287308 */ /* 0x000fe20000000800 */
[----:B------:R-:W-:Y:S01]  /*5c40*/  FFMA.FTZ R26, -R26, R26, 1 ;  /* 0x3f8000001a1a7423 */ /* 0x000fe2000001011a */
[----:B------:R-:W-:Y:S01]  /*5c50*/  FFMA.FTZ R31, -R31, R31, 1 ;  /* 0x3f8000001f1f7423 */ /* 0x000fe2000001011f */
[----:B-1----:R-:W-:Y:S01]  /*5c60*/  F2FP.F16.F32.PACK_AB R226, R225, R226 ;  /* 0x000000e2e1e2723e */ /* 0x002fe200000000ff */
[--C-:B------:R-:W-:Y:S01]  /*5c70*/  FADD.FTZ R47, R47, -R236.reuse ;  /* 0x800000ec2f2f7221 */ /* 0x100fe20000010000 */
[----:B------:R-:W-:Y:S01]  /*5c80*/  FMUL.FTZ R48, R225, R48 ;  /* 0x00000030e1307220 */ /* 0x000fe20000410000 */
[--C-:B------:R-:W-:Y:S01]  /*5c90*/  FADD.FTZ R51, R51, -R236.reuse ;  /* 0x800000ec33337221 */ /* 0x100fe20000010000 */
[--C-:B------:R-:W-:Y:S01]  /*5ca0*/  FADD.FTZ R55, R55, -R236.reuse ;  /* 0x800000ec37377221 */ /* 0x100fe20000010000 */
[----:B------:R1:W1:Y:S01]  /*5cb0*/  MUFU.EX2 R7, R32 ;  /* 0x0000002000077308 */ /* 0x0002620000000800 */
[----:B--2---:R-:W-:Y:S01]  /*5cc0*/  F2FP.F16.F32.PACK_AB R227, R34, R37 ;  /* 0x0000002522e3723e */ /* 0x004fe200000000ff */
[----:B------:R-:W-:Y:S01]  /*5cd0*/  FMUL.FTZ R47, R234, R47 ;  /* 0x0000002fea2f7220 */ /* 0x000fe20000410000 */
[----:B----4-:R-:W-:Y:S01]  /*5ce0*/  F2FP.F16.F32.PACK_AB R42, R39, R42 ;  /* 0x0000002a272a723e */ /* 0x010fe200000000ff */
[----:B------:R-:W-:Y:S01]  /*5cf0*/  FMUL.FTZ R11, R11, R48 ;  /* 0x000000300b0b7220 */ /* 0x000fe20000410000 */
[----:B---3--:R-:W-:Y:S01]  /*5d00*/  F2FP.F16.F32.PACK_AB R30, R29, R30 ;  /* 0x0000001e1d1e723e */ /* 0x008fe200000000ff */
[----:B------:R-:W-:Y:S01]  /*5d10*/  FFMA.FTZ R13, -R13, R13, 1 ;  /* 0x3f8000000d0d7423 */ /* 0x000fe2000001010d */
[----:B------:R-:W-:Y:S01]  /*5d20*/  FADD.FTZ R219, R219, -R236 ;  /* 0x800000ecdbdb7221 */ /* 0x000fe20000010000 */
[----:B------:R-:W-:Y:S01]  /*5d30*/  FMUL.FTZ R45, R39, R52 ;  /* 0x00000034272d7220 */ /* 0x000fe20000410000 */
[----:B-1----:R-:W-:Y:S01]  /*5d40*/  FFMA.FTZ R32, -R9, R9, 1 ;  /* 0x3f80000009207423 */ /* 0x002fe20000010109 */
[----:B------:R-:W-:-:S02]  /*5d50*/  VIADD R9, R17, 0x2c500 ;  /* 0x0002c50011097836 */ /* 0x000fc40000000000 */
[----:B------:R-:W-:Y:S01]  /*5d60*/  FADD.FTZ R222, R222, -R236 ;  /* 0x800000ecdede7221 */ /* 0x000fe20000010000 */
[----:B------:R-:W-:Y:S01]  /*5d70*/  FMUL.FTZ R217, R29, R217 ;  /* 0x000000d91dd97220 */ /* 0x000fe20000410000 */
[----:B------:R-:W-:Y:S01]  /*5d80*/  FMUL.FTZ R25, R7, R220 ;  /* 0x000000dc07197220 */ /* 0x000fe20000410000 */
[----:B------:R-:W-:Y:S02]  /*5d90*/  SHF.R.U32.HI R9, RZ, 0x4, R9 ;  /* 0x00000004ff097819 */ /* 0x000fe40000011609 */
[----:B------:R-:W-:Y:S01]  /*5da0*/  F2FP.F16.F32.PACK_AB R36, R36, R7 ;  /* 0x000000072424723e */ /* 0x000fe200000000ff */
[----:B------:R-:W-:Y:S01]  /*5db0*/  FMUL.FTZ R25, R24, R25 ;  /* 0x0000001918197220 */ /* 0x000fe20000410000 */
[----:B------:R-:W-:Y:S01]  /*5dc0*/  LOP3.LUT R9, R9, 0x3fff, RZ, 0xc0, !PT ;  /* 0x00003fff09097812 */ /* 0x000fe200078ec0ff */
[----:B------:R-:W-:Y:S01]  /*5dd0*/  FMUL.FTZ R24, R22, R43 ;  /* 0x0000002b16187220 */ /* 0x000fe20000410000 */
[----:B------:R-:W-:Y:S01]  /*5de0*/  FFMA.FTZ R43, -R16, R16, 1 ;  /* 0x3f800000102b7423 */ /* 0x000fe20000010110 */
[----:B------:R1:W2:Y:S01]  /*5df0*/  MUFU.EX2 R22, R33 ;  /* 0x0000002100167308 */ /* 0x0002a20000000800 */
[----:B------:R-:W-:Y:S01]  /*5e00*/  LOP3.LUT R9, R9, 0x80000, RZ, 0xfc, !PT ;  /* 0x0008000009097812 */ /* 0x000fe200078efcff */
[----:B------:R-:W-:Y:S01]  /*5e10*/  STSM.16.M88.2 [R0+0x2cd00], R226 ;  /* 0x02cd00e200007844 */ /* 0x000fe20000000100 */
[----:B------:R-:W-:Y:S01]  /*5e20*/  FMUL.FTZ R46, R43, R46 ;  /* 0x0000002e2b2e7220 */ /* 0x000fe20000410000 */
[----:B------:R-:W-:Y:S01]  /*5e30*/  FMUL.FTZ R47, R32, R47 ;  /* 0x0000002f202f7220 */ /* 0x000fe20000410000 */
[----:B------:R-:W-:Y:S01]  /*5e40*/  FMUL.FTZ R48, R34, R51 ;  /* 0x0000003322307220 */ /* 0x000fe20000410000 */
[----:B------:R-:W-:Y:S01]  /*5e50*/  FMUL.FTZ R6, R6, R45 ;  /* 0x0000002d06067220 */ /* 0x000fe20000410000 */
[----:B------:R-:W-:Y:S01]  /*5e60*/  FFMA.FTZ R27, -R27, R27, 1 ;  /* 0x3f8000001b1b7423 */ /* 0x000fe2000001011b */
[----:B------:R-:W-:Y:S01]  /*5e70*/  FFMA.FTZ R28, -R28, R28, 1 ;  /* 0x3f8000001c1c7423 */ /* 0x000fe2000001011c */
[----:B-1----:R-:W-:Y:S01]  /*5e80*/  FMUL.FTZ R33, R37, R50 ;  /* 0x0000003225217220 */ /* 0x002fe20000410000 */
[----:B------:R-:W-:-:S02]  /*5e90*/  VIADD R43, R9, 0x100 ;  /* 0x00000100092b7836 */ /* 0x000fc40000000000 */
[----:B------:R-:W-:Y:S01]  /*5ea0*/  FMUL.FTZ R14, R14, R217 ;  /* 0x000000d90e0e7220 */ /* 0x000fe20000410000 */
[----:B------:R-:W-:Y:S01]  /*5eb0*/  F2FP.F16.F32.PACK_AB R44, R8, R44 ;  /* 0x0000002c082c723e */ /* 0x000fe200000000ff */
[----:B------:R-:W-:Y:S01]  /*5ec0*/  FMUL.FTZ R12, R12, R33 ;  /* 0x000000210c0c7220 */ /* 0x000fe20000410000 */
[----:B------:R-:W-:Y:S01]  /*5ed0*/  F2FP.F16.F32.PACK_AB R10, R11, R10 ;  /* 0x0000000a0b0a723e */ /* 0x000fe200000000ff */
[----:B------:R1:W3:Y:S01]  /*5ee0*/  MUFU.EX2 R33, R38 ;  /* 0x0000002600217308 */ /* 0x0002e20000000800 */
[----:B------:R-:W-:Y:S01]  /*5ef0*/  R2UR UR5, R43 ;  /* 0x000000002b0572ca */ /* 0x000fe200000e0000 */
[----:B------:R-:W-:Y:S01]  /*5f00*/  FMUL.FTZ R43, R41, R54 ;  /* 0x00000036292b7220 */ /* 0x000fe20000410000 */
[----:B------:R-:W-:Y:S01]  /*5f10*/  F2FP.F16.F32.PACK_AB R24, R24, R25 ;  /* 0x000000191818723e */ /* 0x000fe200000000ff */
[----:B------:R-:W-:Y:S01]  /*5f20*/  UMOV UR57, 0x40000040 ;  /* 0x4000004000397882 */ /* 0x000fe20000000000 */
[----:B------:R-:W-:Y:S01]  /*5f30*/  UMOV UR59, 0x40 ;  /* 0x00000040003b7882 */ /* 0x000fe20000000000 */
[----:B------:R-:W-:Y:S01]  /*5f40*/  FMUL.FTZ R20, R20, R43 ;  /* 0x0000002b14147220 */ /* 0x000fe20000410000 */
[----:B------:R-:W-:Y:S01]  /*5f50*/  FMUL.FTZ R43, R35, R218 ;  /* 0x000000da232b7220 */ /* 0x000fe20000410000 */
[----:B------:R-:W-:Y:S01]  /*5f60*/  UMOV UR15, 0x40 ;  /* 0x00000040000f7882 */ /* 0x000fe20000000000 */
[----:B-1----:R-:W-:Y:S01]  /*5f70*/  FMUL.FTZ R38, R224, R223 ;  /* 0x000000dfe0267220 */ /* 0x002fe20000410000 */
[----:B------:R-:W-:Y:S01]  /*5f80*/  UMOV UR11, 0x40 ;  /* 0x00000040000b7882 */ /* 0x000fe20000000000 */
[----:B------:R-:W-:Y:S01]  /*5f90*/  FMUL.FTZ R26, R26, R43 ;  /* 0x0000002b1a1a7220 */ /* 0x000fe20000410000 */
[----:B--2---:R-:W-:Y:S01]  /*5fa0*/  F2FP.F16.F32.PACK_AB R43, R22, R41 ;  /* 0x00000029162b723e */ /* 0x004fe200000000ff */
[----:B------:R-:W-:Y:S01]  /*5fb0*/  FMUL.FTZ R49, R31, R38 ;  /* 0x000000261f317220 */ /* 0x000fe20000410000 */
[----:B------:R-:W-:Y:S01]  /*5fc0*/  F2FP.F16.F32.PACK_AB R31, R40, R35 ;  /* 0x00000023281f723e */ /* 0x000fe200000000ff */
[----:B------:R-:W-:Y:S01]  /*5fd0*/  UMOV UR19, 0x40 ;  /* 0x0000004000137882 */ /* 0x000fe20000000000 */
[----:B------:R-:W-:Y:S01]  /*5fe0*/  UMOV UR49, 0x40000040 ;  /* 0x4000004000317882 */ /* 0x000fe20000000000 */
[----:B---3--:R-:W-:Y:S01]  /*5ff0*/  F2FP.F16.F32.PACK_AB R37, R224, R33 ;  /* 0x00000021e025723e */ /* 0x008fe200000000ff */
[----:B------:R-:W-:Y:S04]  /*6000*/  STSM.16.M88.2 [R0+0x2d500], R42 ;  /* 0x02d5002a00007844 */ /* 0x000fe80000000100 */
[----:B------:R-:W-:Y:S04]  /*6010*/  STSM.16.M88.2 [R0+0x2dd00], R30 ;  /* 0x02dd001e00007844 */ /* 0x000fe80000000100 */
[----:B------:R-:W-:Y:S01]  /*6020*/  STSM.16.M88.2 [R0+0x2e500], R36 ;  /* 0x02e5002400007844 */ /* 0x000fe20000000100 */
[----:B------:R1:W-:Y:S06]  /*6030*/  MEMBAR.ALL.CTA ;  /* 0x0000000000007992 */ /* 0x0003ec0000008000 */
[----:B-1----:R-:W1:Y:S01]  /*6040*/  FENCE.VIEW.ASYNC.S ;  /* 0x00000000000073c6 */ /* 0x002e620000000000 */
[----:B------:R-:W-:-:S02]  /*6050*/  VIADD R32, R9, 0x80 ;  /* 0x0000008009207836 */ /* 0x000fc40000000000 */
[----:B------:R-:W-:Y:S01]  /*6060*/  FMUL.FTZ R55, R22, R55 ;  /* 0x0000003716377220 */ /* 0x000fe20000410000 */
[----:B------:R-:W-:Y:S01]  /*6070*/  UMOV UR51, 0x40 ;  /* 0x0000004000337882 */ /* 0x000fe20000000000 */
[----:B------:R-:W-:Y:S01]  /*6080*/  UMOV UR55, 0x40 ;  /* 0x0000004000377882 */ /* 0x000fe20000000000 */
[----:B------:R-:W-:Y:S01]  /*6090*/  UMOV UR47, 0x40 ;  /* 0x00000040002f7882 */ /* 0x000fe20000000000 */
[----:B------:R-:W-:Y:S01]  /*60a0*/  R2UR UR4, R32 ;  /* 0x00000000200472ca */ /* 0x000fe200000e0000 */
[----:B------:R-:W-:Y:S01]  /*60b0*/  FFMA.FTZ R32, -R21, R21, 1 ;  /* 0x3f80000015207423 */ /* 0x000fe20000010115 */
[----:B------:R-:W-:Y:S01]  /*60c0*/  VIADD R21, R9, 0x180 ;  /* 0x0000018009157836 */ /* 0x000fe20000000000 */
[----:B------:R-:W-:Y:S01]  /*60d0*/  UMOV UR29, 0x40000040 ;  /* 0x40000040001d7882 */ /* 0x000fe20000000000 */
[----:B------:R-:W-:Y:S01]  /*60e0*/  IMAD R22, R4, 0x2000, R5 ;  /* 0x0000200004167824 */ /* 0x000fe200078e0205 */
[----:B------:R-:W-:Y:S01]  /*60f0*/  UMOV UR31, 0x40 ;  /* 0x00000040001f7882 */ /* 0x000fe20000000000 */
[----:B------:R-:W-:Y:S01]  /*6100*/  UMOV UR43, 0x40 ;  /* 0x00000040002b7882 */ /* 0x000fe20000000000 */
[----:B------:R-:W-:Y:S01]  /*6110*/  R2UR UR6, R21 ;  /* 0x00000000150672ca */ /* 0x000fe200000e0000 */
[----:B------:R-:W-:Y:S01]  /*6120*/  FMUL.FTZ R21, R13, R48 ;  /* 0x000000300d157220 */ /* 0x000fe20000410000 */
[----:B------:R-:W-:Y:S01]  /*6130*/  FMUL.FTZ R13, R32, R55 ;  /* 0x00000037200d7220 */ /* 0x000fe20000410000 */
[----:B------:R-:W-:Y:S01]  /*6140*/  FMUL.FTZ R32, R40, R219 ;  /* 0x000000db28207220 */ /* 0x000fe20000410000 */
[----:B------:R-:W-:Y:S01]  /*6150*/  SHF.R.U32.HI R7, RZ, 0x4, R22 ;  /* 0x00000004ff077819 */ /* 0x000fe20000011616 */
[----:B------:R-:W-:Y:S01]  /*6160*/  FMUL.FTZ R45, R33, R222 ;  /* 0x000000de212d7220 */ /* 0x000fe20000410000 */
[----:B------:R-:W-:Y:S01]  /*6170*/  UMOV UR39, 0x40 ;  /* 0x0000004000277882 */ /* 0x000fe20000000000 */
[----:B------:R-:W-:Y:S01]  /*6180*/  FMUL.FTZ R27, R27, R32 ;  /* 0x000000201b1b7220 */ /* 0x000fe20000410000 */
[----:B------:R-:W-:Y:S01]  /*6190*/  LOP3.LUT R7, R7, 0x3fff, RZ, 0xc0, !PT ;  /* 0x00003fff07077812 */ /* 0x000fe200078ec0ff */
[----:B------:R-:W-:Y:S01]  /*61a0*/  FMUL.FTZ R28, R28, R45 ;  /* 0x0000002d1c1c7220 */ /* 0x000fe20000410000 */
[----:B------:R-:W-:Y:S01]  /*61b0*/  F2FP.F16.F32.PACK_AB R45, R47, R46 ;  /* 0x0000002e2f2d723e */ /* 0x000fe200000000ff */
[----:B-1----:R-:W-:Y:S01]  /*61c0*/  BAR.SYNC.DEFER_BLOCKING 0x9, 0x100 ;  /* 0x0244000000007b1d */ /* 0x002fe20000010000 */
[----:B------:R-:W-:Y:S01]  /*61d0*/  F2FP.F16.F32.PACK_AB R11, R21, R12 ;  /* 0x0000000c150b723e */ /* 0x000fe200000000ff */
[----:B------:R-:W-:Y:S01]  /*61e0*/  VIADD R5, R9, 0x200 ;  /* 0x0000020009057836 */ /* 0x000fe20000000000 */
[----:B------:R-:W-:-:S02]  /*61f0*/  F2FP.F16.F32.PACK_AB R12, R6, R15 ;  /* 0x0000000f060c723e */ /* 0x000fc400000000ff */
[----:B------:R-:W-:Y:S02]  /*6200*/  F2FP.F16.F32.PACK_AB R13, R13, R20 ;  /* 0x000000140d0d723e */ /* 0x000fe400000000ff */
[----:B------:R-:W-:Y:S01]  /*6210*/  R2UR UR56, R7 ;  /* 0x00000000073872ca */ /* 0x000fe200000e0000 */
[----:B------:R-:W-:Y:S01]  /*6220*/  UMOV UR35, 0x40 ;  /* 0x0000004000237882 */ /* 0x000fe20000000000 */
[----:B------:R-:W-:Y:S01]  /*6230*/  F2FP.F16.F32.PACK_AB R14, R14, R23 ;  /* 0x000000170e0e723e */ /* 0x000fe200000000ff */
[----:B------:R-:W-:Y:S01]  /*6240*/  UMOV UR27, 0x40 ;  /* 0x00000040001b7882 */ /* 0x000fe20000000000 */
[----:B------:R-:W-:Y:S01]  /*6250*/  R2UR UR58, R9 ;  /* 0x00000000093a72ca */ /* 0x000fe200000e0000 */
[----:B------:R-:W-:Y:S01]  /*6260*/  UMOV UR23, 0x40 ;  /* 0x0000004000177882 */ /* 0x000fe20000000000 */
[----:B------:R-:W-:Y:S01]  /*6270*/  F2FP.F16.F32.PACK_AB R15, R27, R26 ;  /* 0x0000001a1b0f723e */ /* 0x000fe200000000ff */
[----:B------:R1:W5:Y:S01]  /*6280*/  LDL.LU R16, [R1+0x18] ;  /* 0x0000180001107983 */ /* 0x0003620000300800 */
[----:B------:R-:W-:-:S02]  /*6290*/  F2FP.F16.F32.PACK_AB R25, R49, R28 ;  /* 0x0000001c3119723e */ /* 0x000fc400000000ff */
[----:B------:R-:W-:Y:S01]  /*62a0*/  R2UR UR7, R5 ;  /* 0x00000000050772ca */ /* 0x000fe200000e0000 */
[----:B------:R-:W-:Y:S04]  /*62b0*/  STSM.16.M88.2 [R0+0x2ed00], R44 ;  /* 0x02ed002c00007844 */ /* 0x000fe80000000100 */
[----:B------:R-:W-:Y:S04]  /*62c0*/  STSM.16.M88.2 [R0+0x2f500], R10 ;  /* 0x02f5000a00007844 */ /* 0x000fe80000000100 */
[----:B------:R-:W-:Y:S04]  /*62d0*/  STSM.16.M88.2 [R0+0x2fd00], R12 ;  /* 0x02fd000c00007844 */ /* 0x000fe80000000100 */
[----:B------:R2:W-:Y:S04]  /*62e0*/  STSM.16.M88.2 [R0+0x30500], R14 ;  /* 0x0305000e00007844 */ /* 0x0005e80000000100 */
[----:B------:R3:W-:Y:S01]  /*62f0*/  STSM.16.M88.2 [R0+0x30d00], R24 ;  /* 0x030d001800007844 */ /* 0x0007e20000000100 */
[----:B------:R-:W-:Y:S01]  /*6300*/  WARPGROUP.ARRIVE ;  /* 0x00000000000079c5 */ /* 0x000fe20000000000 */
[----:B------:R-:W-:Y:S01]  /*6310*/  UMOV UR12, UR56 ;  /* 0x00000038000c7c82 */ /* 0x000fe20008000000 */
[----:B------:R-:W-:Y:S01]  /*6320*/  UMOV UR13, UR57 ;  /* 0x00000039000d7c82 */ /* 0x000fe20008000000 */
        /* <DEDUP_REMOVED lines=9> */
[----:B------:R-:W-:Y:S01]  /*63c0*/  VIADD R6, R9, 0x10 ;  /* 0x0000001009067836 */ /* 0x000fe20000000000 */
        /* <DEDUP_REMOVED lines=10> */
[----:B------:R-:W-:Y:S01]  /*6470*/  UMOV UR41, UR29 ;  /* 0x0000001d00297c82 */ /* 0x000fe20008000000 */
[----:B------:R-:W-:Y:S01]  /*6480*/  HGMMA.64x16x16.F32 R88, gdesc[UR16].tnspA.tnspB, R88 ;  /* 0x60200000105879f0 */ /* 0x000fe20008700858 */
[----:B------:R-:W-:Y:S01]  /*6490*/  VIADD R5, R7, 0x80 ;  /* 0x0000008007057836 */ /* 0x000fe20000000000 */
[----:B------:R-:W-:Y:S01]  /*64a0*/  UMOV UR37, UR29 ;  /* 0x0000001d00257c82 */ /* 0x000fe20008000000 */
[----:B------:R-:W-:Y:S01]  /*64b0*/  UMOV UR33, UR29 ;  /* 0x0000001d00217c82 */ /* 0x000fe20008000000 */
[----:B------:R-:W-:Y:S01]  /*64c0*/  UMOV UR25, UR29 ;  /* 0x0000001d00197c82 */ /* 0x000fe20008000000 */
[----:B------:R-:W-:Y:S01]  /*64d0*/  MOV R216, UR58 ;  /* 0x0000003a00d87c02 */ /* 0x000fe20008000f00 */
[----:B------:R-:W-:Y:S01]  /*64e0*/  VIADD R20, R9, 0xb0 ;  /* 0x000000b009147836 */ /* 0x000fe20000000000 */
[----:B------:R-:W-:Y:S01]  /*64f0*/  R2UR UR48, R5 ;  /* 0x00000000053072ca */ /* 0x000fe200000e0000 */
[C---:B------:R-:W-:Y:S01]  /*6500*/  VIADD R5, R9.reuse, 0x90 ;  /* 0x0000009009057836 */ /* 0x040fe20000000000 */
[----:B------:R-:W-:Y:S01]  /*6510*/  R2UR UR50, R6 ;  /* 0x00000000063272ca */ /* 0x000fe200000e0000 */
[----:B------:R-:W-:Y:S01]  /*6520*/  VIADD R6, R9, 0x110 ;  /* 0x0000011009067836 */ /* 0x000fe20000000000 */
[----:B------:R-:W-:Y:S01]  /*6530*/  MOV R217, UR59 ;  /* 0x0000003b00d97c02 */ /* 0x000fe20008000f00 */
[----:B------:R-:W4:Y:S01]  /*6540*/  LDL R234, [R1+0x4] ;  /* 0x0000040001ea7983 */ /* 0x000f220000100800 */
[----:B------:R-:W-:Y:S01]  /*6550*/  R2UR UR4, R5 ;  /* 0x00000000050472ca */ /* 0x000fe200000e0000 */
[----:B------:R-:W-:Y:S01]  /*6560*/  VIADD R5, R9, 0x190 ;  /* 0x0000019009057836 */ /* 0x000fe20000000000 */
[----:B------:R-:W-:Y:S01]  /*6570*/  R2UR UR5, R6 ;  /* 0x00000000060572ca */ /* 0x000fe200000e0000 */
[----:B------:R-:W-:Y:S01]  /*6580*/  UMOV UR6, UR18 ;  /* 0x0000001200067c82 */ /* 0x000fe20008000000 */
[----:B------:R-:W-:Y:S01]  /*6590*/  UMOV UR7, UR19 ;  /* 0x0000001300077c82 */ /* 0x000fe20008000000 */
[----:B------:R-:W-:Y:S01]  /*65a0*/  UMOV UR17, UR49 ;  /* 0x0000003100117c82 */ /* 0x000fe20008000000 */
[----:B------:R-:W-:Y:S01]  /*65b0*/  R2UR UR54, R5 ;  /* 0x00000000053672ca */ /* 0x000fe200000e0000 */
[----:B------:R-:W-:Y:S01]  /*65c0*/  VIADD R5, R9, 0x210 ;  /* 0x0000021009057836 */ /* 0x000fe20000000000 */
[----:B------:R-:W-:Y:S01]  /*65d0*/  UMOV UR16, UR48 ;  /* 0x0000003000107c82 */ /* 0x000fe20008000000 */
[----:B------:R-:W-:Y:S01]  /*65e0*/  UMOV UR19, 0x40 ;  /* 0x0000004000137882 */ /* 0x000fe20000000000 */
[----:B------:R-:W-:Y:S01]  /*65f0*/  UMOV UR52, UR48 ;  /* 0x0000003000347c82 */ /* 0x000fe20008000000 */
[----:B------:R-:W-:Y:S01]  /*6600*/  UMOV UR57, UR19 ;  /* 0x0000001300397c82 */ /* 0x000fe20008000000 */
[----:B------:R-:W-:Y:S01]  /*6610*/  R2UR UR46, R5 ;  /* 0x00000000052e72ca */ /* 0x000fe200000e0000 */
[----:B------:R-:W-:Y:S01]  /*6620*/  UMOV UR18, UR4 ;  /* 0x0000000400127c82 */ /* 0x000fe20008000000 */
[----:B------:R-:W-:Y:S01]  /*6630*/  UMOV UR44, UR48 ;  /* 0x00000030002c7c82 */ /* 0x000fe20008000000 */
[----:B------:R-:W-:Y:S01]  /*6640*/  UMOV UR56, UR18 ;  /* 0x0000001200387c82 */ /* 0x000fe20008000000 */
[----:B------:R-:W-:Y:S01]  /*6650*/  VIADD R5, R7, 0x100 ;  /* 0x0000010007057836 */ /* 0x000fe20000000000 */
[----:B------:R-:W-:Y:S01]  /*6660*/  UMOV UR12, UR14 ;  /* 0x0000000e000c7c82 */ /* 0x000fe20008000000 */
[----:B------:R-:W-:Y:S01]  /*6670*/  VIADD R6, R9, 0x20 ;  /* 0x0000002009067836 */ /* 0x000fe20000000000 */
[----:B------:R-:W-:Y:S01]  /*6680*/  MOV R8, UR56 ;  /* 0x0000003800087c02 */ /* 0x000fe20008000f00 */
[----:B--2---:R-:W-:Y:S01]  /*6690*/  VIADD R14, R7, 0x180 ;  /* 0x00000180070e7836 */ /* 0x004fe20000000000 */
[----:B------:R-:W-:Y:S01]  /*66a0*/  HGMMA.64x16x16.F32 R56, gdesc[UR48].tnspA.tnspB, R56 ;  /* 0x60200000303879f0 */ /* 0x000fe20008700838 */
[----:B------:R-:W-:Y:S01]  /*66b0*/  R2UR UR28, R5 ;  /* 0x00000000051c72ca */ /* 0x000fe200000e0000 */
[----:B------:R-:W-:Y:S01]  /*66c0*/  VIADD R5, R9, 0xa0 ;  /* 0x000000a009057836 */ /* 0x000fe20000000000 */
[----:B------:R-:W-:Y:S01]  /*66d0*/  R2UR UR30, R6 ;  /* 0x00000000061e72ca */ /* 0x000fe200000e0000 */
[----:B------:R-:W-:Y:S01]  /*66e0*/  HGMMA.64x16x16.F32 R64, gdesc[UR16].tnspA.tnspB, R64 ;  /* 0x60200000104079f0 */ /* 0x000fe20008700840 */
[----:B------:R-:W-:Y:S01]  /*66f0*/  UMOV UR16, UR48 ;  /* 0x0000003000107c82 */ /* 0x000fe20008000000 */
[----:B------:R-:W-:Y:S01]  /*6700*/  UMOV UR17, UR49 ;  /* 0x0000003100117c82 */ /* 0x000fe20008000000 */
[----:B------:R-:W-:Y:S01]  /*6710*/  UMOV UR18, UR5 ;  /* 0x0000000500127c82 */ /* 0x000fe20008000000 */
[----:B------:R-:W-:Y:S01]  /*6720*/  UMOV UR19, 0x40 ;  /* 0x0000004000137882 */ /* 0x000fe20000000000 */
[----:B------:R-:W-:Y:S01]  /*6730*/  R2UR UR42, R5 ;  /* 0x00000000052a72ca */ /* 0x000fe200000e0000 */
[----:B------:R-:W-:Y:S01]  /*6740*/  HGMMA.64x16x16.F32 R72, gdesc[UR16].tnspA.tnspB, R72 ;  /* 0x60200000104879f0 */ /* 0x000fe20008700848 */
[C---:B------:R-:W-:Y:S01]  /*6750*/  VIADD R5, R9.reuse, 0x1a0 ;  /* 0x000001a009057836 */ /* 0x040fe20000000000 */
[----:B------:R-:W-:Y:S01]  /*6760*/  UMOV UR58, UR18 ;  /* 0x00000012003a7c82 */ /* 0x000fe20008000000 */
[----:B------:R-:W-:Y:S01]  /*6770*/  VIADD R6, R9, 0x120 ;  /* 0x0000012009067836 */ /* 0x000fe20000000000 */
[----:B------:R-:W-:Y:S01]  /*6780*/  HGMMA.64x16x16.F32 R80, gdesc[UR52].tnspA.tnspB, R80 ;  /* 0x60200000345079f0 */ /* 0x000fe20008700850 */
[----:B------:R-:W-:Y:S01]  /*6790*/  UMOV UR40, UR28 ;  /* 0x0000001c00287c82 */ /* 0x000fe20008000000 */
[----:B------:R-:W-:Y:S01]  /*67a0*/  R2UR UR34, R5 ;  /* 0x00000000052272ca */ /* 0x000fe200000e0000 */
[----:B------:R-:W-:Y:S01]  /*67b0*/  VIADD R5, R9, 0x220 ;  /* 0x0000022009057836 */ /* 0x000fe20000000000 */
[----:B------:R-:W-:Y:S01]  /*67c0*/  HGMMA.64x16x16.F32 R88, gdesc[UR44].tnspA.tnspB, R88 ;  /* 0x602000002c5879f0 */ /* 0x000fe20008700858 */
[----:B------:R-:W-:Y:S01]  /*67d0*/  R2UR UR38, R6 ;  /* 0x00000000062672ca */ /* 0x000fe200000e0000 */
[----:B------:R-:W-:Y:S01]  /*67e0*/  UMOV UR36, UR28 ;  /* 0x0000001c00247c82 */ /* 0x000fe20008000000 */
[----:B------:R-:W-:Y:S01]  /*67f0*/  UMOV UR32, UR28 ;  /* 0x0000001c00207c82 */ /* 0x000fe20008000000 */
[----:B------:R-:W-:Y:S01]  /*6800*/  R2UR UR26, R5 ;  /* 0x00000000051a72ca */ /* 0x000fe200000e0000 */
[----:B------:R-:W-:Y:S01]  /*6810*/  UMOV UR24, UR28 ;  /* 0x0000001c00187c82 */ /* 0x000fe20008000000 */
[----:B------:R-:W-:Y:S01]  /*6820*/  VIADD R6, R17, 0x2ed00 ;  /* 0x0002ed0011067836 */ /* 0x000fe20000000000 */
[----:B------:R-:W-:Y:S01]  /*6830*/  MOV R219, UR58 ;  /* 0x0000003a00db7c02 */ /* 0x000fe20008000f00 */
[----:B------:R-:W-:Y:S01]  /*6840*/  IMAD R5, R4, 0x2800, R17 ;  /* 0x0000280004057824 */ /* 0x000fe200078e0211 */
[----:B------:R-:W-:Y:S01]  /*6850*/  UMOV UR58, UR6 ;  /* 0x00000006003a7c82 */ /* 0x000fe20008000000 */
[C---:B------:R-:W-:Y:S01]  /*6860*/  VIADD R15, R9.reuse, 0x30 ;  /* 0x00000030090f7836 */ /* 0x040fe20000000000 */
[----:B------:R-:W-:Y:S01]  /*6870*/  SHF.R.U32.HI R6, RZ, 0x4, R6 ;  /* 0x00000004ff067819 */ /* 0x000fe20000011606 */
[----:B------:R-:W-:Y:S01]  /*6880*/  UMOV UR52, UR8 ;  /* 0x0000000800347c82 */ /* 0x000fe20008000000 */
[----:B------:R-:W-:Y:S01]  /*6890*/  SHF.R.U32.HI R5, RZ, 0x4, R5 ;  /* 0x00000004ff057819 */ /* 0x000fe20000011605 */
[----:B------:R-:W-:Y:S01]  /*68a0*/  UMOV UR59, UR19 ;  /* 0x00000013003b7c82 */ /* 0x000fe20008000000 */
[----:B------:R-:W-:Y:S01]  /*68b0*/  LOP3.LUT R23, R6, 0x3fff, RZ, 0xc0, !PT ;  /* 0x00003fff06177812 */ /* 0x000fe200078ec0ff */
[----:B------:R-:W-:Y:S01]  /*68c0*/  UMOV UR53, UR9 ;  /* 0x0000000900357c82 */ /* 0x000fe20008000000 */
[----:B------:R-:W-:Y:S01]  /*68d0*/  MOV R10, UR58 ;  /* 0x0000003a000a7c02 */ /* 0x000fe20008000f00 */
[----:B------:R-:W-:Y:S01]  /*68e0*/  UMOV UR58, UR10 ;  /* 0x0000000a003a7c82 */ /* 0x000fe20008000000 */
[----:B------:R-:W-:Y:S01]  /*68f0*/  R2UR UR8, R14 ;  /* 0x000000000e0872ca */ /* 0x000fe200000e0000 */
[----:B------:R-:W-:Y:S01]  /*6900*/  VIADD R14, R9, 0x130 ;  /* 0x00000130090e7836 */ /* 0x000fe20000000000 */
[----:B------:R-:W-:Y:S01]  /*6910*/  R2UR UR10, R15 ;  /* 0x000000000f0a72ca */ /* 0x000fe200000e0000 */
[----:B------:R-:W-:Y:S01]  /*6920*/  VIADD R15, R9, 0x1b0 ;  /* 0x000001b0090f7836 */ /* 0x000fe20000000000 */
[----:B------:R-:W-:Y:S01]  /*6930*/  LOP3.LUT R5, R5, 0x3fff, RZ, 0xc0, !PT ;  /* 0x00003fff05057812 */ /* 0x000fe200078ec0ff */
[----:B------:R-:W-:Y:S01]  /*6940*/  VIADD R9, R9, 0x230 ;  /* 0x0000023009097836 */ /* 0x000fe20000000000 */
[----:B------:R-:W-:Y:S01]  /*6950*/  LOP3.LUT R6, R23, 0x400000, RZ, 0xfc, !PT ;  /* 0x0040000017067812 */ /* 0x000fe200078efcff */
[----:B------:R-:W-:Y:S01]  /*6960*/  UMOV UR9, 0x40000040 ;  /* 0x4000004000097882 */ /* 0x000fe20000000000 */
[----:B------:R-:W-:Y:S01]  /*6970*/  R2UR UR18, R20 ;  /* 0x00000000141272ca */ /* 0x000fe200000e0000 */
[----:B------:R-:W-:Y:S01]  /*6980*/  UMOV UR13, UR15 ;  /* 0x0000000f000d7c82 */ /* 0x000fe20008000000 */
[----:B------:R-:W-:Y:S01]  /*6990*/  R2UR UR5, R5 ;  /* 0x00000000050572ca */ /* 0x000fe200000e0000 */
[----:B------:R-:W-:Y:S01]  /*69a0*/  UMOV UR56, UR12 ;  /* 0x0000000c00387c82 */ /* 0x000fe20008000000 */
[----:B------:R-:W-:Y:S01]  /*69b0*/  R2UR UR4, R6 ;  /* 0x00000000060472ca */ /* 0x000fe200000e0000 */
[----:B------:R-:W-:Y:S01]  /*69c0*/  UMOV UR16, UR8 ;  /* 0x0000000800107c82 */ /* 0x000fe20008000000 */
[----:B------:R-:W-:Y:S01]  /*69d0*/  R2UR UR22, R14 ;  /* 0x000000000e1672ca */ /* 0x000fe200000e0000 */
[----:B------:R-:W-:Y:S01]  /*69e0*/  HGMMA.64x16x16.F32 R56, gdesc[UR28].tnspA.tnspB, R56 ;  /* 0x602000001c3879f0 */ /* 0x000fe20008700838 */
[----:B------:R-:W-:Y:S01]  /*69f0*/  R2UR UR14, R15 ;  /* 0x000000000f0e72ca */ /* 0x000fe200000e0000 */
[----:B------:R-:W-:Y:S01]  /*6a00*/  UMOV UR17, UR9 ;  /* 0x0000000900117c82 */ /* 0x000fe20008000000 */
[----:B------:R-:W-:Y:S01]  /*6a10*/  R2UR UR6, R9 ;  /* 0x00000000090672ca */ /* 0x000fe200000e0000 */
[----:B------:R-:W-:Y:S01]  /*6a20*/  HGMMA.64x16x16.F32 R64, gdesc[UR40].tnspA.tnspB, R64 ;  /* 0x60200000284079f0 */ /* 0x000fe20008700840 */
[----:B------:R-:W-:Y:S01]  /*6a30*/  MOV R218, UR59 ;  /* 0x0000003b00da7c02 */ /* 0x000fe20008000f00 */
[----:B------:R-:W-:Y:S01]  /*6a40*/  UMOV UR59, UR7 ;  /* 0x00000007003b7c82 */ /* 0x000fe20008000000 */
[----:B------:R-:W-:Y:S01]  /*6a50*/  MOV R220, UR57 ;  /* 0x0000003900dc7c02 */ /* 0x000fe20008000f00 */
[----:B------:R-:W-:Y:S01]  /*6a60*/  UMOV UR19, 0x40 ;  /* 0x0000004000137882 */ /* 0x000fe20000000000 */
[----:B------:R-:W-:Y:S01]  /*6a70*/  MOV R11, UR59 ;  /* 0x0000003b000b7c02 */ /* 0x000fe20008000f00 */
[----:B------:R-:W-:Y:S01]  /*6a80*/  HGMMA.64x16x16.F32 R72, gdesc[UR36].tnspA.tnspB, R72 ;  /* 0x60200000244879f0 */ /* 0x000fe20008700848 */
[----:B------:R-:W-:Y:S01]  /*6a90*/  UMOV UR59, UR11 ;  /* 0x0000000b003b7c82 */ /* 0x000fe20008000000 */
[----:B------:R-:W-:Y:S01]  /*6aa0*/  UMOV UR11, 0x40 ;  /* 0x00000040000b7882 */ /* 0x000fe20000000000 */
[----:B------:R-:W-:Y:S01]  /*6ab0*/  UMOV UR57, UR13 ;  /* 0x0000000d00397c82 */ /* 0x000fe20008000000 */
[----:B------:R-:W-:Y:S01]  /*6ac0*/  HGMMA.64x16x16.F32 R80, gdesc[UR32].tnspA.tnspB, R80 ;  /* 0x60200000205079f0 */ /* 0x000fe20008700850 */
[----:B------:R-:W-:Y:S01]  /*6ad0*/  MOV R221, UR58 ;  /* 0x0000003a00dd7c02 */ /* 0x000fe20008000f00 */
[----:B------:R-:W-:Y:S01]  /*6ae0*/  UMOV UR20, UR8 ;  /* 0x0000000800147c82 */ /* 0x000fe20008000000 */
[----:B------:R-:W-:Y:S01]  /*6af0*/  MOV R12, UR56 ;  /* 0x00000038000c7c02 */ /* 0x000fe20008000f00 */
        /* <DEDUP_REMOVED lines=9> */
[----:B------:R-:W-:Y:S01]  /*6b90*/  UMOV UR7, 0x40 ;  /* 0x0000004000077882 */ /* 0x000fe20000000000 */
[----:B------:R-:W-:Y:S01]  /*6ba0*/  MOV R222, UR59 ;  /* 0x0000003b00de7c02 */ /* 0x000fe20008000f00 */
[----:B------:R-:W-:Y:S01]  /*6bb0*/  UMOV UR59, 0x8 ;  /* 0x00000008003b7882 */ /* 0x000fe20000000000 */
[----:B------:R-:W-:Y:S01]  /*6bc0*/  MOV R13, UR57 ;  /* 0x00000039000d7c02 */ /* 0x000fe20008000f00 */
[----:B------:R-:W-:Y:S01]  /*6bd0*/  UMOV UR57, 0x40000040 ;  /* 0x4000004000397882 */ /* 0x000fe20000000000 */
[----:B------:R-:W-:Y:S01]  /*6be0*/  VIADD R9, R5, 0x80 ;  /* 0x0000008005097836 */ /* 0x000fe20000000000 */
[----:B------:R-:W-:Y:S01]  /*6bf0*/  UMOV UR40, UR52 ;  /* 0x0000003400287c82 */ /* 0x000fe20008000000 */
[----:B------:R-:W-:Y:S01]  /*6c00*/  VIADD R14, R6, 0x80 ;  /* 0x00000080060e7836 */ /* 0x000fe20000000000 */
[----:B------:R-:W-:Y:S01]  /*6c10*/  UMOV UR41, UR53 ;  /* 0x0000003500297c82 */ /* 0x000fe20008000000 */
[----:B------:R-:W-:Y:S01]  /*6c20*/  IMAD.U32 R20, RZ, RZ, UR58 ;  /* 0x0000003aff147e24 */ /* 0x000fe2000f8e00ff */
[----:B------:R-:W-:Y:S01]  /*6c30*/  UMOV UR29, 0x40000040 ;  /* 0x40000040001d7882 */ /* 0x000fe20000000000 */
[----:B------:R-:W-:Y:S01]  /*6c40*/  IMAD.U32 R21, RZ, RZ, UR59 ;  /* 0x0000003bff157e24 */ /* 0x000fe2000f8e00ff */
[----:B------:R-:W-:Y:S01]  /*6c50*/  UMOV UR25, UR29 ;  /* 0x0000001d00197c82 */ /* 0x000fe20008000000 */
        /* <DEDUP_REMOVED lines=10> */
[----:B--2---:R-:W2:Y:S01]  /*6d00*/  FENCE.VIEW.ASYNC.S ;  /* 0x00000000000073c6 */ /* 0x004ea20000000000 */
[----:B------:R-:W-:Y:S01]  /*6d10*/  R2UR UR4, R9 ;  /* 0x00000000090472ca */ /* 0x000fe200000e0000 */
[----:B------:R-:W-:Y:S01]  /*6d20*/  VIADD R9, R5, 0x100 ;  /* 0x0000010005097836 */ /* 0x000fe20000000000 */
[----:B------:R-:W-:Y:S01]  /*6d30*/  R2UR UR5, R14 ;  /* 0x000000000e0572ca */ /* 0x000fe200000e0000 */
[----:B--2---:R-:W-:Y:S06]  /*6d40*/  BAR.SYNC.DEFER_BLOCKING 0x9, 0x100 ;  /* 0x0244000000007b1d */ /* 0x004fec0000010000 */
[----:B---3--:R-:W-:-:S06]  /*6d50*/  WARPGROUP.ARRIVE ;  /* 0x00000000000079c5 */ /* 0x008fcc0000000000 */
        /* <DEDUP_REMOVED lines=41> */
[----:B------:R-:W-:Y:S02]  /*6ff0*/  IMAD.U32 R10, RZ, RZ, UR58 ;  /* 0x0000003aff0a7e24 */ /* 0x000fe4000f8e00ff */
[----:B------:R-:W-:Y:S01]  /*7000*/  VIADD R6, R7, 0x400 ;  /* 0x0000040007067836 */ /* 0x000fe20000000000 */
[----:B------:R-:W-:Y:S01]  /*7010*/  HGMMA.64x64x16.F32 R24, gdesc[UR56].tnspA, R24 ;  /* 0x20e00000381879f0 */ /* 0x000fe20008700818 */
[----:B------:R-:W-:Y:S01]  /*7020*/  R2UR UR56, R8 ;  /* 0x00000000083872ca */ /* 0x000fe200000e0000 */
[----:B------:R-:W-:Y:S01]  /*7030*/  VIADD R8, R5, 0x200 ;  /* 0x0000020005087836 */ /* 0x000fe20000000000 */
[----:B------:R-:W-:Y:S02]  /*7040*/  R2UR UR59, R218 ;  /* 0x00000000da3b72ca */ /* 0x000fe400000e0000 */
[----:B------:R-:W-:-:S02]  /*7050*/  R2UR UR58, R219 ;  /* 0x00000000db3a72ca */ /* 0x000fc400000e0000 */
[----:B------:R-:W-:Y:S02]  /*7060*/  R2UR UR57, R220 ;  /* 0x00000000dc3972ca */ /* 0x000fe400000e0000 */
        /* <DEDUP_REMOVED lines=43> */
[----:B----4-:R-:W-:Y:S01]  /*7320*/  LEA.HI.X.SX32 R7, R7, R234, 0x1, P1 ;  /* 0x000000ea07077211 */ /* 0x010fe200008f0eff */
        /* <DEDUP_REMOVED lines=44> */
[----:B--2---:R-:W-:Y:S01]  /*75f0*/  LOP3.LUT R24, R23, 0x80000, RZ, 0xfc, !PT ;  /* 0x0008000017187812 */ /* 0x004fe200078efcff */
        /* <DEDUP_REMOVED lines=19> */
[----:B------:R-:W-:Y:S01]  /*7730*/  UMOV UR7, 0x40 ;  /* 0x0000004000077882 */ /* 0x000fe20000000000 */
        /* <DEDUP_REMOVED lines=28> */
[C---:B------:R-:W-:Y:S01]  /*7900*/  VIADD R26, R24.reuse, 0x10 ;  /* 0x00000010181a7836 */ /* 0x040fe20000000000 */
[----:B------:R-:W-:Y:S01]  /*7910*/  UMOV UR49, UR45 ;  /* 0x0000002d00317c82 */ /* 0x000fe20008000000 */
[----:B------:R-:W-:Y:S01]  /*7920*/  UMOV UR41, UR25 ;  /* 0x0000001900297c82 */ /* 0x000fe20008000000 */
[----:B------:R-:W-:Y:S01]  /*7930*/  R2UR UR44, R25 ;  /* 0x00000000192c72ca */ /* 0x000fe200000e0000 */
[----:B------:R-:W-:Y:S01]  /*7940*/  VIADD R25, R24, 0x110 ;  /* 0x0000011018197836 */ /* 0x000fe20000000000 */
[----:B------:R-:W-:Y:S01]  /*7950*/  R2UR UR46, R26 ;  /* 0x000000001a2e72ca */ /* 0x000fe200000e0000 */
[C---:B------:R-:W-:Y:S01]  /*7960*/  VIADD R26, R24.reuse, 0x90 ;  /* 0x00000090181a7836 */ /* 0x040fe20000000000 */
[----:B------:R-:W-:Y:S01]  /*7970*/  UMOV UR37, UR25 ;  /* 0x0000001900257c82 */ /* 0x000fe20008000000 */
[----:B------:R-:W-:Y:S01]  /*7980*/  UMOV UR33, UR25 ;  /* 0x0000001900217c82 */ /* 0x000fe20008000000 */
[----:B------:R-:W-:Y:S01]  /*7990*/  R2UR UR5, R25 ;  /* 0x00000000190572ca */ /* 0x000fe200000e0000 */
[----:B------:R-:W-:Y:S01]  /*79a0*/  VIADD R25, R24, 0x190 ;  /* 0x0000019018197836 */ /* 0x000fe20000000000 */
[----:B------:R-:W-:Y:S01]  /*79b0*/  R2UR UR4, R26 ;  /* 0x000000001a0472ca */ /* 0x000fe200000e0000 */
[----:B------:R-:W-:Y:S01]  /*79c0*/  UMOV UR29, UR25 ;  /* 0x00000019001d7c82 */ /* 0x000fe20008000000 */
[----:B------:R-:W-:Y:S01]  /*79d0*/  UMOV UR15, 0x40 ;  /* 0x00000040000f7882 */ /* 0x000fe20000000000 */
[----:B------:R1:W-:Y:S01]  /*79e0*/  REDG.E.ADD.F32x4.FTZ.RN.STRONG.GPU desc[UR60][R6.64+0x1000], R32 ;  /* 0x00100020060079a6 */ /* 0x0003e2000c10f7bc */
[----:B------:R-:W-:Y:S01]  /*79f0*/  R2UR UR6, R25 ;  /* 0x00000000190672ca */ /* 0x000fe200000e0000 */
[----:B------:R-:W-:Y:S01]  /*7a00*/  VIADD R25, R24, 0x210 ;  /* 0x0000021018197836 */ /* 0x000fe20000000000 */
[----:B------:R-:W-:Y:S01]  /*7a10*/  UMOV UR8, UR44 ;  /* 0x0000002c00087c82 */ /* 0x000fe20008000000 */
[----:B------:R-:W-:Y:S01]  /*7a20*/  IMAD.U32 R220, RZ, RZ, UR10 ;  /* 0x0000000affdc7e24 */ /* 0x000fe2000f8e00ff */
[----:B------:R-:W-:Y:S01]  /*7a30*/  UMOV UR9, UR45 ;  /* 0x0000002d00097c82 */ /* 0x000fe20008000000 */
[----:B------:R-:W-:Y:S01]  /*7a40*/  IMAD.U32 R221, RZ, RZ, UR11 ;  /* 0x0000000bffdd7e24 */ /* 0x000fe2000f8e00ff */
[----:B------:R-:W-:Y:S01]  /*7a50*/  R2UR UR50, R25 ;  /* 0x00000000193272ca */ /* 0x000fe200000e0000 */
[----:B------:R-:W-:Y:S01]  /*7a60*/  UMOV UR11, 0x40 ;  /* 0x00000040000b7882 */ /* 0x000fe20000000000 */
[----:B------:R-:W-:Y:S01]  /*7a70*/  UMOV UR48, UR44 ;  /* 0x0000002c00307c82 */ /* 0x000fe20008000000 */
[----:B------:R-:W-:Y:S01]  /*7a80*/  UMOV UR10, UR4 ;  /* 0x00000004000a7c82 */ /* 0x000fe20008000000 */
[----:B------:R-:W-:Y:S01]  /*7a90*/  IMAD.U32 R223, RZ, RZ, UR11 ;  /* 0x0000000bffdf7e24 */ /* 0x000fe2000f8e00ff */
[----:B------:R1:W-:Y:S01]  /*7aa0*/  REDG.E.ADD.F32x4.FTZ.RN.STRONG.GPU desc[UR60][R6.64+0x1800], R36 ;  /* 0x00180024060079a6 */ /* 0x0003e2000c10f7bc */
        /* <DEDUP_REMOVED lines=16> */
[----:B------:R-:W-:Y:S01]  /*7bb0*/  R2UR UR24, R25 ;  /* 0x00000000191872ca */ /* 0x000fe200000e0000 */
[----:B------:R-:W-:Y:S01]  /*7bc0*/  HGMMA.64x16x16.F32 R160, gdesc[UR8].tnspA.tnspB, R160 ;  /* 0x6020000008a079f0 */ /* 0x000fe200087008a0 */
[C---:B------:R-:W-:Y:S01]  /*7bd0*/  VIADD R26, R24.reuse, 0x20 ;  /* 0x00000020181a7836 */ /* 0x040fe20000000000 */
[----:B------:R1:W-:Y:S02]  /*7be0*/  REDG.E.ADD.F32x4.FTZ.RN.STRONG.GPU desc[UR60][R6.64+0x2800], R44 ;  /* 0x0028002c060079a6 */ /* 0x0003e4000c10f7bc */
[----:B------:R-:W-:Y:S01]  /*7bf0*/  HGMMA.64x16x16.F32 R168, gdesc[UR48].tnspA.tnspB, R168 ;  /* 0x6020000030a879f0 */ /* 0x000fe200087008a8 */
[----:B------:R-:W-:Y:S01]  /*7c00*/  VIADD R25, R24, 0x120 ;  /* 0x0000012018197836 */ /* 0x000fe20000000000 */
[----:B------:R-:W-:Y:S01]  /*7c10*/  R2UR UR26, R26 ;  /* 0x000000001a1a72ca */ /* 0x000fe200000e0000 */
[----:B------:R-:W-:Y:S01]  /*7c20*/  IMAD.U32 R226, RZ, RZ, UR10 ;  /* 0x0000000affe27e24 */ /* 0x000fe2000f8e00ff */
[----:B------:R-:W-:Y:S01]  /*7c30*/  UMOV UR5, 0x40000040 ;  /* 0x4000004000057882 */ /* 0x000fe20000000000 */
[----:B------:R-:W-:Y:S01]  /*7c40*/  IMAD.U32 R227, RZ, RZ, UR11 ;  /* 0x0000000bffe37e24 */ /* 0x000fe2000f8e00ff */
[----:B------:R-:W-:Y:S01]  /*7c50*/  R2UR UR38, R25 ;  /* 0x00000000192672ca */ /* 0x000fe200000e0000 */
[C---:B------:R-:W-:Y:S01]  /*7c60*/  VIADD R25, R24.reuse, 0x1a0 ;  /* 0x000001a018197836 */ /* 0x040fe20000000000 */
[----:B------:R-:W-:Y:S01]  /*7c70*/  UMOV UR40, UR24 ;  /* 0x0000001800287c82 */ /* 0x000fe20008000000 */
[C---:B------:R-:W-:Y:S01]  /*7c80*/  VIADD R26, R24.reuse, 0xa0 ;  /* 0x000000a0181a7836 */ /* 0x040fe20000000000 */
[----:B------:R-:W-:Y:S01]  /*7c90*/  UMOV UR36, UR24 ;  /* 0x0000001800247c82 */ /* 0x000fe20008000000 */
[----:B------:R-:W-:Y:S01]  /*7ca0*/  UMOV UR32, UR24 ;  /* 0x0000001800207c82 */ /* 0x000fe20008000000 */
[----:B------:R-:W-:Y:S01]  /*7cb0*/  R2UR UR34, R25 ;  /* 0x00000000192272ca */ /* 0x000fe200000e0000 */
[----:B------:R-:W-:Y:S01]  /*7cc0*/  VIADD R25, R24, 0x220 ;  /* 0x0000022018197836 */ /* 0x000fe20000000000 */
[----:B------:R-:W-:Y:S01]  /*7cd0*/  R2UR UR42, R26 ;  /* 0x000000001a2a72ca */ /* 0x000fe200000e0000 */
[----:B------:R-:W-:Y:S01]  /*7ce0*/  UMOV UR28, UR24 ;  /* 0x00000018001c7c82 */ /* 0x000fe20008000000 */
[----:B------:R1:W-:Y:S02]  /*7cf0*/  REDG.E.ADD.F32x4.FTZ.RN.STRONG.GPU desc[UR60][R6.64+0x3000], R48 ;  /* 0x00300030060079a6 */ /* 0x0003e4000c10f7bc */
[----:B------:R-:W-:Y:S01]  /*7d00*/  R2UR UR30, R25 ;  /* 0x00000000191e72ca */ /* 0x000fe200000e0000 */
[----:B------:R-:W-:Y:S01]  /*7d10*/  HGMMA.64x16x16.F32 R136, gdesc[UR24].tnspA.tnspB, R136 ;  /* 0x60200000188879f0 */ /* 0x000fe20008700888 */
[----:B------:R-:W-:Y:S01]  /*7d20*/  VIADD R26, R24, 0x30 ;  /* 0x00000030181a7836 */ /* 0x000fe20000000000 */
[----:B------:R-:W-:Y:S01]  /*7d30*/  UMOV UR21, UR5 ;  /* 0x0000000500157c82 */ /* 0x000fe20008000000 */
[----:B------:R-:W-:-:S05]  /*7d40*/  UMOV UR17, UR5 ;  /* 0x0000000500117c82 */ /* 0x000fca0008000000 */
[----:B------:R-:W-:Y:S01]  /*7d50*/  HGMMA.64x16x16.F32 R144, gdesc[UR40].tnspA.tnspB, R144 ;  /* 0x60200000289079f0 */ /* 0x000fe20008700890 */
[----:B------:R-:W-:Y:S01]  /*7d60*/  UMOV UR13, UR5 ;  /* 0x00000005000d7c82 */ /* 0x000fe20008000000 */
[----:B------:R-:W-:Y:S01]  /*7d70*/  UMOV UR9, UR5 ;  /* 0x0000000500097c82 */ /* 0x000fe20008000000 */
[----:B------:R-:W-:Y:S01]  /*7d80*/  UMOV UR11, 0x40 ;  /* 0x00000040000b7882 */ /* 0x000fe20000000000 */
[----:B------:R1:W-:Y:S01]  /*7d90*/  REDG.E.ADD.F32x4.FTZ.RN.STRONG.GPU desc[UR60][R6.64+0x3800], R52 ;  /* 0x00380034060079a6 */ /* 0x0003e2000c10f7bc */
[----:B------:R-:W-:Y:S01]  /*7da0*/  VIADD R25, R234, 0x180 ;  /* 0x00000180ea197836 */ /* 0x000fe20000000000 */
[----:B------:R-:W-:Y:S01]  /*7db0*/  HGMMA.64x16x16.F32 R152, gdesc[UR36].tnspA.tnspB, R152 ;  /* 0x60200000249879f0 */ /* 0x000fe20008700898 */
[----:B------:R-:W-:Y:S01]  /*7dc0*/  R2UR UR6, R26 ;  /* 0x000000001a0672ca */ /* 0x000fe200000e0000 */
[C---:B------:R-:W-:Y:S02]  /*7dd0*/  VIADD R26, R24.reuse, 0xb0 ;  /* 0x000000b0181a7836 */ /* 0x040fe40000000000 */
[----:B------:R-:W-:Y:S01]  /*7de0*/  R2UR UR4, R25 ;  /* 0x00000000190472ca */ /* 0x000fe200000e0000 */
[----:B------:R-:W-:Y:S01]  /*7df0*/  VIADD R25, R24, 0x130 ;  /* 0x0000013018197836 */ /* 0x000fe20000000000 */
[----:B------:R-:W-:Y:S01]  /*7e00*/  HGMMA.64x16x16.F32 R160, gdesc[UR32].tnspA.tnspB, R160 ;  /* 0x6020000020a079f0 */ /* 0x000fe200087008a0 */
[----:B------:R-:W-:Y:S01]  /*7e10*/  R2UR UR22, R26 ;  /* 0x000000001a1672ca */ /* 0x000fe200000e0000 */
[----:B------:R-:W-:-:S02]  /*7e20*/  IMAD.U32 R22, RZ, RZ, UR58 ;  /* 0x0000003aff167e24 */ /* 0x000fc4000f8e00ff */
[----:B------:R-:W-:Y:S01]  /*7e30*/  R2UR UR18, R25 ;  /* 0x00000000191272ca */ /* 0x000fe200000e0000 */
[----:B------:R-:W-:Y:S01]  /*7e40*/  HGMMA.64x16x16.F32 R168, gdesc[UR28].tnspA.tnspB, R168 ;  /* 0x602000001ca879f0 */ /* 0x000fe200087008a8 */
[C---:B------:R-:W-:Y:S02]  /*7e50*/  VIADD R25, R24.reuse, 0x1b0 ;  /* 0x000001b018197836 */ /* 0x040fe40000000000 */
[----:B------:R-:W-:Y:S02]  /*7e60*/  VIADD R24, R24, 0x230 ;  /* 0x0000023018187836 */ /* 0x000fe40000000000 */
        /* <DEDUP_REMOVED lines=15> */
.L_x_812:
        /* <DEDUP_REMOVED lines=111> */
.L_x_813:
[----:B------:R-:W2:Y:S01]  /*8650*/  LDL R5, [R1+0x8] ;  /* 0x0000080001057983 */ /* 0x000ea20000100800 */
[----:B------:R-:W-:Y:S01]  /*8660*/  VIADD R3, R3, 0x1 ;  /* 0x0000000103037836 */ /* 0x000fe20000000000 */
[----:B------:R-:W-:Y:S01]  /*8670*/  LOP3.LUT R18, R18, 0x1, RZ, 0x3c, !PT ;  /* 0x0000000112127812 */ /* 0x000fe200078e3cff */
[----:B------:R-:W-:Y:S02]  /*8680*/  VIADD R2, R2, 0x1 ;  /* 0x0000000102027836 */ /* 0x000fe40000000000 */
[----:B-----5:R-:W-:-:S03]  /*8690*/  VIADD R16, R16, 0x31820 ;  /* 0x0003182010107836 */ /* 0x020fc60000000000 */
[C---:B------:R-:W-:Y:S02]  /*86a0*/  ISETP.NE.AND P0, PT, R2.reuse, 0x2, PT ;  /* 0x000000020200780c */ /* 0x040fe40003f05270 */
[----:B------:R-:W-:Y:S02]  /*86b0*/  PRMT R16, RZ, 0x654, R16 ;  /* 0x00000654ff107816 */ /* 0x000fe40000000010 */
[----:B------:R-:W-:Y:S02]  /*86c0*/  SEL R2, R2, RZ, P0 ;  /* 0x000000ff02027207 */ /* 0x000fe40000000000 */
[----:B------:R1:W-:Y:S01]  /*86d0*/  SYNCS.ARRIVE.TRANS64.RED.A1T0 RZ, [R16+URZ], RZ ;  /* 0x000000ff10ff79a7 */ /* 0x0003e2000810043f */
[----:B--2---:R-:W-:Y:S02]  /*86e0*/  R2UR UR4, R5 ;  /* 0x00000000050472ca */ /* 0x004fe400000e0000 */
[----:B------:R-:W-:-:S04]  /*86f0*/  SEL R5, RZ, 0x1, P0 ;  /* 0x00000001ff057807 */ /* 0x000fc80000000000 */
[----:B------:R-:W-:-:S07]  /*8700*/  LOP3.LUT R228, R228, R5, RZ, 0x3c, !PT ;  /* 0x00000005e4e47212 */ /* 0x000fce00078e3cff */
[----:B------:R-:W-:-:S13]  /*8710*/  ISETP.GE.AND P1, PT, R3, UR4, PT ;  /* 0x0000000403007c0c */ /* 0x000fda000bf26270 */
[----:B-1----:R-:W-:Y:S05]  /*8720*/  @!P1 BRA `(.L_x_814) ;  /* 0xffffff9000789947 */ /* 0x002fea000383ffff */
        /* <DEDUP_REMOVED lines=82> */
.L_x_801:
[----:B------:R-:W-:Y:S05]  /*8c50*/  @P0 BRA `(.L_x_800) ;  /* 0x0000002400400947 */ /* 0x000fea0003800000 */
[----:B------:R-:W2:Y:S01]  /*8c60*/  LDL.LU R3, [R1+0x10] ;  /* 0x0000100001037983 */ /* 0x000ea20000300800 */
[----:B------:R-:W3:Y:S01]  /*8c70*/  S2R R4, SR_TID.X ;  /* 0x0000000000047919 */ /* 0x000ee20000002100 */
[----:B------:R-:W4:Y:S01]  /*8c80*/  S2UR UR5, SR_CgaCtaId ;  /* 0x00000000000579c3 */ /* 0x000f220000008800 */
[----:B------:R-:W-:Y:S01]  /*8c90*/  ULDC UR4, c[0x0][0x850] ;  /* 0x0002140000047ab9 */ /* 0x000fe20000000800 */
[----:B------:R-:W-:Y:S01]  /*8ca0*/  ULDC.64 UR12, c[0x0][0x818] ;  /* 0x00020600000c7ab9 */ /* 0x000fe20000000a00 */
[----:B-1----:R-:W5:Y:S01]  /*8cb0*/  LDL.LU R2, [R1+0xc] ;  /* 0x00000c0001027983 */ /* 0x002f620000300800 */
[----:B------:R-:W-:-:S03]  /*8cc0*/  ULDC.64 UR14, c[0x0][0x848] ;  /* 0x00021200000e7ab9 */ /* 0x000fc60000000a00 */
[----:B------:R-:W5:Y:S01]  /*8cd0*/  LDL.LU R0, [R1+0x14] ;  /* 0x0000140001007983 */ /* 0x000f620000300800 */
[----:B------:R-:W-:Y:S01]  /*8ce0*/  UISETP.NE.AND UP0, UPT, UR4, 0x1, UPT ;  /* 0x000000010400788c */ /* 0x000fe2000bf05270 */
[----:B------:R-:W-:Y:S02]  /*8cf0*/  BSSY B1, `(.L_x_815) ;  /* 0x0000057000017945 */ /* 0x000fe40003800000 */
[----:B------:R-:W-:-:S08]  /*8d00*/  UMOV UR4, 0x400 ;  /* 0x0000040000047882 */ /* 0x000fd00000000000 */
[----:B------:R-:W-:Y:S01]  /*8d10*/  @UP0 ULDC UR6, c[0x0][0x854] ;  /* 0x0002150000060ab9 */ /* 0x000fe20000000800 */
[----:B----4-:R-:W-:-:S03]  /*8d20*/  ULEA UR4, UR5, UR4, 0x18 ;  /* 0x0000000405047291 */ /* 0x010fc6000f8ec03f */
[----:B------:R-:W-:Y:S01]  /*8d30*/  @UP0 ULDC UR5, c[0x0][0x858] ;  /* 0x0002160000050ab9 */ /* 0x000fe20000000800 */
[----:B------:R-:W-:Y:S01]  /*8d40*/  BAR.SYNC.DEFER_BLOCKING 0x1, 0x100 ;  /* 0x0044000000007b1d */ /* 0x000fe20000010000 */
[----:B--2---:R-:W-:Y:S01]  /*8d50*/  R2UR UR8, R3 ;  /* 0x00000000030872ca */ /* 0x004fe200000e0000 */
[----:B---3--:R-:W-:-:S05]  /*8d60*/  VIADD R3, R4, 0xffffff80 ;  /* 0xffffff8004037836 */ /* 0x008fca0000000000 */
[----:B------:R-:W-:Y:S02]  /*8d70*/  ISETP.NE.AND P0, PT, R3, RZ, PT ;  /* 0x000000ff0300720c */ /* 0x000fe40003f05270 */
[----:B-----5:R-:W-:Y:S02]  /*8d80*/  R2UR UR11, R2 ;  /* 0x00000000020b72ca */ /* 0x020fe400000e0000 */
[----:B------:R-:W-:-:S03]  /*8d90*/  R2UR UR17, R0 ;  /* 0x00000000001172ca */ /* 0x000fc600000e0000 */
[----:B------:R-:W-:Y:S01]  /*8da0*/  UIMAD UR8, UR8, 0x5000, URZ ;  /* 0x00005000080878a4 */ /* 0x000fe2000f8e023f */
[----:B------:R-:W-:-:S03]  /*8db0*/  SHF.R.S32.HI R0, RZ, 0x1f, R3 ;  /* 0x0000001fff007819 */ /* 0x000fc60000011403 */
[----:B------:R-:W-:Y:S01]  /*8dc0*/  USHF.R.S32.HI UR9, URZ, 0x1f, UR8 ;  /* 0x0000001f3f097899 */ /* 0x000fe20008011408 */
[----:B------:R-:W-:-:S03]  /*8dd0*/  LEA.HI R2, R0, R3, RZ, 0x7 ;  /* 0x0000000300027211 */ /* 0x000fc600078f38ff */
[----:B------:R-:W-:Y:S01]  /*8de0*/  UIMAD.WIDE.U32 UR6, UR11, UR6, URZ ;  /* 0x000000060b0672a5 */ /* 0x000fe2000f8e003f */
[----:B------:R-:W-:Y:S02]  /*8df0*/  LOP3.LUT R0, R2, 0x3fffff80, RZ, 0xc0, !PT ;  /* 0x3fffff8002007812 */ /* 0x000fe400078ec0ff */
[----:B------:R-:W-:Y:S01]  /*8e00*/  SHF.R.S32.HI R5, RZ, 0x7, R2 ;  /* 0x00000007ff057819 */ /* 0x000fe20000011402 */
[----:B------:R-:W-:Y:S02]  /*8e10*/  @UP0 USHF.R.U32.HI UR11, URZ, UR5, UR7 ;  /* 0x000000053f0b0299 */ /* 0x000fe40008011607 */
[----:B------:R-:W-:Y:S01]  /*8e20*/  IMAD.IADD R0, R3, 0x1, -R0 ;  /* 0x0000000103007824 */ /* 0x000fe200078e0a00 */
[----:B------:R-:W-:Y:S02]  /*8e30*/  USHF.R.S32.HI UR16, URZ, 0x1f, UR17 ;  /* 0x0000001f3f107899 */ /* 0x000fe40008011411 */
[----:B------:R-:W-:Y:S01]  /*8e40*/  USHF.R.S32.HI UR5, URZ, 0x1f, UR11 ;  /* 0x0000001f3f057899 */ /* 0x000fe2000801140b */
[----:B------:R-:W-:Y:S01]  /*8e50*/  IMAD R0, R5, 0xa00, R0 ;  /* 0x00000a0005007824 */ /* 0x000fe200078e0200 */
[----:B------:R-:W-:-:S02]  /*8e60*/  UIMAD.WIDE.U32 UR6, UR11, UR12, UR8 ;  /* 0x0000000c0b0672a5 */ /* 0x000fc4000f8e0008 */
[----:B------:R-:W-:Y:S01]  /*8e70*/  IMAD.U32 R2, RZ, RZ, UR11 ;  /* 0x0000000bff027e24 */ /* 0x000fe2000f8e00ff */
[----:B------:R-:W-:Y:S01]  /*8e80*/  UIMAD UR10, UR5, UR12, URZ ;  /* 0x0000000c050a72a4 */ /* 0x000fe2000f8e023f */
[----:B------:R-:W-:-:S03]  /*8e90*/  IMAD.SHL.U32 R0, R0, 0x4, RZ ;  /* 0x0000000400007824 */ /* 0x000fc600078e00ff */
[----:B------:R-:W-:Y:S01]  /*8ea0*/  UIMAD UR10, UR11, UR13, UR10 ;  /* 0x0000000d0b0a72a4 */ /* 0x000fe2000f8e020a */
[----:B------:R1:W-:Y:S01]  /*8eb0*/  STL [R1+0xc], R2 ;  /* 0x00000c0201007387 */ /* 0x0003e20000100800 */
[----:B------:R-:W-:Y:S01]  /*8ec0*/  LEA R0, R0, UR4, 0x2 ;  /* 0x0000000400007c11 */ /* 0x000fe2000f8e10ff */
[----:B------:R-:W-:Y:S01]  /*8ed0*/  ULDC.64 UR12, c[0x0][0x840] ;  /* 0x00021000000c7ab9 */ /* 0x000fe20000000a00 */
[----:B------:R-:W-:Y:S02]  /*8ee0*/  UIADD3 UR7, UR7, UR10, URZ ;  /* 0x0000000a07077290 */ /* 0x000fe4000fffe03f */
[----:B------:R-:W-:Y:S01]  /*8ef0*/  UIMAD UR5, UR5, UR12, URZ ;  /* 0x0000000c050572a4 */ /* 0x000fe2000f8e023f */
[----:B------:R1:W-:Y:S01]  /*8f00*/  STS.128 [R0], R56 ;  /* 0x0000003800007388 */ /* 0x0003e20000000c00 */
[----:B------:R-:W-:Y:S02]  /*8f10*/  UIMAD.WIDE.U32 UR8, UR11, UR12, UR8 ;  /* 0x0000000c0b0872a5 */ /* 0x000fe4000f8e0008 */
[----:B------:R-:W-:Y:S01]  /*8f20*/  UIMAD UR11, UR11, UR13, UR5 ;  /* 0x0000000d0b0b72a4 */ /* 0x000fe2000f8e0205 */
[----:B------:R1:W-:Y:S01]  /*8f30*/  STS.128 [R0+0x800], R60 ;  /* 0x0008003c00007388 */ /* 0x0003e20000000c00 */
[----:B------:R-:W-:Y:S01]  /*8f40*/  UIMAD UR10, UR16, UR14, URZ ;  /* 0x0000000e100a72a4 */ /* 0x000fe2000f8e023f */
[----:B------:R-:W-:-:S02]  /*8f50*/  ULDC.64 UR12, c[0x0][0x820] ;  /* 0x00020800000c7ab9 */ /* 0x000fc40000000a00 */
        /* <DEDUP_REMOVED lines=33> */
[----:B--2---:R-:W2:Y:S02]  /*9170*/  FENCE.VIEW.ASYNC.S ;  /* 0x00000000000073c6 */ /* 0x004ea40000000000 */
[----:B--2---:R-:W-:Y:S06]  /*9180*/  BAR.SYNC.DEFER_BLOCKING 0x1, 0x100 ;  /* 0x0044000000007b1d */ /* 0x004fec0000010000 */
[----:B------:R-:W-:Y:S05]  /*9190*/  @P0 BRA `(.L_x_816) ;  /* 0x0000000000300947 */ /* 0x000fea0003800000 */
[----:B------:R-:W-:Y:S01]  /*91a0*/  PLOP3.LUT P0, PT, PT, PT, PT, 0x80, 0x0 ;  /* 0x000000000000781c */ /* 0x000fe20003f0f070 */
[----:B------:R-:W-:Y:S01]  /*91b0*/  UMOV UR5, 0x1400 ;  /* 0x0000140000057882 */ /* 0x000fe20000000000 */
[----:B------:R-:W-:Y:S01]  /*91c0*/  UMOV UR8, 0x0 ;  /* 0x0000000000087882 */ /* 0x000fe20000000000 */
[----:B------:R-:W-:Y:S01]  /*91d0*/  UMOV UR9, 0x14f00000 ;  /* 0x14f0000000097882 */ /* 0x000fe20000000000 */
[----:B------:R-:W-:-:S09]  /*91e0*/  UMOV UR6, UR14 ;  /* 0x0000000e00067c82 */ /* 0x000fd20008000000 */
.L_x_817:
[----:B------:R-:W-:Y:S01]  /*91f0*/  @P0 ELECT P1, URZ, PT ;  /* 0x00000000003f082f */ /* 0x000fe20003820000 */
[----:B------:R2:W-:-:S12]  /*9200*/  UBLKRED.G.S.ADD.F32.RN [UR6], [UR4], UR5, desc[UR8] ;  /* 0x00000806040073bb */ /* 0x0005d800080a1405 */
[----:B------:R-:W-:Y:S02]  /*9210*/  @P1 PLOP3.LUT P0, PT, P1, PT, PT, 0x8, 0x0 ;  /* 0x000000000000181c */ /* 0x000fe40000f0e170 */
[----:B------:R-:W-:-:S11]  /*9220*/  PLOP3.LUT P1, PT, PT, PT, PT, 0x8, 0x0 ;  /* 0x000000000000781c */ /* 0x000fd60003f2e170 */
[----:B--2---:R-:W-:Y:S05]  /*9230*/  @P0 BRA.U.ANY `(.L_x_817) ;  /* 0xfffffffd00ec0947 */ /* 0x004fea000393ffff */
[----:B------:R0:W-:Y:S01]  /*9240*/  UTMACMDFLUSH ;  /* 0x00000000000079b7 */ /* 0x0001e20000000000 */
[----:B------:R-:W-:-:S04]  /*9250*/  DEPBAR.LE SB0, 0x0 ;  /* 0x000080000000791a */ /* 0x000fc80000000000 */
.L_x_816:
[----:B------:R-:W-:Y:S05]  /*9260*/  BSYNC B1 ;  /* 0x0000000000017941 */ /* 0x000fea0003800000 */
.L_x_815:
        /* <DEDUP_REMOVED lines=32> */
.L_x_818:
        /* <DEDUP_REMOVED lines=8> */
.L_x_796:
[----:B------:R-:W-:-:S08]  /*94f0*/  NOP ;  /* 0x0000000000007918 */ /* 0x000fd00000000000 */
[----:B------:R-:W1:-:S00]  /*9500*/  USETMAXREG.DEALLOC.CTAPOOL 0x18 ;  /* 0x00000018000079c8 */ /* 0x000e4000080e0500 */
[----:B-1----:R-:W-:-:S06]  /*9510*/  LOP3.LUT R2, R2, 0x3, RZ, 0xc0, !PT ;  /* 0x0000000302027812 */ /* 0x002fcc00078ec0ff */
        /* <DEDUP_REMOVED lines=24> */
.L_x_819:
[----:B------:R-:W-:Y:S01]  /*96a0*/  ULDC UR8, c[0x0][0x8cc] ;  /* 0x0002330000087ab9 */ /* 0x000fe20000000800 */
[----:B------:R-:W-:Y:S01]  /*96b0*/  UMOV UR11, UR7 ;  /* 0x00000007000b7c82 */ /* 0x000fe20008000000 */
[----:B------:R-:W-:-:S11]  /*96c0*/  UISETP.NE.AND UP0, UPT, UR8, 0x1, UPT ;  /* 0x000000010800788c */ /* 0x000fd6000bf05270 */
[----:B------:R-:W-:Y:S02]  /*96d0*/  @UP0 ULDC.64 UR12, c[0x0][0x8d0] ;  /* 0x00023400000c0ab9 */ /* 0x000fe40000000a00 */
[----:B------:R-:W-:-:S04]  /*96e0*/  UIMAD.WIDE.U32 UR4, UR7, UR12, URZ ;  /* 0x0000000c070472a5 */ /* 0x000fc8000f8e003f */
[----:B------:R-:W-:-:S04]  /*96f0*/  @UP0 USHF.R.U32.HI UR11, URZ, UR13, UR5 ;  /* 0x0000000d3f0b0299 */ /* 0x000fc80008011605 */
[----:B------:R-:W-:-:S12]  /*9700*/  UIMAD UR4, UR11, UR8, URZ ;  /* 0x000000080b0472a4 */ /* 0x000fd8000f8e023f */
.L_x_820:
        /* <DEDUP_REMOVED lines=38> */
[----:B------:R-:W-:Y:S01]  /*9970*/  IMAD.MOV.U32 R17, RZ, RZ, RZ ;  /* 0x000000ffff117224 */ /* 0x000fe200078e00ff */
[----:B------:R-:W-:Y:S02]  /*9980*/  SHF.R.S32.HI R5, RZ, 0x1f, R5 ;  /* 0x0000001fff057819 */ /* 0x000fe40000011405 */
[----:B------:R-:W-:Y:S01]  /*9990*/  ELECT P0, URZ, PT ;  /* 0x00000000003f782f */ /* 0x000fe20003800000 */
[----:B------:R-:W2:Y:S01]  /*99a0*/  LDC.64 R6, c[0x0][0x730] ;  /* 0x0001cc00ff067b82 */ /* 0x000ea20000000a00 */
[----:B------:R-:W-:Y:S01]  /*99b0*/  SHF.R.S32.HI R15, RZ, 0x1f, R15 ;  /* 0x0000001fff0f7819 */ /* 0x000fe2000001140f */
[----:B------:R-:W-:-:S04]  /*99c0*/  UMOV UR12, UR20 ;  /* 0x00000014000c7c82 */ /* 0x000fc80008000000 */
        /* <DEDUP_REMOVED lines=30> */
.L_x_837:
        /* <DEDUP_REMOVED lines=10> */
.L_x_823:
        /* <DEDUP_REMOVED lines=125> */
.L_x_829:
[----:B------:R-:W-:-:S04]  /*a420*/  SHF.L.U32 R10, R15, 0x1f, RZ ;  /* 0x0000001f0f0a7819 */ /* 0x000fc800000006ff */
[----:B------:R-:W1:Y:S02]  /*a430*/  SYNCS.PHASECHK.TRANS64.TRYWAIT P1, [R7+URZ+0x31838], R10 ;  /* 0x0318380a070075a7 */ /* 0x000e64000802017f */
[----:B-1---5:R-:W-:Y:S05]  /*a440*/  @!P1 BRA `(.L_x_825) ;  /* 0x0000000c009c9947 */ /* 0x022fea0003800000 */
.L_x_838:
[----:B------:R-:W-:Y:S05]  /*a450*/  @P0 BRA `(.L_x_826) ;  /* 0x0000000000140947 */ /* 0x000fea0003800000 */
[----:B------:R-:W-:Y:S01]  /*a460*/  ISETP.NE.AND P1, PT, R17, RZ, PT ;  /* 0x000000ff1100720c */ /* 0x000fe20003f25270 */
[----:B-1----:R-:W-:-:S04]  /*a470*/  IMAD.MOV.U32 R10, RZ, RZ, 0x8100 ;  /* 0x00008100ff0a7424 */ /* 0x002fc800078e00ff */
[----:B------:R2:W-:Y:S08]  /*a480*/  SYNCS.ARRIVE.TRANS64 RZ, [R7+URZ+0x31830], R10 ;  /* 0x0318300a07ff79a7 */ /* 0x0005f0000800003f */
[----:B------:R-:W-:Y:S05]  /*a490*/  @!P1 BRA `(.L_x_826) ;  /* 0x0000000000049947 */ /* 0x000fea0003800000 */
[----:B------:R-:W-:Y:S01]  /*a4a0*/  BPT.TRAP 0x1 ;  /* 0x000000040000795c */ /* 0x000fe20000300000 */
.L_x_826:
        /* <DEDUP_REMOVED lines=51> */
.L_x_840:
[----:B------:R-:W-:Y:S01]  /*a7e0*/  LOP3.LUT R15, R15, 0x1, RZ, 0x3c, !PT ;  /* 0x000000010f0f7812 */ /* 0x000fe200078e3cff */
[----:B------:R-:W-:Y:S06]  /*a7f0*/  @P2 BRA `(.L_x_828) ;  /* 0x0000000000142947 */ /* 0x000fec0003800000 */
[----:B------:R-:W-:Y:S01]  /*a800*/  ISETP.NE.AND P1, PT, R17, RZ, PT ;  /* 0x000000ff1100720c */ /* 0x000fe20003f25270 */
[----:B-1----:R-:W-:-:S04]  /*a810*/  IMAD.MOV.U32 R20, RZ, RZ, 0x8100 ;  /* 0x00008100ff147424 */ /* 0x002fc800078e00ff */
[----:B------:R2:W-:Y:S08]  /*a820*/  SYNCS.ARRIVE.TRANS64 RZ, [R19+URZ+0x31810], R20 ;  /* 0x0318101413ff79a7 */ /* 0x0005f0000800003f */
[----:B------:R-:W-:Y:S05]  /*a830*/  @!P1 BRA `(.L_x_828) ;  /* 0x0000000000049947 */ /* 0x000fea0003800000 */
[----:B------:R-:W-:Y:S01]  /*a840*/  BPT.TRAP 0x1 ;  /* 0x000000040000795c */ /* 0x000fe20000300000 */
.L_x_828:
        /* <DEDUP_REMOVED lines=52> */
.L_x_824:
[----:B------:R-:W-:-:S04]  /*ab90*/  SHF.L.U32 R4, R15, 0x1f, RZ ;  /* 0x0000001f0f047819 */ /* 0x000fc800000006ff */
[----:B------:R-:W1:Y:S02]  /*aba0*/  SYNCS.PHASECHK.TRANS64.TRYWAIT P1, [R7+URZ+0x31838], R4 ;  /* 0x03183804070075a7 */ /* 0x000e64000802017f */
[----:B-1----:R-:W-:Y:S05]  /*abb0*/  @!P1 BRA `(.L_x_830) ;  /* 0x0000000400ec9947 */ /* 0x002fea0003800000 */
.L_x_841:
[----:B------:R-:W-:Y:S05]  /*abc0*/  @P0 BRA `(.L_x_831) ;  /* 0x0000000000180947 */ /* 0x000fea0003800000 */
[----:B------:R-:W2:Y:S01]  /*abd0*/  S2R R5, SR_TID.X ;  /* 0x0000000000057919 */ /* 0x000ea20000002100 */
[----:B-1----:R-:W-:-:S04]  /*abe0*/  IMAD.MOV.U32 R4, RZ, RZ, 0x8100 ;  /* 0x00008100ff047424 */ /* 0x002fc800078e00ff */
[----:B------:R3:W-:Y:S01]  /*abf0*/  SYNCS.ARRIVE.TRANS64 RZ, [R7+URZ+0x31830], R4 ;  /* 0x0318300407ff79a7 */ /* 0x0007e2000800003f */
[----:B--2---:R-:W-:-:S13]  /*ac00*/  LOP3.LUT P0, RZ, R5, 0x1f, RZ, 0xc0, !PT ;  /* 0x0000001f05ff7812 */ /* 0x004fda000780c0ff */
[----:B---3--:R-:W-:Y:S05]  /*ac10*/  @!P0 BRA `(.L_x_831) ;  /* 0x0000000000048947 */ /* 0x008fea0003800000 */
[----:B------:R-:W-:Y:S01]  /*ac20*/  BPT.TRAP 0x1 ;  /* 0x000000040000795c */ /* 0x000fe20000300000 */
.L_x_831:
        /* <DEDUP_REMOVED lines=14> */
[----:B------:R-:W-:Y:S01]  /*ad10*/  LOP3.LUT R15, R15, 0x1, RZ, 0x3c, !PT ;  /* 0x000000010f0f7812 */ /* 0x000fe200078e3cff */
[----:B------:R-:W-:-:S02]  /*ad20*/  UIADD3 UR40, UR8, 0x24100, URZ ;  /* 0x0002410008287890 */ /* 0x000fc4000fffe03f */
        /* <DEDUP_REMOVED lines=36> */
.L_x_821:
[----:B------:R-:W-:Y:S05]  /*af70*/  WARPSYNC.ALL ;  /* 0x0000000000007948 */ /* 0x000fea0003800000 */
[----:B------:R-:W-:-:S13]  /*af80*/  ELECT P0, URZ, PT ;  /* 0x00000000003f782f */ /* 0x000fda0003800000 */
[----:B------:R-:W-:Y:S05]  /*af90*/  @!P0 BRA `(.L_x_800) ;  /* 0x0000000000708947 */ /* 0x000fea0003800000 */
[----:B------:R-:W-:-:S04]  /*afa0*/  LOP3.LUT R0, R0, 0x2, RZ, 0xfc, !PT ;  /* 0x0000000200007812 */ /* 0x000fc800078efcff */
[----:B------:R-:W-:-:S13]  /*afb0*/  ISETP.NE.AND P1, PT, R0, 0x3, PT ;  /* 0x000000030000780c */ /* 0x000fda0003f25270 */
[----:B------:R-:W-:Y:S05]  /*afc0*/  @!P1 BRA `(.L_x_832) ;  /* 0x0000000000049947 */ /* 0x000fea0003800000 */
[----:B------:R-:W-:Y:S01]  /*afd0*/  BPT.TRAP 0x1 ;  /* 0x000000040000795c */ /* 0x000fe20000300000 */
.L_x_832:
        /* <DEDUP_REMOVED lines=8> */
.L_x_842:
        /* <DEDUP_REMOVED lines=9> */
.L_x_843:
[----:B------:R-:W-:Y:S05]  /*b0f0*/  @!P1 BRA `(.L_x_835) ;  /* 0x0000000000049947 */ /* 0x000fea0003800000 */
[----:B------:R-:W-:Y:S01]  /*b100*/  BPT.TRAP 0x1 ;  /* 0x000000040000795c */ /* 0x000fe20000300000 */
.L_x_835:
[----:B------:R-:W-:-:S07]  /*b110*/  SHF.L.U32 R15, R15, 0x1f, RZ ;  /* 0x0000001f0f0f7819 */ /* 0x000fce00000006ff */
.L_x_836:
[----:B--2---:R2:W3:Y:S02]  /*b120*/  SYNCS.PHASECHK.TRANS64.TRYWAIT P0, [R4+URZ+0x31838], R15 ;  /* 0x0318380f040075a7 */ /* 0x0044e4000800017f */
[----:B---3--:R-:W-:Y:S05]  /*b130*/  @!P0 NANOSLEEP.SYNCS 0x989680 ;  /* 0x009896800000895d */ /* 0x008fea0003900000 */
[----:B------:R-:W3:Y:S02]  /*b140*/  @!P0 SYNCS.PHASECHK.TRANS64 P0, [R4+URZ+0x31838], R15 ;  /* 0x0318380f040085a7 */ /* 0x000ee4000800007f */
[----:B---3--:R-:W-:Y:S05]  /*b150*/  @!P0 BRA `(.L_x_836) ;  /* 0xfffffffc00f08947 */ /* 0x008fea000383ffff */
.L_x_800:
[----:B------:R-:W-:Y:S05]  /*b160*/  BSYNC B0 ;  /* 0x0000000000007941 */ /* 0x000fea0003800000 */
.L_x_795:
[----:B------:R-:W-:Y:S05]  /*b170*/  EXIT ;  /* 0x000000000000794d */ /* 0x000fea0003800000 */
.L_x_803:
[----:B-1----:R1:W2:Y:S02]  /*b180*/  SYNCS.PHASECHK.TRANS64.TRYWAIT P0, [R17+URZ+0x31800], R10 ;  /* 0x0318000a110075a7 */ /* 0x0022a4000800017f */
[----:B--2---:R-:W-:Y:S05]  /*b190*/  @!P0 NANOSLEEP.SYNCS 0x989680 ;  /* 0x009896800000895d */ /* 0x004fea0003900000 */
[----:B------:R-:W2:Y:S02]  /*b1a0*/  @!P0 SYNCS.PHASECHK.TRANS64 P0, [R17+URZ+0x31800], R10 ;  /* 0x0318000a110085a7 */ /* 0x000ea4000800007f */
[----:B--2---:R-:W-:Y:S05]  /*b1b0*/  @!P0 BRA `(.L_x_803) ;  /* 0xfffffffc00f08947 */ /* 0x004fea000383ffff */
[----:B------:R-:W-:Y:S05]  /*b1c0*/  BRA `(.L_x_802) ;  /* 0xffffff5c00ac7947 */ /* 0x000fea000383ffff */
.L_x_807:
[----:B--2---:R2:W3:Y:S02]  /*b1d0*/  SYNCS.PHASECHK.TRANS64.TRYWAIT P1, [R16+URZ+0x31810], R9 ;  /* 0x03181009100075a7 */ /* 0x0044e4000802017f */
[----:B---3--:R-:W-:Y:S05]  /*b1e0*/  @!P1 NANOSLEEP.SYNCS 0x989680 ;  /* 0x009896800000995d */ /* 0x008fea0003900000 */
[----:B------:R-:W3:Y:S02]  /*b1f0*/  @!P1 SYNCS.PHASECHK.TRANS64 P1, [R16+URZ+0x31810], R9 ;  /* 0x03181009100095a7 */ /* 0x000ee4000802007f */
[----:B---3--:R-:W-:Y:S05]  /*b200*/  @!P1 BRA `(.L_x_807) ;  /* 0xfffffffc00f09947 */ /* 0x008fea000383ffff */
[----:B------:R-:W-:Y:S05]  /*b210*/  BRA `(.L_x_806) ;  /* 0xffffff6800087947 */ /* 0x000fea000383ffff */
.L_x_811:
[----:B----4-:R4:W1:Y:S02]  /*b220*/  SYNCS.PHASECHK.TRANS64.TRYWAIT P1, [R17+URZ+0x31830], R10 ;  /* 0x0318300a110075a7 */ /* 0x010864000802017f */
[----:B-1----:R-:W-:Y:S05]  /*b230*/  @!P1 NANOSLEEP.SYNCS 0x989680 ;  /* 0x009896800000995d */ /* 0x002fea0003900000 */
[----:B------:R-:W1:Y:S02]  /*b240*/  @!P1 SYNCS.PHASECHK.TRANS64 P1, [R17+URZ+0x31830], R10 ;  /* 0x0318300a110095a7 */ /* 0x000e64000802007f */
[----:B-1----:R-:W-:Y:S05]  /*b250*/  @!P1 BRA `(.L_x_811) ;  /* 0xfffffffc00f09947 */ /* 0x002fea000383ffff */
[----:B------:R-:W-:Y:S05]  /*b260*/  BRA `(.L_x_810) ;  /* 0xffffff8400087947 */ /* 0x000fea000383ffff */
.L_x_822:
[----:B-1----:R1:W2:Y:S02]  /*b270*/  SYNCS.PHASECHK.TRANS64.TRYWAIT P1, [R7+URZ+0x31820], R6 ;  /* 0x03182006070075a7 */ /* 0x0022a4000802017f */
[----:B--2---:R-:W-:Y:S05]  /*b280*/  @!P1 NANOSLEEP.SYNCS 0x989680 ;  /* 0x009896800000995d */ /* 0x004fea0003900000 */
[----:B------:R-:W2:Y:S02]  /*b290*/  @!P1 SYNCS.PHASECHK.TRANS64 P1, [R7+URZ+0x31820], R6 ;  /* 0x03182006070095a7 */ /* 0x000ea4000802007f */
[----:B--2---:R-:W-:Y:S05]  /*b2a0*/  @!P1 BRA `(.L_x_822) ;  /* 0xfffffffc00f09947 */ /* 0x004fea000383ffff */
[----:B------:R-:W-:Y:S05]  /*b2b0*/  BRA `(.L_x_837) ;  /* 0xffffffe8003c7947 */ /* 0x000fea000383ffff */
.L_x_825:
[----:B-1----:R1:W2:Y:S02]  /*b2c0*/  SYNCS.PHASECHK.TRANS64.TRYWAIT P1, [R7+URZ+0x31838], R10 ;  /* 0x0318380a070075a7 */ /* 0x0022a4000802017f */
[----:B--2---:R-:W-:Y:S05]  /*b2d0*/  @!P1 NANOSLEEP.SYNCS 0x989680 ;  /* 0x009896800000995d */ /* 0x004fea0003900000 */
[----:B------:R-:W2:Y:S02]  /*b2e0*/  @!P1 SYNCS.PHASECHK.TRANS64 P1, [R7+URZ+0x31838], R10 ;  /* 0x0318380a070095a7 */ /* 0x000ea4000802007f */
[----:B--2---:R-:W-:Y:S05]  /*b2f0*/  @!P1 BRA `(.L_x_825) ;  /* 0xfffffffc00f09947 */ /* 0x004fea000383ffff */
[----:B------:R-:W-:Y:S05]  /*b300*/  BRA `(.L_x_838) ;  /* 0xfffffff000507947 */ /* 0x000fea000383ffff */
.L_x_827:
[----:B------:R-:W-:-:S07]  /*b310*/  SHF.L.U32 R20, R14, 0x1f, RZ ;  /* 0x0000001f0e147819 */ /* 0x000fce00000006ff */
.L_x_839:
[----:B-1----:R1:W2:Y:S02]  /*b320*/  SYNCS.PHASECHK.TRANS64.TRYWAIT P1, [R19+URZ+0x31820], R20 ;  /* 0x03182014130075a7 */ /* 0x0022a4000802017f */
[----:B--2---:R-:W-:Y:S05]  /*b330*/  @!P1 NANOSLEEP.SYNCS 0x989680 ;  /* 0x009896800000995d */ /* 0x004fea0003900000 */
[----:B------:R-:W2:Y:S02]  /*b340*/  @!P1 SYNCS.PHASECHK.TRANS64 P1, [R19+URZ+0x31820], R20 ;  /* 0x03182014130095a7 */ /* 0x000ea4000802007f */
[----:B--2---:R-:W-:Y:S05]  /*b350*/  @!P1 BRA `(.L_x_839) ;  /* 0xfffffffc00f09947 */ /* 0x004fea000383ffff */
[----:B------:R-:W-:Y:S05]  /*b360*/  BRA `(.L_x_840) ;  /* 0xfffffff4001c7947 */ /* 0x000fea000383ffff */
.L_x_830:
[----:B-1----:R1:W2:Y:S02]  /*b370*/  SYNCS.PHASECHK.TRANS64.TRYWAIT P1, [R7+URZ+0x31838], R4 ;  /* 0x03183804070075a7 */ /* 0x0022a4000802017f */
[----:B--2---:R-:W-:Y:S05]  /*b380*/  @!P1 NANOSLEEP.SYNCS 0x989680 ;  /* 0x009896800000995d */ /* 0x004fea0003900000 */
[----:B------:R-:W2:Y:S02]  /*b390*/  @!P1 SYNCS.PHASECHK.TRANS64 P1, [R7+URZ+0x31838], R4 ;  /* 0x03183804070095a7 */ /* 0x000ea4000802007f */
[----:B--2---:R-:W-:Y:S05]  /*b3a0*/  @!P1 BRA `(.L_x_830) ;  /* 0xfffffffc00f09947 */ /* 0x004fea000383ffff */
[----:B------:R-:W-:Y:S05]  /*b3b0*/  BRA `(.L_x_841) ;  /* 0xfffffff800007947 */ /* 0x000fea000383ffff */
.L_x_833:
[----:B-1----:R1:W2:Y:S02]  /*b3c0*/  SYNCS.PHASECHK.TRANS64.TRYWAIT P0, [R3+URZ], R2 ;  /* 0x00000002030075a7 */ /* 0x0022a4000800017f */
[----:B--2---:R-:W-:Y:S05]  /*b3d0*/  @!P0 NANOSLEEP.SYNCS 0x989680 ;  /* 0x009896800000895d */ /* 0x004fea0003900000 */
[----:B------:R-:W2:Y:S02]  /*b3e0*/  @!P0 SYNCS.PHASECHK.TRANS64 P0, [R3+URZ], R2 ;  /* 0x00000002030085a7 */ /* 0x000ea4000800007f */
[----:B--2---:R-:W-:Y:S05]  /*b3f0*/  @!P0 BRA `(.L_x_833) ;  /* 0xfffffffc00f08947 */ /* 0x004fea000383ffff */
[----:B------:R-:W-:Y:S05]  /*b400*/  BRA `(.L_x_842) ;  /* 0xfffffffc00147947 */ /* 0x000fea000383ffff */
.L_x_834:
[----:B-1----:R1:W2:Y:S02]  /*b410*/  SYNCS.PHASECHK.TRANS64.TRYWAIT P0, [R17+URZ], R0 ;  /* 0x00000000110075a7 */ /* 0x0022a4000800017f */
[----:B--2---:R-:W-:Y:S05]  /*b420*/  @!P0 NANOSLEEP.SYNCS 0x989680 ;  /* 0x009896800000895d */ /* 0x004fea0003900000 */
[----:B------:R-:W2:Y:S02]  /*b430*/  @!P0 SYNCS.PHASECHK.TRANS64 P0, [R17+URZ], R0 ;  /* 0x00000000110085a7 */ /* 0x000ea4000800007f */
[----:B--2---:R-:W-:Y:S05]  /*b440*/  @!P0 BRA `(.L_x_834) ;  /* 0xfffffffc00f08947 */ /* 0x004fea000383ffff */
[----:B------:R-:W-:Y:S05]  /*b450*/  BRA `(.L_x_843) ;  /* 0xfffffffc00247947 */ /* 0x000fea000383ffff */
.L_x_844:
        /* <DEDUP_REMOVED lines=10> */
.L_x_1154:


//--------------------- .text._ZN7cutlass13device_kernelIN5flash22FlashAttnBwdPreprocessIN4cute5tupleIJNS3_1CILi64EEENS5_ILi256EEEEEENS_6half_tEfNS_4arch4Sm90ELb1ELb0EEEEEvNT_6ParamsE --------------------------
	.section	.text._ZN7cutlass13device_kernelIN5flash22FlashAttnBwdPreprocessIN4cute5tupleIJNS3_1CILi64EEENS5_ILi256EEEEEENS_6half_tEfNS_4arch4Sm90ELb1ELb0EEEEEvNT_6ParamsE,"ax",@progbits
	.align	128
.text._ZN7cutlass13device_kernelIN5flash22FlashAttnBwdPreprocessIN4cute5tupleIJNS3_1CILi64EEENS5_ILi256EEEEEENS_6half_tEfNS_4arch4Sm90ELb1ELb0EEEEEvNT_6ParamsE:
        .type           _ZN7cutlass13device_kernelIN5flash22FlashAttnBwdPreprocessIN4cute5tupleIJNS3_1CILi64EEENS5_ILi256EEEEEENS_6half_tEfNS_4arch4Sm90ELb1ELb0EEEEEvNT_6ParamsE,@function
        .size           _ZN7cutlass13device_kernelIN5flash22FlashAttnBwdPreprocessIN4cute5tupleIJNS3_1CILi64EEENS5_ILi256EEEEEENS_6half_tEfNS_4arch4Sm90ELb1ELb0EEEEEvNT_6ParamsE,(.L_x_1155 - _ZN7cutlass13device_kernelIN5flash22FlashAttnBwdPreprocessIN4cute5tupleIJNS3_1CILi64EEENS5_ILi256EEEEEENS_6half_tEfNS_4arch4Sm90ELb1ELb0EEEEEvNT_6ParamsE)
        .other          _ZN7cutlass13device_kernelIN5flash22FlashAttnBwdPreprocessIN4cute5tupleIJNS3_1CILi64EEENS5_ILi256EEEEEENS_6half_tEfNS_4arch4Sm90ELb1ELb0EEEEEvNT_6ParamsE,@"STO_CUDA_ENTRY STV_DEFAULT"
_ZN7cutlass13device_kernelIN5flash22FlashAttnBwdPreprocessIN4cute5tupleIJNS3_1CILi64EEENS5_ILi256EEEEEENS_6half_tEfNS_4arch4Sm90ELb1ELb0EEEEEvNT_6ParamsE:
[----:B------:R-:W-:Y:S01]  /*0000*/  LDC R1, c[0x0][0x28] ;  /* 0x00000a00ff017b82 */ /* 0x000fe20000000800 */
[----:B------:R-:W0:Y:S07]  /*0010*/  S2R R0, SR_CTAID.X ;  /* 0x0000000000007919 */ /* 0x000e2e0000002500 */
[----:B------:R-:W1:Y:S01]  /*0020*/  LDC R3, c[0x0][0x218] ;  /* 0x00008600ff037b82 */ /* 0x000e620000000800 */
[----:B------:R-:W-:Y:S01]  /*0030*/  MOV R78, 0x7f800000 ;  /* 0x7f800000004e7802 */ /* 0x000fe20000000f00 */
[----:B------:R-:W-:Y:S01]  /*0040*/  ULDC.64 UR4, c[0x0][0x208] ;  /* 0x0000820000047ab9 */ /* 0x000fe20000000a00 */
[----:B------:R-:W2:Y:S05]  /*0050*/  S2R R8, SR_TID.X ;  /* 0x0000000000087919 */ /* 0x000eaa0000002100 */
[----:B------:R-:W3:Y:S08]  /*0060*/  S2UR UR6, SR_CTAID.Y ;  /* 0x00000000000679c3 */ /* 0x000ef00000002600 */
[----:B------:R-:W4:Y:S08]  /*0070*/  S2UR UR7, SR_CTAID.Z ;  /* 0x00000000000779c3 */ /* 0x000f300000002700 */
[----:B------:R-:W4:Y:S01]  /*0080*/  LDC.64 R66, c[0x0][0x258] ;  /* 0x00009600ff427b82 */ /* 0x000f220000000a00 */
[----:B0-----:R-:W-:Y:S01]  /*0090*/  SHF.L.U32 R2, R0, 0x6, RZ ;  /* 0x0000000600027819 */ /* 0x001fe200000006ff */
[----:B---3--:R-:W-:-:S03]  /*00a0*/  USHF.R.S32.HI UR8, URZ, 0x1f, UR6 ;  /* 0x0000001f3f087899 */ /* 0x008fc60008011406 */
[----:B-1----:R-:W-:-:S04]  /*00b0*/  IADD3 R25, -R2, R3, RZ ;  /* 0x0000000302197210 */ /* 0x002fc80007ffe1ff */
[----:B--2---:R-:W-:Y:S01]  /*00c0*/  ISETP.GE.AND P0, PT, R8, R25, PT ;  /* 0x000000190800720c */ /* 0x004fe20003f06270 */
[----:B----4-:R-:W-:-:S03]  /*00d0*/  USHF.R.S32.HI UR9, URZ, 0x1f, UR7 ;  /* 0x0000001f3f097899 */ /* 0x010fc60008011407 */
[----:B------:R-:W-:-:S13]  /*00e0*/  ISETP.GT.OR P0, PT, R8, 0x3f, P0 ;  /* 0x0000003f0800780c */ /* 0x000fda0000704670 */
[----:B------:R-:W0:Y:S01]  /*00f0*/  @!P0 LDC.64 R10, c[0x0][0x290] ;  /* 0x0000a400ff0a8b82 */ /* 0x000e220000000a00 */
[----:B------:R-:W-:Y:S02]  /*0100*/  @!P0 SHF.R.S32.HI R5, RZ, 0x1f, R8 ;  /* 0x0000001fff058819 */ /* 0x000fe40000011408 */
[----:B------:R-:W-:-:S04]  /*0110*/  @!P0 IADD3 R4, P1, R2, R8, RZ ;  /* 0x0000000802048210 */ /* 0x000fc80007f3e0ff */
[----:B------:R-:W-:Y:S01]  /*0120*/  @!P0 LEA.HI.X.SX32 R5, R2, R5, 0x1, P1 ;  /* 0x0000000502058211 */ /* 0x000fe200008f0eff */
[----:B------:R-:W1:Y:S08]  /*0130*/  @!P0 LDC.64 R12, c[0x0][0x298] ;  /* 0x0000a600ff0c8b82 */ /* 0x000e700000000a00 */
[----:B------:R-:W2:Y:S01]  /*0140*/  @!P0 LDC.64 R14, c[0x0][0x288] ;  /* 0x0000a200ff0e8b82 */ /* 0x000ea20000000a00 */
[----:B0-----:R-:W-:-:S02]  /*0150*/  @!P0 IMAD R6, R10, UR8, RZ ;  /* 0x000000080a068c24 */ /* 0x001fc4000f8e02ff */
[----:B------:R-:W-:-:S04]  /*0160*/  @!P0 IMAD.WIDE.U32 R4, R10, UR6, R4 ;  /* 0x000000060a048c25 */ /* 0x000fc8000f8e0004 */
[----:B------:R-:W-:Y:S02]  /*0170*/  @!P0 IMAD R7, R11, UR6, R6 ;  /* 0x000000060b078c24 */ /* 0x000fe4000f8e0206 */
[C---:B-1----:R-:W-:Y:S01]  /*0180*/  @!P0 IMAD R2, R12.reuse, UR9, RZ ;  /* 0x000000090c028c24 */ /* 0x042fe2000f8e02ff */
[----:B------:R-:W0:Y:S02]  /*0190*/  LDC.64 R10, c[0x0][0x230] ;  /* 0x00008c00ff0a7b82 */ /* 0x000e240000000a00 */
[----:B------:R-:W-:Y:S01]  /*01a0*/  @!P0 IADD3 R5, R5, R7, RZ ;  /* 0x0000000705058210 */ /* 0x000fe20007ffe0ff */
[----:B------:R-:W-:Y:S02]  /*01b0*/  @!P0 IMAD R7, R13, UR7, R2 ;  /* 0x000000070d078c24 */ /* 0x000fe4000f8e0202 */
[----:B------:R-:W-:-:S03]  /*01c0*/  @!P0 IMAD.WIDE.U32 R4, R12, UR7, R4 ;  /* 0x000000070c048c25 */ /* 0x000fc6000f8e0004 */
[----:B------:R-:W1:Y:S02]  /*01d0*/  LDC.64 R12, c[0x0][0x238] ;  /* 0x00008e00ff0c7b82 */ /* 0x000e640000000a00 */
[----:B------:R-:W-:Y:S02]  /*01e0*/  @!P0 IADD3 R2, R5, R7, RZ ;  /* 0x0000000705028210 */ /* 0x000fe40007ffe0ff */
[----:B--2---:R-:W-:-:S04]  /*01f0*/  @!P0 LEA R6, P1, R4, R14, 0x2 ;  /* 0x0000000e04068211 */ /* 0x004fc800078210ff */
[----:B------:R-:W-:Y:S02]  /*0200*/  @!P0 LEA.HI.X R7, R4, R15, R2, 0x2, P1 ;  /* 0x0000000f04078211 */ /* 0x000fe400008f1402 */
[----:B------:R-:W-:-:S03]  /*0210*/  SHF.R.S32.HI R2, RZ, 0x1f, R8 ;  /* 0x0000001fff027819 */ /* 0x000fc60000011408 */
[----:B------:R2:W5:Y:S01]  /*0220*/  @!P0 LDG.E R78, desc[UR4][R6.64] ;  /* 0x00000004064e8981 */ /* 0x000562000c1e1900 */
[----:B------:R-:W-:Y:S01]  /*0230*/  LEA.HI R2, R2, R8, RZ, 0x4 ;  /* 0x0000000802027211 */ /* 0x000fe200078f20ff */
[----:B0-----:R-:W-:Y:S01]  /*0240*/  IMAD R4, R10, UR8, RZ ;  /* 0x000000080a047c24 */ /* 0x001fe2000f8e02ff */
[----:B------:R-:W-:Y:S01]  /*0250*/  BSSY B0, `(.L_x_845) ;  /* 0x000002f000007945 */ /* 0x000fe20003800000 */
[----:B------:R-:W-:Y:S02]  /*0260*/  CS2R R40, SRZ ;  /* 0x0000000000287805 */ /* 0x000fe4000001ff00 */
[----:B------:R-:W-:Y:S01]  /*0270*/  LOP3.LUT R61, R2, 0xfffffff0, RZ, 0xc0, !PT ;  /* 0xfffffff0023d7812 */ /* 0x000fe200078ec0ff */
[----:B------:R-:W-:Y:S01]  /*0280*/  IMAD R11, R11, UR6, R4 ;  /* 0x000000060b0b7c24 */ /* 0x000fe2000f8e0204 */
[----:B------:R-:W-:Y:S02]  /*0290*/  CS2R R36, SRZ ;  /* 0x0000000000247805 */ /* 0x000fe4000001ff00 */
[----:B------:R-:W-:-:S02]  /*02a0*/  CS2R R38, SRZ ;  /* 0x0000000000267805 */ /* 0x000fc4000001ff00 */
[----:B------:R-:W-:Y:S01]  /*02b0*/  IADD3 R61, -R61, R8, RZ ;  /* 0x000000083d3d7210 */ /* 0x000fe20007ffe1ff */
[----:B--2---:R-:W-:Y:S01]  /*02c0*/  IMAD R7, R0, -0x40, R3 ;  /* 0xffffffc000077824 */ /* 0x004fe200078e0203 */
[----:B------:R-:W-:Y:S02]  /*02d0*/  LEA.HI.SX32 R8, R2, 0x20, 0x1c ;  /* 0x0000002002087811 */ /* 0x000fe400078fe2ff */
[----:B------:R-:W-:Y:S02]  /*02e0*/  CS2R R20, SRZ ;  /* 0x0000000000147805 */ /* 0x000fe4000001ff00 */
[----:B------:R-:W-:Y:S02]  /*02f0*/  SHF.L.U32 R62, R61, 0x3, RZ ;  /* 0x000000033d3e7819 */ /* 0x000fe400000006ff */
[----:B------:R-:W-:Y:S02]  /*0300*/  CS2R R22, SRZ ;  /* 0x0000000000167805 */ /* 0x000fe4000001ff00 */
[----:B------:R-:W-:-:S02]  /*0310*/  ISETP.GE.AND P0, PT, R8, R7, PT ;  /* 0x000000070800720c */ /* 0x000fc40003f06270 */
[--C-:B------:R-:W-:Y:S01]  /*0320*/  SHF.R.S32.HI R63, RZ, 0x1f, R62.reuse ;  /* 0x0000001fff3f7819 */ /* 0x100fe2000001143e */
[----:B------:R-:W0:Y:S01]  /*0330*/  LDC.64 R8, c[0x0][0x250] ;  /* 0x00009400ff087b82 */ /* 0x000e220000000a00 */
[----:B------:R-:W-:Y:S01]  /*0340*/  LEA.HI.SX32 R6, R2, 0x10, 0x1c ;  /* 0x0000001002067811 */ /* 0x000fe200078fe2ff */
[----:B------:R-:W-:Y:S01]  /*0350*/  IMAD.WIDE.U32 R4, R10, UR6, R62 ;  /* 0x000000060a047c25 */ /* 0x000fe2000f8e003e */
[----:B------:R-:W-:Y:S02]  /*0360*/  SHF.R.S32.HI R10, RZ, 0x4, R2 ;  /* 0x00000004ff0a7819 */ /* 0x000fe40000011402 */
[----:B------:R-:W-:Y:S01]  /*0370*/  ISETP.GE.AND P1, PT, R6, R7, PT ;  /* 0x000000070600720c */ /* 0x000fe20003f26270 */
[----:B-1----:R-:W-:Y:S01]  /*0380*/  IMAD R6, R12, UR9, RZ ;  /* 0x000000090c067c24 */ /* 0x002fe2000f8e02ff */
[----:B------:R-:W-:Y:S02]  /*0390*/  ISETP.GE.AND P4, PT, R10, R25, PT ;  /* 0x000000190a00720c */ /* 0x000fe40003f86270 */
[----:B------:R-:W-:-:S02]  /*03a0*/  IADD3 R5, R5, R11, RZ ;  /* 0x0000000b05057210 */ /* 0x000fc40007ffe0ff */
[C---:B------:R-:W-:Y:S01]  /*03b0*/  ISETP.GE.AND P2, PT, R10.reuse, R7, PT ;  /* 0x000000070a00720c */ /* 0x040fe20003f46270 */
[----:B------:R-:W-:Y:S01]  /*03c0*/  IMAD R7, R13, UR7, R6 ;  /* 0x000000070d077c24 */ /* 0x000fe2000f8e0206 */
[----:B------:R-:W-:Y:S01]  /*03d0*/  IADD3 R2, R10, 0x10, RZ ;  /* 0x000000100a027810 */ /* 0x000fe20007ffe0ff */
[----:B------:R-:W-:Y:S01]  /*03e0*/  IMAD.WIDE.U32 R4, R12, UR7, R4 ;  /* 0x000000070c047c25 */ /* 0x000fe2000f8e0004 */
[--C-:B------:R-:W-:Y:S02]  /*03f0*/  SHF.R.S32.HI R11, RZ, 0x1f, R10.reuse ;  /* 0x0000001fff0b7819 */ /* 0x100fe4000001140a */
[----:B------:R-:W-:Y:S02]  /*0400*/  ISETP.GE.AND P3, PT, R2, R25, PT ;  /* 0x000000190200720c */ /* 0x000fe40003f66270 */
[----:B------:R-:W-:Y:S01]  /*0410*/  IADD3 R2, R10, 0x20, RZ ;  /* 0x000000200a027810 */ /* 0x000fe20007ffe0ff */
[----:B------:R-:W-:Y:S01]  /*0420*/  IMAD.WIDE R64, R0, 0x40, R10 ;  /* 0x0000004000407825 */ /* 0x000fe200078e020a */
[----:B------:R-:W-:Y:S01]  /*0430*/  IADD3 R7, R5, R7, RZ ;  /* 0x0000000705077210 */ /* 0x000fe20007ffe0ff */
[----:B------:R-:W-:Y:S08]  /*0440*/  @P4 BRA `(.L_x_846) ;  /* 0x00000000003c4947 */ /* 0x000ff00003800000 */
[----:B------:R-:W-:Y:S01]  /*0450*/  MOV R6, R4 ;  /* 0x0000000400067202 */ /* 0x000fe20000000f00 */
[----:B------:R-:W-:Y:S01]  /*0460*/  ULDC.64 UR10, c[0x0][0x228] ;  /* 0x00008a00000a7ab9 */ /* 0x000fe20000000a00 */
[----:B------:R-:W-:Y:S01]  /*0470*/  IADD3 R12, R62, 0x80, RZ ;  /* 0x000000803e0c7810 */ /* 0x000fe20007ffe0ff */
[----:B------:R-:W-:Y:S01]  /*0480*/  IMAD R13, R65, UR10, RZ ;  /* 0x0000000a410d7c24 */ /* 0x000fe2000f8e02ff */
[----:B------:R-:W-:Y:S01]  /*0490*/  ULDC.64 UR12, c[0x0][0x210] ;  /* 0x00008400000c7ab9 */ /* 0x000fe20000000a00 */
[----:B------:R-:W-:Y:S01]  /*04a0*/  IMAD.WIDE.U32 R14, R64, UR10, R6 ;  /* 0x0000000a400e7c25 */ /* 0x000fe2000f8e0006 */
[----:B------:R-:W-:Y:S02]  /*04b0*/  ULDC UR10, c[0x0][0x21c] ;  /* 0x00008700000a7ab9 */ /* 0x000fe40000000800 */
[----:B------:R-:W-:Y:S01]  /*04c0*/  ISETP.GE.AND P4, PT, R62, UR10, PT ;  /* 0x0000000a3e007c0c */ /* 0x000fe2000bf86270 */
[----:B------:R-:W-:Y:S01]  /*04d0*/  IMAD R13, R64, UR11, R13 ;  /* 0x0000000b400d7c24 */ /* 0x000fe2000f8e020d */
[----:B------:R-:W-:-:S02]  /*04e0*/  ISETP.GE.AND P5, PT, R12, UR10, PT ;  /* 0x0000000a0c007c0c */ /* 0x000fc4000bfa6270 */
[----:B------:R-:W-:Y:S02]  /*04f0*/  LEA R12, P6, R14, UR12, 0x1 ;  /* 0x0000000c0e0c7c11 */ /* 0x000fe4000f8c08ff */
[----:B------:R-:W-:-:S04]  /*0500*/  IADD3 R13, R15, R13, RZ ;  /* 0x0000000d0f0d7210 */ /* 0x000fc80007ffe0ff */
[----:B------:R-:W-:-:S05]  /*0510*/  LEA.HI.X R13, R14, UR13, R13, 0x1, P6 ;  /* 0x0000000d0e0d7c11 */ /* 0x000fca000b0f0c0d */
[----:B------:R1:W5:Y:S04]  /*0520*/  @!P4 LDG.E.128 R36, desc[UR4][R12.64] ;  /* 0x000000040c24c981 */ /* 0x000368000c1e1d00 */
[----:B------:R1:W5:Y:S02]  /*0530*/  @!P5 LDG.E.128 R20, desc[UR4][R12.64+0x100] ;  /* 0x000100040c14d981 */ /* 0x000364000c1e1d00 */
.L_x_846:
[----:B------:R-:W-:Y:S05]  /*0540*/  BSYNC B0 ;  /* 0x0000000000007941 */ /* 0x000fea0003800000 */
.L_x_845:
[----:B------:R-:W-:Y:S01]  /*0550*/  BSSY B0, `(.L_x_847) ;  /* 0x0000019000007945 */ /* 0x000fe20003800000 */
[----:B------:R-:W-:Y:S02]  /*0560*/  ISETP.GE.AND P4, PT, R2, R25, PT ;  /* 0x000000190200720c */ /* 0x000fe40003f86270 */
[----:B------:R-:W-:Y:S02]  /*0570*/  CS2R R42, SRZ ;  /* 0x00000000002a7805 */ /* 0x000fe4000001ff00 */
[----:B------:R-:W-:Y:S02]  /*0580*/  CS2R R16, SRZ ;  /* 0x0000000000107805 */ /* 0x000fe4000001ff00 */
[----:B------:R-:W-:Y:S02]  /*0590*/  CS2R R18, SRZ ;  /* 0x0000000000127805 */ /* 0x000fe4000001ff00 */
[----:B------:R-:W-:Y:S01]  /*05a0*/  IADD3 R2, R10, 0x30, RZ ;  /* 0x000000300a027810 */ /* 0x000fe20007ffe0ff */
[----:B------:R-:W-:Y:S06]  /*05b0*/  @P3 BRA `(.L_x_848) ;  /* 0x0000000000483947 */ /* 0x000fec0003800000 */
[----:B------:R-:W-:Y:S01]  /*05c0*/  IADD3 R11, P3, R64, 0x10, RZ ;  /* 0x00000010400b7810 */ /* 0x000fe20007f7e0ff */
[----:B------:R-:W-:Y:S01]  /*05d0*/  ULDC.64 UR10, c[0x0][0x228] ;  /* 0x00008a00000a7ab9 */ /* 0x000fe20000000a00 */
[----:B-1----:R-:W-:Y:S01]  /*05e0*/  MOV R12, R4 ;  /* 0x00000004000c7202 */ /* 0x002fe20000000f00 */
[----:B------:R-:W-:Y:S01]  /*05f0*/  ULDC.64 UR12, c[0x0][0x210] ;  /* 0x00008400000c7ab9 */ /* 0x000fe20000000a00 */
[----:B------:R-:W-:Y:S02]  /*0600*/  IADD3.X R10, RZ, R65, RZ, P3, !PT ;  /* 0x00000041ff0a7210 */ /* 0x000fe40001ffe4ff */
[----:B------:R-:W-:Y:S02]  /*0610*/  MOV R13, R7 ;  /* 0x00000007000d7202 */ /* 0x000fe40000000f00 */
[----:B------:R-:W-:Y:S01]  /*0620*/  IADD3 R14, R62, 0x80, RZ ;  /* 0x000000803e0e7810 */ /* 0x000fe20007ffe0ff */
[----:B------:R-:W-:Y:S02]  /*0630*/  IMAD R10, R10, UR10, RZ ;  /* 0x0000000a0a0a7c24 */ /* 0x000fe4000f8e02ff */
[----:B------:R-:W-:Y:S01]  /*0640*/  IMAD.WIDE.U32 R12, R11, UR10, R12 ;  /* 0x0000000a0b0c7c25 */ /* 0x000fe2000f8e000c */
[----:B------:R-:W-:-:S02]  /*0650*/  ULDC UR10, c[0x0][0x21c] ;  /* 0x00008700000a7ab9 */ /* 0x000fc40000000800 */
[----:B------:R-:W-:Y:S01]  /*0660*/  ISETP.GE.AND P5, PT, R62, UR10, PT ;  /* 0x0000000a3e007c0c */ /* 0x000fe2000bfa6270 */
[----:B------:R-:W-:Y:S01]  /*0670*/  IMAD R11, R11, UR11, R10 ;  /* 0x0000000b0b0b7c24 */ /* 0x000fe2000f8e020a */
[----:B------:R-:W-:Y:S02]  /*0680*/  ISETP.GE.AND P6, PT, R14, UR10, PT ;  /* 0x0000000a0e007c0c */ /* 0x000fe4000bfc6270 */
[----:B------:R-:W-:Y:S02]  /*0690*/  LEA R10, P3, R12, UR12, 0x1 ;  /* 0x0000000c0c0a7c11 */ /* 0x000fe4000f8608ff */
[----:B------:R-:W-:-:S04]  /*06a0*/  IADD3 R11, R13, R11, RZ ;  /* 0x0000000b0d0b7210 */ /* 0x000fc80007ffe0ff */
[----:B------:R-:W-:-:S05]  /*06b0*/  LEA.HI.X R11, R12, UR13, R11, 0x1, P3 ;  /* 0x0000000d0c0b7c11 */ /* 0x000fca00098f0c0b */
[----:B------:R2:W5:Y:S04]  /*06c0*/  @!P5 LDG.E.128 R40, desc[UR4][R10.64] ;  /* 0x000000040a28d981 */ /* 0x000568000c1e1d00 */
[----:B------:R2:W5:Y:S02]  /*06d0*/  @!P6 LDG.E.128 R16, desc[UR4][R10.64+0x100] ;  /* 0x000100040a10e981 */ /* 0x000564000c1e1d00 */
.L_x_848:
[----:B------:R-:W-:Y:S05]  /*06e0*/  BSYNC B0 ;  /* 0x0000000000007941 */ /* 0x000fea0003800000 */
.L_x_847:
[----:B------:R-:W-:Y:S01]  /*06f0*/  BSSY B0, `(.L_x_849) ;  /* 0x000001f000007945 */ /* 0x000fe20003800000 */
[----:B-----5:R-:W-:Y:S02]  /*0700*/  MOV R50, R36 ;  /* 0x0000002400327202 */ /* 0x020fe40000000f00 */
[----:B------:R-:W-:Y:S02]  /*0710*/  CS2R R32, SRZ ;  /* 0x0000000000207805 */ /* 0x000fe4000001ff00 */
[----:B------:R-:W-:Y:S02]  /*0720*/  ISETP.GE.AND P3, PT, R2, R25, PT ;  /* 0x000000190200720c */ /* 0x000fe40003f66270 */
[----:B------:R-:W-:Y:S02]  /*0730*/  CS2R R34, SRZ ;  /* 0x0000000000227805 */ /* 0x000fe4000001ff00 */
[----:B------:R-:W-:Y:S02]  /*0740*/  MOV R36, R40 ;  /* 0x0000002800247202 */ /* 0x000fe40000000f00 */
[----:B-1----:R-:W-:-:S02]  /*0750*/  CS2R R12, SRZ ;  /* 0x00000000000c7805 */ /* 0x002fc4000001ff00 */
[----:B------:R-:W-:Y:S02]  /*0760*/  MOV R2, R38 ;  /* 0x0000002600027202 */ /* 0x000fe40000000f00 */
[----:B------:R-:W-:Y:S02]  /*0770*/  CS2R R14, SRZ ;  /* 0x00000000000e7805 */ /* 0x000fe4000001ff00 */
[----:B------:R-:W-:Y:S01]  /*0780*/  MOV R45, R39 ;  /* 0x00000027002d7202 */ /* 0x000fe20000000f00 */
[----:B0-----:R-:W-:Y:S01]  /*0790*/  IMAD R26, R8, UR8, RZ ;  /* 0x00000008081a7c24 */ /* 0x001fe2000f8e02ff */
[----:B------:R-:W-:Y:S01]  /*07a0*/  MOV R40, R42 ;  /* 0x0000002a00287202 */ /* 0x000fe20000000f00 */
[----:B------:R-:W-:Y:S06]  /*07b0*/  @P4 BRA `(.L_x_850) ;  /* 0x0000000000484947 */ /* 0x000fec0003800000 */
[----:B--2---:R-:W-:Y:S01]  /*07c0*/  IADD3 R11, P4, R64, 0x20, RZ ;  /* 0x00000020400b7810 */ /* 0x004fe20007f9e0ff */
[----:B------:R-:W-:Y:S01]  /*07d0*/  ULDC.64 UR10, c[0x0][0x228] ;  /* 0x00008a00000a7ab9 */ /* 0x000fe20000000a00 */
[----:B------:R-:W-:Y:S01]  /*07e0*/  MOV R24, R4 ;  /* 0x0000000400187202 */ /* 0x000fe20000000f00 */
        /* <DEDUP_REMOVED lines=15> */
.L_x_850:
[----:B------:R-:W-:Y:S05]  /*08e0*/  BSYNC B0 ;  /* 0x0000000000007941 */ /* 0x000fea0003800000 */
.L_x_849:
[----:B------:R-:W-:Y:S01]  /*08f0*/  IMAD R27, R9, UR6, R26 ;  /* 0x00000006091b7c24 */ /* 0x000fe2000f8e021a */
[----:B------:R-:W-:Y:S01]  /*0900*/  BSSY B0, `(.L_x_851) ;  /* 0x000001c000007945 */ /* 0x000fe20003800000 */
[----:B------:R-:W-:Y:S01]  /*0910*/  IMAD.WIDE.U32 R24, R8, UR6, R62 ;  /* 0x0000000608187c25 */ /* 0x000fe2000f8e003e */
[----:B-----5:R-:W-:Y:S02]  /*0920*/  MOV R42, R32 ;  /* 0x00000020002a7202 */ /* 0x020fe40000000f00 */
[----:B------:R-:W-:Y:S02]  /*0930*/  CS2R R28, SRZ ;  /* 0x00000000001c7805 */ /* 0x000fe4000001ff00 */
[----:B------:R-:W-:Y:S02]  /*0940*/  MOV R47, R33 ;  /* 0x00000021002f7202 */ /* 0x000fe40000000f00 */
[----:B------:R-:W-:Y:S02]  /*0950*/  CS2R R30, SRZ ;  /* 0x00000000001e7805 */ /* 0x000fe4000001ff00 */
[----:B------:R-:W-:-:S02]  /*0960*/  CS2R R8, SRZ ;  /* 0x0000000000087805 */ /* 0x000fc4000001ff00 */
[----:B0-2---:R-:W-:Y:S01]  /*0970*/  CS2R R10, SRZ ;  /* 0x00000000000a7805 */ /* 0x005fe2000001ff00 */
[----:B------:R-:W-:Y:S01]  /*0980*/  IMAD R38, R66, UR9, RZ ;  /* 0x0000000942267c24 */ /* 0x000fe2000f8e02ff */
[----:B------:R-:W-:Y:S01]  /*0990*/  IADD3 R27, R25, R27, RZ ;  /* 0x0000001b191b7210 */ /* 0x000fe20007ffe0ff */
[----:B------:R-:W-:Y:S06]  /*09a0*/  @P3 BRA `(.L_x_852) ;  /* 0x0000000000443947 */ /* 0x000fec0003800000 */
[----:B------:R-:W-:Y:S01]  /*09b0*/  IADD3 R5, P4, R64, 0x30, RZ ;  /* 0x0000003040057810 */ /* 0x000fe20007f9e0ff */
[----:B------:R-:W-:Y:S01]  /*09c0*/  ULDC.64 UR10, c[0x0][0x228] ;  /* 0x00008a00000a7ab9 */ /* 0x000fe20000000a00 */
[----:B------:R-:W-:Y:S02]  /*09d0*/  ULDC.64 UR12, c[0x0][0x210] ;  /* 0x00008400000c7ab9 */ /* 0x000fe40000000a00 */
[----:B------:R-:W-:-:S05]  /*09e0*/  IADD3.X R6, RZ, R65, RZ, P4, !PT ;  /* 0x00000041ff067210 */ /* 0x000fca00027fe4ff */
[----:B------:R-:W-:Y:S01]  /*09f0*/  IMAD R32, R6, UR10, RZ ;  /* 0x0000000a06207c24 */ /* 0x000fe2000f8e02ff */
[----:B------:R-:W-:Y:S02]  /*0a00*/  MOV R6, R4 ;  /* 0x0000000400067202 */ /* 0x000fe40000000f00 */
[----:B------:R-:W-:-:S03]  /*0a10*/  IADD3 R4, R62, 0x80, RZ ;  /* 0x000000803e047810 */ /* 0x000fc60007ffe0ff */
[C---:B------:R-:W-:Y:S01]  /*0a20*/  IMAD.WIDE.U32 R6, R5.reuse, UR10, R6 ;  /* 0x0000000a05067c25 */ /* 0x040fe2000f8e0006 */
[----:B------:R-:W-:Y:S02]  /*0a30*/  ULDC UR10, c[0x0][0x21c] ;  /* 0x00008700000a7ab9 */ /* 0x000fe40000000800 */
        /* <DEDUP_REMOVED lines=8> */
.L_x_852:
[----:B------:R-:W-:Y:S05]  /*0ac0*/  BSYNC B0 ;  /* 0x0000000000007941 */ /* 0x000fea0003800000 */
.L_x_851:
[----:B------:R-:W-:Y:S01]  /*0ad0*/  MOV R26, R24 ;  /* 0x00000018001a7202 */ /* 0x000fe20000000f00 */
[----:B------:R-:W-:Y:S01]  /*0ae0*/  IMAD R69, R67, UR7, R38 ;  /* 0x0000000743457c24 */ /* 0x000fe2000f8e0226 */
[----:B------:R-:W-:Y:S01]  /*0af0*/  BSSY B0, `(.L_x_853) ;  /* 0x0000018000007945 */ /* 0x000fe20003800000 */
[----:B------:R-:W-:Y:S02]  /*0b00*/  CS2R R24, SRZ ;  /* 0x0000000000187805 */ /* 0x000fe4000001ff00 */
[----:B0-----:R-:W-:Y:S01]  /*0b10*/  CS2R R4, SRZ ;  /* 0x0000000000047805 */ /* 0x001fe2000001ff00 */
[----:B------:R-:W-:Y:S01]  /*0b20*/  IMAD.WIDE.U32 R66, R66, UR7, R26 ;  /* 0x0000000742427c25 */ /* 0x000fe2000f8e001a */
[----:B------:R-:W-:Y:S02]  /*0b30*/  CS2R R26, SRZ ;  /* 0x00000000001a7805 */ /* 0x000fe4000001ff00 */
[----:B------:R-:W-:Y:S02]  /*0b40*/  CS2R R6, SRZ ;  /* 0x0000000000067805 */ /* 0x000fe4000001ff00 */
[----:B------:R-:W-:-:S02]  /*0b50*/  MOV R44, R34 ;  /* 0x00000022002c7202 */ /* 0x000fc40000000f00 */
[----:B------:R-:W-:Y:S01]  /*0b60*/  IADD3 R69, R67, R69, RZ ;  /* 0x0000004543457210 */ /* 0x000fe20007ffe0ff */
[----:B------:R-:W-:Y:S06]  /*0b70*/  @P2 BRA `(.L_x_854) ;  /* 0x00000000003c2947 */ /* 0x000fec0003800000 */
[----:B------:R-:W-:Y:S01]  /*0b80*/  ULDC.64 UR8, c[0x0][0x248] ;  /* 0x0000920000087ab9 */ /* 0x000fe20000000a00 */
[----:B------:R-:W-:Y:S01]  /*0b90*/  MOV R68, R66 ;  /* 0x0000004200447202 */ /* 0x000fe20000000f00 */
[----:B------:R-:W-:Y:S01]  /*0ba0*/  IMAD R33, R65, UR8, RZ ;  /* 0x0000000841217c24 */ /* 0x000fe2000f8e02ff */
[----:B------:R-:W-:Y:S01]  /*0bb0*/  IADD3 R32, R62, 0x80, RZ ;  /* 0x000000803e207810 */ /* 0x000fe20007ffe0ff */
[----:B------:R-:W-:Y:S02]  /*0bc0*/  ULDC UR10, c[0x0][0x21c] ;  /* 0x00008700000a7ab9 */ /* 0x000fe40000000800 */
[----:B------:R-:W-:Y:S01]  /*0bd0*/  IMAD.WIDE.U32 R38, R64, UR8, R68 ;  /* 0x0000000840267c25 */ /* 0x000fe2000f8e0044 */
[----:B------:R-:W-:Y:S02]  /*0be0*/  ISETP.GE.AND P4, PT, R62, UR10, PT ;  /* 0x0000000a3e007c0c */ /* 0x000fe4000bf86270 */
[----:B------:R-:W-:Y:S01]  /*0bf0*/  ISETP.GE.AND P5, PT, R32, UR10, PT ;  /* 0x0000000a20007c0c */ /* 0x000fe2000bfa6270 */
[----:B------:R-:W-:Y:S01]  /*0c00*/  IMAD R33, R64, UR9, R33 ;  /* 0x0000000940217c24 */ /* 0x000fe2000f8e0221 */
[----:B------:R-:W-:-:S02]  /*0c10*/  ULDC.64 UR8, c[0x0][0x240] ;  /* 0x0000900000087ab9 */ /* 0x000fc40000000a00 */
[----:B------:R-:W-:Y:S02]  /*0c20*/  LEA R32, P2, R38, UR8, 0x1 ;  /* 0x0000000826207c11 */ /* 0x000fe4000f8408ff */
[----:B------:R-:W-:-:S04]  /*0c30*/  IADD3 R33, R39, R33, RZ ;  /* 0x0000002127217210 */ /* 0x000fc80007ffe0ff */
[----:B------:R-:W-:-:S05]  /*0c40*/  LEA.HI.X R33, R38, UR9, R33, 0x1, P2 ;  /* 0x0000000926217c11 */ /* 0x000fca00090f0c21 */
[----:B------:R0:W5:Y:S04]  /*0c50*/  @!P4 LDG.E.128 R24, desc[UR4][R32.64] ;  /* 0x000000042018c981 */ /* 0x000168000c1e1d00 */
[----:B------:R0:W5:Y:S02]  /*0c60*/  @!P5 LDG.E.128 R4, desc[UR4][R32.64+0x100] ;  /* 0x000100042004d981 */ /* 0x000164000c1e1d00 */
.L_x_854:
[----:B------:R-:W-:Y:S05]  /*0c70*/  BSYNC B0 ;  /* 0x0000000000007941 */ /* 0x000fea0003800000 */
.L_x_853:
[----:B0----5:R-:W-:Y:S01]  /*0c80*/  MOV R32, R24 ;  /* 0x0000001800207202 */ /* 0x021fe20000000f00 */
[--C-:B------:R-:W-:Y:S01]  /*0c90*/  HADD2.F32 R24, -RZ, R50.reuse.H0_H0 ;  /* 0x20000032ff187230 */ /* 0x100fe20000004100 */
[----:B------:R-:W-:Y:S01]  /*0ca0*/  MOV R46, R28 ;  /* 0x0000001c002e7202 */ /* 0x000fe20000000f00 */
[----:B------:R-:W-:Y:S01]  /*0cb0*/  HADD2.F32 R28, -RZ, R50.H1_H1 ;  /* 0x30000032ff1c7230 */ /* 0x000fe20000004100 */
[----:B------:R-:W-:Y:S01]  /*0cc0*/  MOV R51, R29 ;  /* 0x0000001d00337202 */ /* 0x000fe20000000f00 */
[--C-:B------:R-:W-:Y:S01]  /*0cd0*/  HADD2.F32 R33, -RZ, R32.reuse.H1_H1 ;  /* 0x30000020ff217230 */ /* 0x100fe20000004100 */
[----:B------:R-:W-:Y:S01]  /*0ce0*/  BSSY B0, `(.L_x_855) ;  /* 0x000002e000007945 */ /* 0x000fe20003800000 */
[----:B------:R-:W-:Y:S01]  /*0cf0*/  HADD2.F32 R29, -RZ, R32.H0_H0 ;  /* 0x20000020ff1d7230 */ /* 0x000fe20000004100 */
[----:B------:R-:W-:Y:S01]  /*0d00*/  MOV R48, R30 ;  /* 0x0000001e00307202 */ /* 0x000fe20000000f00 */
[----:B------:R-:W-:Y:S02]  /*0d10*/  HADD2.F32 R39, -RZ, R37.H0_H0 ;  /* 0x20000025ff277230 */ /* 0x000fe40000004100 */
[----:B------:R-:W-:Y:S01]  /*0d20*/  FMUL.FTZ R33, R28, R33 ;  /* 0x000000211c217220 */ /* 0x000fe20000410000 */
[----:B------:R-:W-:-:S02]  /*0d30*/  MOV R53, R31 ;  /* 0x0000001f00357202 */ /* 0x000fc40000000f00 */
[----:B------:R-:W-:Y:S02]  /*0d40*/  CS2R R30, SRZ ;  /* 0x00000000001e7805 */ /* 0x000fe4000001ff00 */
[----:B------:R-:W-:Y:S01]  /*0d50*/  MOV R38, R25 ;  /* 0x0000001900267202 */ /* 0x000fe20000000f00 */
[----:B------:R-:W-:Y:S01]  /*0d60*/  FFMA.FTZ R58, R24, R29, R33 ;  /* 0x0000001d183a7223 */ /* 0x000fe20000010021 */
[----:B------:R-:W-:Y:S02]  /*0d70*/  MOV R50, R26 ;  /* 0x0000001a00327202 */ /* 0x000fe40000000f00 */
[----:B------:R-:W-:Y:S02]  /*0d80*/  CS2R R28, SRZ ;  /* 0x00000000001c7805 */ /* 0x000fe4000001ff00 */
[----:B------:R-:W-:Y:S02]  /*0d90*/  MOV R52, R27 ;  /* 0x0000001b00347202 */ /* 0x000fe40000000f00 */
[----:B------:R-:W-:-:S02]  /*0da0*/  CS2R R24, SRZ ;  /* 0x0000000000187805 */ /* 0x000fc4000001ff00 */
[----:B------:R-:W-:Y:S02]  /*0db0*/  MOV R49, R35 ;  /* 0x0000002300317202 */ /* 0x000fe40000000f00 */
[----:B------:R-:W-:Y:S01]  /*0dc0*/  CS2R R26, SRZ ;  /* 0x00000000001a7805 */ /* 0x000fe2000001ff00 */
[----:B------:R-:W-:Y:S06]  /*0dd0*/  @P1 BRA `(.L_x_856) ;  /* 0x0000000000781947 */ /* 0x000fec0003800000 */
[----:B------:R-:W-:Y:S01]  /*0de0*/  ULDC UR8, c[0x0][0x21c] ;  /* 0x0000870000087ab9 */ /* 0x000fe20000000800 */
[C---:B------:R-:W-:Y:S02]  /*0df0*/  IADD3 R32, R62.reuse, 0x80, RZ ;  /* 0x000000803e207810 */ /* 0x040fe40007ffe0ff */
[----:B------:R-:W-:Y:S02]  /*0e00*/  ISETP.GE.AND P2, PT, R62, UR8, PT ;  /* 0x000000083e007c0c */ /* 0x000fe4000bf46270 */
[----:B------:R-:W-:-:S11]  /*0e10*/  ISETP.GE.AND P1, PT, R32, UR8, PT ;  /* 0x0000000820007c0c */ /* 0x000fd6000bf26270 */
[----:B------:R-:W0:Y:S01]  /*0e20*/  @!P2 LDC.64 R70, c[0x0][0x248] ;  /* 0x00009200ff46ab82 */ /* 0x000e220000000a00 */
[C---:B------:R-:W-:Y:S02]  /*0e30*/  @!P2 IADD3 R57, P4, R64.reuse, 0x10, RZ ;  /* 0x000000104039a810 */ /* 0x040fe40007f9e0ff */
[----:B------:R-:W-:Y:S02]  /*0e40*/  @!P1 IADD3 R59, P5, R64, 0x10, RZ ;  /* 0x00000010403b9810 */ /* 0x000fe40007fbe0ff */
[-C--:B------:R-:W-:Y:S02]  /*0e50*/  @!P2 IADD3.X R35, RZ, R65.reuse, RZ, P4, !PT ;  /* 0x00000041ff23a210 */ /* 0x080fe400027fe4ff */
[----:B------:R-:W-:Y:S01]  /*0e60*/  @!P1 IADD3.X R55, RZ, R65, RZ, P5, !PT ;  /* 0x00000041ff379210 */ /* 0x000fe20002ffe4ff */
[----:B------:R-:W1:Y:S01]  /*0e70*/  @!P1 LDC.64 R74, c[0x0][0x248] ;  /* 0x00009200ff4a9b82 */ /* 0x000e620000000a00 */
[-C--:B------:R-:W-:Y:S02]  /*0e80*/  @!P1 MOV R34, R66.reuse ;  /* 0x0000004200229202 */ /* 0x080fe40000000f00 */
[----:B------:R-:W-:-:S02]  /*0e90*/  @!P2 MOV R32, R66 ;  /* 0x000000420020a202 */ /* 0x000fc40000000f00 */
[----:B------:R-:W-:-:S03]  /*0ea0*/  @!P2 MOV R33, R69 ;  /* 0x000000450021a202 */ /* 0x000fc60000000f00 */
[----:B------:R-:W2:Y:S08]  /*0eb0*/  @!P2 LDC.64 R72, c[0x0][0x240] ;  /* 0x00009000ff48ab82 */ /* 0x000eb00000000a00 */
[----:B------:R-:W3:Y:S01]  /*0ec0*/  @!P1 LDC.64 R76, c[0x0][0x240] ;  /* 0x00009000ff4c9b82 */ /* 0x000ee20000000a00 */
[-C--:B0-----:R-:W-:Y:S01]  /*0ed0*/  @!P2 IMAD R56, R35, R70.reuse, RZ ;  /* 0x000000462338a224 */ /* 0x081fe200078e02ff */
[----:B------:R-:W-:Y:S01]  /*0ee0*/  @!P1 MOV R35, R69 ;  /* 0x0000004500239202 */ /* 0x000fe20000000f00 */
[----:B------:R-:W-:-:S04]  /*0ef0*/  @!P2 IMAD.WIDE.U32 R32, R57, R70, R32 ;  /* 0x000000463920a225 */ /* 0x000fc800078e0020 */
[-C--:B-1----:R-:W-:Y:S02]  /*0f00*/  @!P1 IMAD R60, R55, R74.reuse, RZ ;  /* 0x0000004a373c9224 */ /* 0x082fe400078e02ff */
[----:B------:R-:W-:-:S04]  /*0f10*/  @!P1 IMAD.WIDE.U32 R54, R59, R74, R34 ;  /* 0x0000004a3b369225 */ /* 0x000fc800078e0022 */
[----:B------:R-:W-:Y:S02]  /*0f20*/  @!P2 IMAD R35, R57, R71, R56 ;  /* 0x000000473923a224 */ /* 0x000fe400078e0238 */
[----:B------:R-:W-:Y:S01]  /*0f30*/  @!P1 IMAD R75, R59, R75, R60 ;  /* 0x0000004b3b4b9224 */ /* 0x000fe200078e023c */
[C---:B--2---:R-:W-:Y:S02]  /*0f40*/  @!P2 LEA R34, P4, R32.reuse, R72, 0x1 ;  /* 0x000000482022a211 */ /* 0x044fe400078808ff */
[----:B------:R-:W-:Y:S02]  /*0f50*/  @!P2 IADD3 R33, R33, R35, RZ ;  /* 0x000000232121a210 */ /* 0x000fe40007ffe0ff */
[----:B------:R-:W-:Y:S02]  /*0f60*/  @!P1 IADD3 R75, R55, R75, RZ ;  /* 0x0000004b374b9210 */ /* 0x000fe40007ffe0ff */
[----:B------:R-:W-:Y:S02]  /*0f70*/  @!P2 LEA.HI.X R35, R32, R73, R33, 0x1, P4 ;  /* 0x000000492023a211 */ /* 0x000fe400020f0c21 */
[----:B---3--:R-:W-:-:S03]  /*0f80*/  @!P1 LEA R56, P5, R54, R76, 0x1 ;  /* 0x0000004c36389211 */ /* 0x008fc600078a08ff */
[----:B------:R0:W5:Y:S01]  /*0f90*/  @!P2 LDG.E.128 R28, desc[UR4][R34.64] ;  /* 0x00000004221ca981 */ /* 0x000162000c1e1d00 */
[----:B------:R-:W-:-:S05]  /*0fa0*/  @!P1 LEA.HI.X R57, R54, R77, R75, 0x1, P5 ;  /* 0x0000004d36399211 */ /* 0x000fca00028f0c4b */
[----:B------:R0:W5:Y:S04]  /*0fb0*/  @!P1 LDG.E.128 R24, desc[UR4][R56.64+0x100] ;  /* 0x0001000438189981 */ /* 0x000168000c1e1d00 */
.L_x_856:
[----:B------:R-:W-:Y:S05]  /*0fc0*/  BSYNC B0 ;  /* 0x0000000000007941 */ /* 0x000fea0003800000 */
.L_x_855:
[----:B------:R-:W-:Y:S01]  /*0fd0*/  HADD2.F32 R32, -RZ, R38.H0_H0 ;  /* 0x20000026ff207230 */ /* 0x000fe20000004100 */
[----:B------:R-:W-:Y:S01]  /*0fe0*/  BSSY B0, `(.L_x_857) ;  /* 0x0000029000007945 */ /* 0x000fe20003800000 */
[----:B-----5:R-:W-:Y:S02]  /*0ff0*/  MOV R60, R28 ;  /* 0x0000001c003c7202 */ /* 0x020fe40000000f00 */
[----:B0-----:R-:W-:Y:S02]  /*1000*/  CS2R R34, SRZ ;  /* 0x0000000000227805 */ /* 0x001fe4000001ff00 */
[----:B------:R-:W-:Y:S01]  /*1010*/  MOV R54, R29 ;  /* 0x0000001d00367202 */ /* 0x000fe20000000f00 */
[----:B------:R-:W-:Y:S01]  /*1020*/  FFMA.FTZ R76, R39, R32, R58 ;  /* 0x00000020274c7223 */ /* 0x000fe2000001003a */
[----:B------:R-:W-:Y:S02]  /*1030*/  MOV R55, R30 ;  /* 0x0000001e00377202 */ /* 0x000fe40000000f00 */
[----:B------:R-:W-:-:S02]  /*1040*/  CS2R R32, SRZ ;  /* 0x0000000000207805 */ /* 0x000fc4000001ff00 */
[----:B------:R-:W-:Y:S02]  /*1050*/  MOV R57, R31 ;  /* 0x0000001f00397202 */ /* 0x000fe40000000f00 */
[----:B------:R-:W-:Y:S02]  /*1060*/  CS2R R28, SRZ ;  /* 0x00000000001c7805 */ /* 0x000fe4000001ff00 */
        /* <DEDUP_REMOVED lines=9> */
[----:B------:R-:W-:Y:S02]  /*1100*/  @!P1 IADD3.X R75, RZ, R65, RZ, P0, !PT ;  /* 0x00000041ff4b9210 */ /* 0x000fe400007fe4ff */
[----:B------:R-:W-:Y:S01]  /*1110*/  @!P1 MOV R72, R66 ;  /* 0x0000004200489202 */ /* 0x000fe20000000f00 */
[----:B------:R-:W1:Y:S01]  /*1120*/  @!P2 LDC.64 R82, c[0x0][0x248] ;  /* 0x00009200ff52ab82 */ /* 0x000e620000000a00 */
[----:B------:R-:W-:Y:S02]  /*1130*/  @!P1 MOV R73, R69 ;  /* 0x0000004500499202 */ /* 0x000fe40000000f00 */
[----:B------:R-:W-:-:S02]  /*1140*/  @!P2 IADD3.X R79, RZ, R65, RZ, P4, !PT ;  /* 0x00000041ff4fa210 */ /* 0x000fc400027fe4ff */
[----:B------:R-:W-:-:S03]  /*1150*/  @!P2 MOV R74, R66 ;  /* 0x00000042004aa202 */ /* 0x000fc60000000f00 */
[----:B------:R-:W2:Y:S08]  /*1160*/  @!P1 LDC.64 R70, c[0x0][0x240] ;  /* 0x00009000ff469b82 */ /* 0x000eb00000000a00 */
[----:B------:R-:W3:Y:S01]  /*1170*/  @!P2 LDC.64 R58, c[0x0][0x240] ;  /* 0x00009000ff3aab82 */ /* 0x000ee20000000a00 */
[-C--:B0-----:R-:W-:Y:S01]  /*1180*/  @!P1 IMAD R56, R75, R80.reuse, RZ ;  /* 0x000000504b389224 */ /* 0x081fe200078e02ff */
[----:B------:R-:W-:Y:S01]  /*1190*/  @!P2 MOV R75, R69 ;  /* 0x00000045004ba202 */ /* 0x000fe20000000f00 */
[----:B------:R-:W-:-:S04]  /*11a0*/  @!P1 IMAD.WIDE.U32 R72, R39, R80, R72 ;  /* 0x0000005027489225 */ /* 0x000fc800078e0048 */
[----:B------:R-:W-:Y:S02]  /*11b0*/  @!P1 IMAD R39, R39, R81, R56 ;  /* 0x0000005127279224 */ /* 0x000fe400078e0238 */
[-C--:B-1----:R-:W-:Y:S02]  /*11c0*/  @!P2 IMAD R80, R79, R82.reuse, RZ ;  /* 0x000000524f50a224 */ /* 0x082fe400078e02ff */
[----:B------:R-:W-:Y:S01]  /*11d0*/  @!P2 IMAD.WIDE.U32 R74, R77, R82, R74 ;  /* 0x000000524d4aa225 */ /* 0x000fe200078e004a */
[----:B------:R-:W-:-:S03]  /*11e0*/  @!P1 IADD3 R39, R73, R39, RZ ;  /* 0x0000002749279210 */ /* 0x000fc60007ffe0ff */
[----:B------:R-:W-:Y:S01]  /*11f0*/  @!P2 IMAD R83, R77, R83, R80 ;  /* 0x000000534d53a224 */ /* 0x000fe200078e0250 */
[----:B--2---:R-:W-:-:S04]  /*1200*/  @!P1 LEA R70, P0, R72, R70, 0x1 ;  /* 0x0000004648469211 */ /* 0x004fc800078008ff */
[----:B------:R-:W-:Y:S02]  /*1210*/  @!P2 IADD3 R83, R75, R83, RZ ;  /* 0x000000534b53a210 */ /* 0x000fe40007ffe0ff */
[----:B------:R-:W-:Y:S02]  /*1220*/  @!P1 LEA.HI.X R71, R72, R71, R39, 0x1, P0 ;  /* 0x0000004748479211 */ /* 0x000fe400000f0c27 */
[----:B---3--:R-:W-:-:S03]  /*1230*/  @!P2 LEA R58, P4, R74, R58, 0x1 ;  /* 0x0000003a4a3aa211 */ /* 0x008fc600078808ff */
[----:B------:R0:W5:Y:S01]  /*1240*/  @!P1 LDG.E.128 R32, desc[UR4][R70.64] ;  /* 0x0000000446209981 */ /* 0x000162000c1e1d00 */
[----:B------:R-:W-:-:S05]  /*1250*/  @!P2 LEA.HI.X R59, R74, R59, R83, 0x1, P4 ;  /* 0x0000003b4a3ba211 */ /* 0x000fca00020f0c53 */
[----:B------:R0:W5:Y:S04]  /*1260*/  @!P2 LDG.E.128 R28, desc[UR4][R58.64+0x100] ;  /* 0x000100043a1ca981 */ /* 0x000168000c1e1d00 */
.L_x_858:
[----:B------:R-:W-:Y:S05]  /*1270*/  BSYNC B0 ;  /* 0x0000000000007941 */ /* 0x000fea0003800000 */
.L_x_857:
[----:B-----5:R-:W-:Y:S01]  /*1280*/  MOV R56, R32 ;  /* 0x0000002000387202 */ /* 0x020fe20000000f00 */
[----:B------:R-:W-:Y:S01]  /*1290*/  HADD2.F32 R32, -RZ, R36.H1_H1 ;  /* 0x30000024ff207230 */ /* 0x000fe20000004100 */
[----:B0-----:R-:W-:Y:S01]  /*12a0*/  MOV R58, R33 ;  /* 0x00000021003a7202 */ /* 0x001fe20000000f00 */
[----:B------:R-:W-:Y:S01]  /*12b0*/  HADD2.F32 R39, -RZ, R60.H1_H1 ;  /* 0x3000003cff277230 */ /* 0x000fe20000004100 */
[----:B------:R-:W-:Y:S01]  /*12c0*/  BSSY B0, `(.L_x_859) ;  /* 0x0000027000007945 */ /* 0x000fe20003800000 */
[----:B------:R-:W-:Y:S01]  /*12d0*/  HADD2.F32 R37, -RZ, R37.H1_H1 ;  /* 0x30000025ff257230 */ /* 0x000fe20000004100 */
[----:B------:R-:W-:Y:S01]  /*12e0*/  MOV R59, R34 ;  /* 0x00000022003b7202 */ /* 0x000fe20000000f00 */
[----:B------:R-:W-:Y:S02]  /*12f0*/  HADD2.F32 R36, -RZ, R36.H0_H0 ;  /* 0x20000024ff247230 */ /* 0x000fe40000004100 */
[----:B------:R-:W-:Y:S01]  /*1300*/  FMUL.FTZ R39, R32, R39 ;  /* 0x0000002720277220 */ /* 0x000fe20000410000 */
[----:B------:R-:W-:-:S02]  /*1310*/  HADD2.F32 R38, -RZ, R38.H1_H1 ;  /* 0x30000026ff267230 */ /* 0x000fc40000004100 */
[----:B------:R-:W-:Y:S01]  /*1320*/  HADD2.F32 R33, -RZ, R60.H0_H0 ;  /* 0x2000003cff217230 */ /* 0x000fe20000004100 */
[----:B------:R-:W-:Y:S02]  /*1330*/  MOV R60, R35 ;  /* 0x00000023003c7202 */ /* 0x000fe40000000f00 */
[----:B------:R-:W-:Y:S01]  /*1340*/  CS2R R34, SRZ ;  /* 0x0000000000227805 */ /* 0x000fe2000001ff00 */
[----:B------:R-:W-:Y:S01]  /*1350*/  FFMA.FTZ R76, R37, R38, R76 ;  /* 0x00000026254c7223 */ /* 0x000fe2000001004c */
[----:B------:R-:W-:Y:S02]  /*1360*/  HADD2.F32 R71, -RZ, R2.H0_H0 ;  /* 0x20000002ff477230 */ /* 0x000fe40000004100 */
[----:B------:R-:W-:Y:S01]  /*1370*/  FFMA.FTZ R75, R36, R33, R39 ;  /* 0x00000021244b7223 */ /* 0x000fe20000010027 */
[----:B------:R-:W-:Y:S02]  /*1380*/  CS2R R32, SRZ ;  /* 0x0000000000207805 */ /* 0x000fe4000001ff00 */
[----:B------:R-:W-:-:S02]  /*1390*/  CS2R R36, SRZ ;  /* 0x0000000000247805 */ /* 0x000fc4000001ff00 */
[----:B------:R-:W-:Y:S01]  /*13a0*/  CS2R R38, SRZ ;  /* 0x0000000000267805 */ /* 0x000fe2000001ff00 */
[----:B------:R-:W-:Y:S02]  /*13b0*/  HADD2.F32 R70, -RZ, R41.H0_H0 ;  /* 0x20000029ff467230 */ /* 0x000fe40000004100 */
[----:B------:R-:W-:Y:S02]  /*13c0*/  HADD2.F32 R89, -RZ, R42.H1_H1 ;  /* 0x3000002aff597230 */ /* 0x000fe40000004100 */
[----:B------:R-:W-:Y:S02]  /*13d0*/  HADD2.F32 R74, -RZ, R50.H0_H0 ;  /* 0x20000032ff4a7230 */ /* 0x000fe40000004100 */
[----:B------:R-:W-:Y:S02]  /*13e0*/  HADD2.F32 R73, -RZ, R54.H0_H0 ;  /* 0x20000036ff497230 */ /* 0x000fe40000004100 */
[----:B------:R-:W-:Y:S01]  /*13f0*/  HADD2.F32 R72, -RZ, R56.H1_H1 ;  /* 0x30000038ff487230 */ /* 0x000fe20000004100 */
[----:B------:R-:W-:Y:S06]  /*1400*/  @P3 BRA `(.L_x_860) ;  /* 0x0000000000483947 */ /* 0x000fec0003800000 */
[----:B------:R-:W-:Y:S01]  /*1410*/  IADD3 R67, P0, R64, 0x30, RZ ;  /* 0x0000003040437810 */ /* 0x000fe20007f1e0ff */
[----:B------:R-:W-:Y:S01]  /*1420*/  ULDC.64 UR10, c[0x0][0x248] ;  /* 0x00009200000a7ab9 */ /* 0x000fe20000000a00 */
[----:B------:R-:W-:Y:S01]  /*1430*/  MOV R64, R66 ;  /* 0x0000004200407202 */ /* 0x000fe20000000f00 */
[----:B------:R-:W-:Y:S01]  /*1440*/  ULDC UR8, c[0x0][0x21c] ;  /* 0x0000870000087ab9 */ /* 0x000fe20000000800 */
[----:B------:R-:W-:Y:S02]  /*1450*/  IADD3.X R63, RZ, R65, RZ, P0, !PT ;  /* 0x00000041ff3f7210 */ /* 0x000fe400007fe4ff */
[----:B------:R-:W-:Y:S02]  /*1460*/  MOV R65, R69 ;  /* 0x0000004500417202 */ /* 0x000fe40000000f00 */
[----:B------:R-:W-:Y:S01]  /*1470*/  LEA R61, R61, 0x80, 0x3 ;  /* 0x000000803d3d7811 */ /* 0x000fe200078e18ff */
[----:B------:R-:W-:Y:S01]  /*1480*/  IMAD R63, R63, UR10, RZ ;  /* 0x0000000a3f3f7c24 */ /* 0x000fe2000f8e02ff */
[----:B------:R-:W-:Y:S01]  /*1490*/  ISETP.GE.AND P2, PT, R62, UR8, PT ;  /* 0x000000083e007c0c */ /* 0x000fe2000bf46270 */
[----:B------:R-:W-:Y:S01]  /*14a0*/  IMAD.WIDE.U32 R64, R67, UR10, R64 ;  /* 0x0000000a43407c25 */ /* 0x000fe2000f8e0040 */
[----:B------:R-:W-:-:S03]  /*14b0*/  ISETP.GE.AND P0, PT, R61, UR8, PT ;  /* 0x000000083d007c0c */ /* 0x000fc6000bf06270 */
[----:B------:R-:W-:Y:S01]  /*14c0*/  IMAD R63, R67, UR11, R63 ;  /* 0x0000000b433f7c24 */ /* 0x000fe2000f8e023f */
[----:B------:R-:W-:Y:S02]  /*14d0*/  ULDC.64 UR10, c[0x0][0x240] ;  /* 0x00009000000a7ab9 */ /* 0x000fe40000000a00 */
[----:B------:R-:W-:Y:S02]  /*14e0*/  LEA R62, P1, R64, UR10, 0x1 ;  /* 0x0000000a403e7c11 */ /* 0x000fe4000f8208ff */
[----:B------:R-:W-:-:S04]  /*14f0*/  IADD3 R61, R65, R63, RZ ;  /* 0x0000003f413d7210 */ /* 0x000fc80007ffe0ff */
[----:B------:R-:W-:-:S05]  /*1500*/  LEA.HI.X R63, R64, UR11, R61, 0x1, P1 ;  /* 0x0000000b403f7c11 */ /* 0x000fca00088f0c3d */
[----:B------:R0:W5:Y:S04]  /*1510*/  @!P2 LDG.E.128 R32, desc[UR4][R62.64] ;  /* 0x000000043e20a981 */ /* 0x000168000c1e1d00 */
[----:B------:R0:W5:Y:S02]  /*1520*/  @!P0 LDG.E.128 R36, desc[UR4][R62.64+0x100] ;  /* 0x000100043e248981 */ /* 0x000164000c1e1d00 */
.L_x_860:
[----:B------:R-:W-:Y:S05]  /*1530*/  BSYNC B0 ;  /* 0x0000000000007941 */ /* 0x000fea0003800000 */
.L_x_859:
[----:B------:R-:W-:Y:S02]  /*1540*/  HADD2.F32 R92, -RZ, R42.H0_H0 ;  /* 0x2000002aff5c7230 */ /* 0x000fe40000004100 */
[----:B------:R-:W-:Y:S01]  /*1550*/  FMUL.FTZ R89, R89, R72 ;  /* 0x0000004859597220 */ /* 0x000fe20000410000 */
[----:B------:R-:W-:Y:S02]  /*1560*/  HADD2.F32 R91, -RZ, R56.H0_H0 ;  /* 0x20000038ff5b7230 */ /* 0x000fe40000004100 */
[----:B------:R-:W-:Y:S01]  /*1570*/  FFMA.FTZ R61, R70, R73, R75 ;  /* 0x00000049463d7223 */ /* 0x000fe2000001004b */
[----:B-----5:R-:W-:Y:S02]  /*1580*/  HADD2.F32 R97, -RZ, R32.H1_H1 ;  /* 0x30000020ff617230 */ /* 0x020fe40000004100 */
[----:B0-----:R-:W-:Y:S01]  /*1590*/  FFMA.FTZ R62, R71, R74, R76 ;  /* 0x0000004a473e7223 */ /* 0x001fe2000001004c */
[----:B------:R-:W-:Y:S02]  /*15a0*/  HADD2.F32 R96, -RZ, R54.H1_H1 ;  /* 0x30000036ff607230 */ /* 0x000fe40000004100 */
[----:B------:R-:W-:Y:S01]  /*15b0*/  FFMA.FTZ R100, R92, R91, R89 ;  /* 0x0000005b5c647223 */ /* 0x000fe20000010059 */
[----:B------:R-:W-:Y:S01]  /*15c0*/  HADD2.F32 R92, -RZ, R46.H1_H1 ;  /* 0x3000002eff5c7230 */ /* 0x000fe20000004100 */
[----:B------:R-:W-:Y:S01]  /*15d0*/  USHF.R.S32.HI UR12, URZ, 0x1f, UR6 ;  /* 0x0000001f3f0c7899 */ /* 0x000fe20008011406 */
[----:B------:R-:W-:Y:S01]  /*15e0*/  HADD2.F32 R94, -RZ, R41.H1_H1 ;  /* 0x30000029ff5e7230 */ /* 0x000fe20000004100 */
[----:B------:R-:W-:Y:S01]  /*15f0*/  USHF.R.S32.HI UR13, URZ, 0x1f, UR7 ;  /* 0x0000001f3f0d7899 */ /* 0x000fe20008011407 */
[----:B------:R-:W-:-:S02]  /*1600*/  HADD2.F32 R95, -RZ, R47.H0_H0 ;  /* 0x2000002fff5f7230 */ /* 0x000fc40000004100 */
[----:B------:R-:W-:Y:S01]  /*1610*/  FMUL.FTZ R103, R92, R97 ;  /* 0x000000615c677220 */ /* 0x000fe20000410000 */
[----:B------:R-:W-:Y:S02]  /*1620*/  HADD2.F32 R98, -RZ, R58.H0_H0 ;  /* 0x2000003aff627230 */ /* 0x000fe40000004100 */
[----:B------:R-:W-:Y:S01]  /*1630*/  FFMA.FTZ R101, R94, R96, R61 ;  /* 0x000000605e657223 */ /* 0x000fe2000001003d */
[--C-:B------:R-:W-:Y:S01]  /*1640*/  HADD2.F32 R54, -RZ, R36.reuse.H0_H0 ;  /* 0x20000024ff367230 */ /* 0x100fe20000004100 */
[----:B------:R-:W-:Y:S01]  /*1650*/  BSSY B0, `(.L_x_861) ;  /* 0x00000fa000007945 */ /* 0x000fe20003800000 */
[----:B------:R-:W-:Y:S02]  /*1660*/  HADD2.F32 R89, -RZ, R36.H1_H1 ;  /* 0x30000024ff597230 */ /* 0x000fe40000004100 */
[----:B------:R-:W-:Y:S01]  /*1670*/  FFMA.FTZ R98, R95, R98, R100 ;  /* 0x000000625f627223 */ /* 0x000fe20000010064 */
[--C-:B------:R-:W-:Y:S02]  /*1680*/  HADD2.F32 R36, -RZ, R38.reuse.H0_H0 ;  /* 0x20000026ff247230 */ /* 0x100fe40000004100 */
[----:B------:R-:W-:-:S02]  /*1690*/  HADD2.F32 R93, -RZ, R38.H1_H1 ;  /* 0x30000026ff5d7230 */ /* 0x000fc40000004100 */
[--C-:B------:R-:W-:Y:S02]  /*16a0*/  HADD2.F32 R91, -RZ, R39.reuse.H0_H0 ;  /* 0x20000027ff5b7230 */ /* 0x100fe40000004100 */
[----:B------:R-:W-:Y:S02]  /*16b0*/  HADD2.F32 R38, -RZ, R39.H1_H1 ;  /* 0x30000027ff267230 */ /* 0x000fe40000004100 */
[----:B------:R-:W-:Y:S02]  /*16c0*/  HADD2.F32 R39, -RZ, R2.H1_H1 ;  /* 0x30000002ff277230 */ /* 0x000fe40000004100 */
[----:B------:R-:W-:Y:S02]  /*16d0*/  HADD2.F32 R2, -RZ, R40.H0_H0 ;  /* 0x20000028ff027230 */ /* 0x000fe40000004100 */
[----:B------:R-:W-:Y:S02]  /*16e0*/  HADD2.F32 R50, -RZ, R50.H1_H1 ;  /* 0x30000032ff327230 */ /* 0x000fe40000004100 */
[----:B------:R-:W-:-:S02]  /*16f0*/  HADD2.F32 R97, -RZ, R55.H0_H0 ;  /* 0x20000037ff617230 */ /* 0x000fc40000004100 */
[----:B------:R-:W-:Y:S02]  /*1700*/  HADD2.F32 R47, -RZ, R47.H1_H1 ;  /* 0x3000002fff2f7230 */ /* 0x000fe40000004100 */
[----:B------:R-:W-:Y:S01]  /*1710*/  FFMA.FTZ R99, R39, R50, R62 ;  /* 0x0000003227637223 */ /* 0x000fe2000001003e */
[----:B------:R-:W-:Y:S02]  /*1720*/  HADD2.F32 R58, -RZ, R58.H1_H1 ;  /* 0x3000003aff3a7230 */ /* 0x000fe40000004100 */
[----:B------:R-:W-:Y:S01]  /*1730*/  FFMA.FTZ R97, R2, R97, R101 ;  /* 0x0000006102617223 */ /* 0x000fe20000010065 */
[----:B------:R-:W-:Y:S02]  /*1740*/  HADD2.F32 R46, -RZ, R46.H0_H0 ;  /* 0x2000002eff2e7230 */ /* 0x000fe40000004100 */
[----:B------:R-:W-:Y:S02]  /*1750*/  HADD2.F32 R95, -RZ, R32.H0_H0 ;  /* 0x20000020ff5f7230 */ /* 0x000fe40000004100 */
[----:B------:R-:W-:Y:S01]  /*1760*/  FFMA.FTZ R58, R47, R58, R98 ;  /* 0x0000003a2f3a7223 */ /* 0x000fe20000010062 */
[----:B------:R-:W-:-:S02]  /*1770*/  HADD2.F32 R61, -RZ, R44.H0_H0 ;  /* 0x2000002cff3d7230 */ /* 0x000fc40000004100 */
[----:B------:R-:W-:Y:S02]  /*1780*/  HADD2.F32 R32, -RZ, R59.H0_H0 ;  /* 0x2000003bff207230 */ /* 0x000fe40000004100 */
[----:B------:R-:W-:Y:S01]  /*1790*/  FFMA.FTZ R95, R46, R95, R103 ;  /* 0x0000005f2e5f7223 */ /* 0x000fe20000010067 */
[----:B------:R-:W-:Y:S02]  /*17a0*/  HADD2.F32 R2, -RZ, R51.H0_H0 ;  /* 0x20000033ff027230 */ /* 0x000fe40000004100 */
[----:B------:R-:W-:Y:S02]  /*17b0*/  HADD2.F32 R39, -RZ, R33.H0_H0 ;  /* 0x20000021ff277230 */ /* 0x000fe40000004100 */
[----:B------:R-:W-:Y:S01]  /*17c0*/  FFMA.FTZ R61, R61, R32, R58 ;  /* 0x000000203d3d7223 */ /* 0x000fe2000001003a */
[----:B------:R-:W-:Y:S02]  /*17d0*/  HADD2.F32 R44, -RZ, R44.H1_H1 ;  /* 0x3000002cff2c7230 */ /* 0x000fe40000004100 */
[----:B------:R-:W-:-:S02]  /*17e0*/  HADD2.F32 R59, -RZ, R59.H1_H1 ;  /* 0x3000003bff3b7230 */ /* 0x000fc40000004100 */
[----:B------:R-:W-:Y:S01]  /*17f0*/  FFMA.FTZ R2, R2, R39, R95 ;  /* 0x0000002702027223 */ /* 0x000fe2000001005f */
[----:B------:R-:W-:Y:S02]  /*1800*/  HADD2.F32 R51, -RZ, R51.H1_H1 ;  /* 0x30000033ff337230 */ /* 0x000fe40000004100 */
[----:B------:R-:W-:Y:S02]  /*1810*/  HADD2.F32 R46, -RZ, R33.H1_H1 ;  /* 0x30000021ff2e7230 */ /* 0x000fe40000004100 */
[----:B------:R-:W-:Y:S01]  /*1820*/  FFMA.FTZ R58, R44, R59, R61 ;  /* 0x0000003b2c3a7223 */ /* 0x000fe2000001003d */
[----:B------:R-:W-:Y:S02]  /*1830*/  HADD2.F32 R40, -RZ, R40.H1_H1 ;  /* 0x30000028ff287230 */ /* 0x000fe40000004100 */
[----:B------:R-:W-:Y:S02]  /*1840*/  HADD2.F32 R55, -RZ, R55.H1_H1 ;  /* 0x30000037ff377230 */ /* 0x000fe40000004100 */
[----:B------:R-:W-:Y:S01]  /*1850*/  FFMA.FTZ R59, R51, R46, R2 ;  /* 0x0000002e333b7223 */ /* 0x000fe20000010002 */
[----:B------:R-:W-:-:S02]  /*1860*/  HADD2.F32 R32, -RZ, R45.H0_H0 ;  /* 0x2000002dff207230 */ /* 0x000fc40000004100 */
[----:B------:R-:W-:Y:S02]  /*1870*/  HADD2.F32 R47, -RZ, R52.H0_H0 ;  /* 0x20000034ff2f7230 */ /* 0x000fe40000004100 */
[----:B------:R-:W-:Y:S01]  /*1880*/  FFMA.FTZ R55, R40, R55, R97 ;  /* 0x0000003728377223 */ /* 0x000fe20000010061 */
[----:B------:R-:W-:Y:S02]  /*1890*/  HADD2.F32 R2, -RZ, R48.H0_H0 ;  /* 0x20000030ff027230 */ /* 0x000fe40000004100 */
[----:B------:R-:W-:Y:S02]  /*18a0*/  HADD2.F32 R39, -RZ, R34.H0_H0 ;  /* 0x20000022ff277230 */ /* 0x000fe40000004100 */
[----:B------:R-:W-:Y:S01]  /*18b0*/  FFMA.FTZ R50, R32, R47, R99 ;  /* 0x0000002f20327223 */ /* 0x000fe20000010063 */
[----:B------:R-:W-:Y:S02]  /*18c0*/  HADD2.F32 R33, -RZ, R49.H0_H0 ;  /* 0x20000031ff217230 */ /* 0x000fe40000004100 */
[----:B------:R-:W-:-:S02]  /*18d0*/  HADD2.F32 R40, -RZ, R60.H0_H0 ;  /* 0x2000003cff287230 */ /* 0x000fc40000004100 */
[----:B------:R-:W-:Y:S01]  /*18e0*/  FFMA.FTZ R39, R2, R39, R59 ;  /* 0x0000002702277223 */ /* 0x000fe2000001003b */
[----:B------:R-:W-:Y:S02]  /*18f0*/  HADD2.F32 R48, -RZ, R48.H1_H1 ;  /* 0x30000030ff307230 */ /* 0x000fe40000004100 */
        /* <DEDUP_REMOVED lines=8> */
[----:B------:R-:W-:Y:S02]  /*1980*/  HADD2.F32 R45, -RZ, R45.H1_H1 ;  /* 0x3000002dff2d7230 */ /* 0x000fe40000004100 */
[----:B------:R-:W-:Y:S02]  /*1990*/  HADD2.F32 R52, -RZ, R52.H1_H1 ;  /* 0x30000034ff347230 */ /* 0x000fe40000004100 */
[----:B------:R-:W-:Y:S01]  /*19a0*/  FFMA.FTZ R2, R2, R33, R39 ;  /* 0x0000002102027223 */ /* 0x000fe20000010027 */
[----:B------:R-:W-:Y:S02]  /*19b0*/  HADD2.F32 R43, -RZ, R43.H1_H1 ;  /* 0x3000002bff2b7230 */ /* 0x000fe40000004100 */
[----:B------:R-:W-:-:S02]  /*19c0*/  HADD2.F32 R32, -RZ, R57.H1_H1 ;  /* 0x30000039ff207230 */ /* 0x000fc40000004100 */
[----:B------:R-:W-:Y:S01]  /*19d0*/  FFMA.FTZ R50, R45, R52, R50 ;  /* 0x000000342d327223 */ /* 0x000fe20000010032 */
[--C-:B------:R-:W-:Y:S02]  /*19e0*/  HADD2.F32 R68, -RZ, R4.reuse.H0_H0 ;  /* 0x20000004ff447230 */ /* 0x100fe40000004100 */
[----:B------:R-:W-:Y:S02]  /*19f0*/  HADD2.F32 R69, -RZ, R4.H1_H1 ;  /* 0x30000004ff457230 */ /* 0x000fe40000004100 */
[----:B------:R-:W-:Y:S01]  /*1a00*/  FFMA.FTZ R32, R43, R32, R44 ;  /* 0x000000202b207223 */ /* 0x000fe2000001002c */
[----:B------:R-:W-:Y:S02]  /*1a10*/  HADD2.F32 R49, -RZ, R49.H1_H1 ;  /* 0x30000031ff317230 */ /* 0x000fe40000004100 */
[----:B------:R-:W-:Y:S02]  /*1a20*/  HADD2.F32 R53, -RZ, R53.H1_H1 ;  /* 0x30000035ff357230 */ /* 0x000fe40000004100 */
[----:B------:R-:W-:-:S02]  /*1a30*/  HADD2.F32 R60, -RZ, R60.H1_H1 ;  /* 0x3000003cff3c7230 */ /* 0x000fc40000004100 */
[----:B------:R-:W-:Y:S02]  /*1a40*/  HADD2.F32 R34, -RZ, R35.H1_H1 ;  /* 0x30000023ff227230 */ /* 0x000fe40000004100 */
[--C-:B------:R-:W-:Y:S02]  /*1a50*/  HADD2.F32 R67, -RZ, R5.reuse.H0_H0 ;  /* 0x20000005ff437230 */ /* 0x100fe40000004100 */
[----:B------:R-:W-:Y:S01]  /*1a60*/  FFMA.FTZ R40, R49, R60, R40 ;  /* 0x0000003c31287223 */ /* 0x000fe20000010028 */
[----:B------:R-:W-:Y:S02]  /*1a70*/  HADD2.F32 R70, -RZ, R5.H1_H1 ;  /* 0x30000005ff467230 */ /* 0x000fe40000004100 */
[----:B------:R-:W-:Y:S01]  /*1a80*/  FFMA.FTZ R2, R53, R34, R2 ;  /* 0x0000002235027223 */ /* 0x000fe20000010002 */
[--C-:B------:R-:W-:Y:S02]  /*1a90*/  HADD2.F32 R4, -RZ, R6.reuse.H0_H0 ;  /* 0x20000006ff047230 */ /* 0x100fe40000004100 */
[----:B------:R-:W-:-:S02]  /*1aa0*/  HADD2.F32 R71, -RZ, R6.H1_H1 ;  /* 0x30000006ff477230 */ /* 0x000fc40000004100 */
[--C-:B------:R-:W-:Y:S02]  /*1ab0*/  HADD2.F32 R76, -RZ, R24.reuse.H0_H0 ;  /* 0x20000018ff4c7230 */ /* 0x100fe40000004100 */
[----:B------:R-:W-:Y:S02]  /*1ac0*/  HADD2.F32 R77, -RZ, R24.H1_H1 ;  /* 0x30000018ff4d7230 */ /* 0x000fe40000004100 */
[----:B------:R-:W-:Y:S02]  /*1ad0*/  HADD2.F32 R63, -RZ, R20.H0_H0 ;  /* 0x20000014ff3f7230 */ /* 0x000fe40000004100 */
[--C-:B------:R-:W-:Y:S02]  /*1ae0*/  HADD2.F32 R5, -RZ, R7.reuse.H0_H0 ;  /* 0x20000007ff057230 */ /* 0x100fe40000004100 */
[----:B------:R-:W-:Y:S02]  /*1af0*/  HADD2.F32 R6, -RZ, R7.H1_H1 ;  /* 0x30000007ff067230 */ /* 0x000fe40000004100 */
[----:B------:R-:W-:Y:S01]  /*1b00*/  FFMA.FTZ R63, R63, R68, R50 ;  /* 0x000000443f3f7223 */ /* 0x000fe20000010032 */
[----:B------:R-:W-:-:S02]  /*1b10*/  HADD2.F32 R75, -RZ, R25.H0_H0 ;  /* 0x20000019ff4b7230 */ /* 0x000fc40000004100 */
[----:B------:R-:W-:Y:S02]  /*1b20*/  HADD2.F32 R80, -RZ, R25.H1_H1 ;  /* 0x30000019ff507230 */ /* 0x000fe40000004100 */
[--C-:B------:R-:W-:Y:S02]  /*1b30*/  HADD2.F32 R24, -RZ, R26.reuse.H0_H0 ;  /* 0x2000001aff187230 */ /* 0x100fe40000004100 */
[----:B------:R-:W-:Y:S02]  /*1b40*/  HADD2.F32 R79, -RZ, R26.H1_H1 ;  /* 0x3000001aff4f7230 */ /* 0x000fe40000004100 */
[----:B------:R-:W-:Y:S02]  /*1b50*/  HADD2.F32 R7, -RZ, R16.H0_H0 ;  /* 0x20000010ff077230 */ /* 0x000fe40000004100 */
[--C-:B------:R-:W-:Y:S02]  /*1b60*/  HADD2.F32 R25, -RZ, R27.reuse.H0_H0 ;  /* 0x2000001bff197230 */ /* 0x100fe40000004100 */
[----:B------:R-:W-:-:S02]  /*1b70*/  HADD2.F32 R26, -RZ, R27.H1_H1 ;  /* 0x3000001bff1a7230 */ /* 0x000fc40000004100 */
[----:B------:R-:W-:Y:S01]  /*1b80*/  FFMA.FTZ R7, R7, R76, R32 ;  /* 0x0000004c07077223 */ /* 0x000fe20000010020 */
[--C-:B------:R-:W-:Y:S02]  /*1b90*/  HADD2.F32 R87, -RZ, R31.reuse.H0_H0 ;  /* 0x2000001fff577230 */ /* 0x100fe40000004100 */
[----:B------:R-:W-:Y:S02]  /*1ba0*/  HADD2.F32 R88, -RZ, R31.H1_H1 ;  /* 0x3000001fff587230 */ /* 0x000fe40000004100 */
[----:B------:R-:W-:Y:S02]  /*1bb0*/  HADD2.F32 R27, -RZ, R12.H0_H0 ;  /* 0x2000000cff1b7230 */ /* 0x000fe40000004100 */
[----:B------:R-:W-:Y:S02]  /*1bc0*/  HADD2.F32 R84, -RZ, R28.H0_H0 ;  /* 0x2000001cff547230 */ /* 0x000fe40000004100 */
[----:B------:R-:W-:Y:S02]  /*1bd0*/  HADD2.F32 R31, -RZ, R8.H0_H0 ;  /* 0x20000008ff1f7230 */ /* 0x000fe40000004100 */
[----:B------:R-:W-:-:S02]  /*1be0*/  HADD2.F32 R64, -RZ, R20.H1_H1 ;  /* 0x30000014ff407230 */ /* 0x000fc40000004100 */
[----:B------:R-:W-:Y:S01]  /*1bf0*/  FFMA.FTZ R40, R27, R84, R40 ;  /* 0x000000541b287223 */ /* 0x000fe20000010028 */
[----:B------:R-:W-:Y:S02]  /*1c00*/  HADD2.F32 R72, -RZ, R16.H1_H1 ;  /* 0x30000010ff487230 */ /* 0x000fe40000004100 */
[----:B------:R-:W-:Y:S01]  /*1c10*/  FFMA.FTZ R31, R31, R54, R2 ;  /* 0x000000361f1f7223 */ /* 0x000fe20000010002 */
[----:B------:R-:W-:Y:S02]  /*1c20*/  HADD2.F32 R81, -RZ, R12.H1_H1 ;  /* 0x3000000cff517230 */ /* 0x000fe40000004100 */
[----:B------:R-:W-:Y:S01]  /*1c30*/  FFMA.FTZ R63, R64, R69, R63 ;  /* 0x00000045403f7223 */ /* 0x000fe2000001003f */
[----:B------:R-:W-:Y:S02]  /*1c40*/  HADD2.F32 R28, -RZ, R28.H1_H1 ;  /* 0x3000001cff1c7230 */ /* 0x000fe40000004100 */
[----:B------:R-:W-:Y:S01]  /*1c50*/  FFMA.FTZ R7, R72, R77, R7 ;  /* 0x0000004d48077223 */ /* 0x000fe20000010007 */
[----:B------:R-:W-:-:S02]  /*1c60*/  HADD2.F32 R42, -RZ, R8.H1_H1 ;  /* 0x30000008ff2a7230 */ /* 0x000fc40000004100 */
[----:B------:R-:W-:Y:S02]  /*1c70*/  HADD2.F32 R20, -RZ, R21.H0_H0 ;  /* 0x20000015ff147230 */ /* 0x000fe40000004100 */
[----:B------:R-:W-:Y:S01]  /*1c80*/  FFMA.FTZ R81, R81, R28, R40 ;  /* 0x0000001c51517223 */ /* 0x000fe20000010028 */
[----:B------:R-:W-:Y:S02]  /*1c90*/  HADD2.F32 R16, -RZ, R17.H0_H0 ;  /* 0x20000011ff107230 */ /* 0x000fe40000004100 */
[----:B------:R-:W-:Y:S01]  /*1ca0*/  FFMA.FTZ R31, R42, R89, R31 ;  /* 0x000000592a1f7223 */ /* 0x000fe2000001001f */
[----:B------:R-:W-:Y:S02]  /*1cb0*/  HADD2.F32 R12, -RZ, R13.H0_H0 ;  /* 0x2000000dff0c7230 */ /* 0x000fe40000004100 */
[----:B------:R-:W-:Y:S01]  /*1cc0*/  FFMA.FTZ R20, R20, R67, R63 ;  /* 0x0000004314147223 */ /* 0x000fe2000001003f */
        /* <DEDUP_REMOVED lines=9> */
[----:B------:R-:W-:Y:S01]  /*1d60*/  FFMA.FTZ R20, R65, R70, R20 ;  /* 0x0000004641147223 */ /* 0x000fe20000010014 */
[----:B------:R-:W-:-:S02]  /*1d70*/  HADD2.F32 R29, -RZ, R29.H1_H1 ;  /* 0x3000001dff1d7230 */ /* 0x000fc40000004100 */
        /* <DEDUP_REMOVED lines=8> */
[----:B------:R-:W-:Y:S01]  /*1e00*/  FFMA.FTZ R21, R21, R4, R20 ;  /* 0x0000000415157223 */ /* 0x000fe20000010014 */
[----:B------:R-:W-:Y:S02]  /*1e10*/  HADD2.F32 R86, -RZ, R30.H0_H0 ;  /* 0x2000001eff567230 */ /* 0x000fe40000004100 */
[----:B------:R-:W-:Y:S01]  /*1e20*/  FFMA.FTZ R17, R17, R24, R16 ;  /* 0x0000001811117223 */ /* 0x000fe20000010010 */
[----:B------:R-:W-:Y:S02]  /*1e30*/  HADD2.F32 R9, -RZ, R10.H0_H0 ;  /* 0x2000000aff097230 */ /* 0x000fe40000004100 */
[----:B------:R-:W-:Y:S02]  /*1e40*/  HADD2.F32 R66, -RZ, R22.H1_H1 ;  /* 0x30000016ff427230 */ /* 0x000fe40000004100 */
[----:B------:R-:W-:Y:S01]  /*1e50*/  FFMA.FTZ R82, R13, R86, R82 ;  /* 0x000000560d527223 */ /* 0x000fe20000010052 */
[----:B------:R-:W-:Y:S02]  /*1e60*/  HADD2.F32 R74, -RZ, R18.H1_H1 ;  /* 0x30000012ff4a7230 */ /* 0x000fe40000004100 */
[----:B------:R-:W-:Y:S01]  /*1e70*/  FFMA.FTZ R9, R9, R36, R56 ;  /* 0x0000002409097223 */ /* 0x000fe20000010038 */
[----:B------:R-:W-:-:S02]  /*1e80*/  HADD2.F32 R83, -RZ, R14.H1_H1 ;  /* 0x3000000eff537230 */ /* 0x000fc40000004100 */
[----:B------:R-:W-:Y:S01]  /*1e90*/  FFMA.FTZ R21, R66, R71, R21 ;  /* 0x0000004742157223 */ /* 0x000fe20000010015 */
[----:B------:R-:W-:Y:S02]  /*1ea0*/  HADD2.F32 R30, -RZ, R30.H1_H1 ;  /* 0x3000001eff1e7230 */ /* 0x000fe40000004100 */
[----:B------:R-:W-:Y:S01]  /*1eb0*/  FFMA.FTZ R17, R74, R79, R17 ;  /* 0x0000004f4a117223 */ /* 0x000fe20000010011 */
[----:B------:R-:W-:Y:S02]  /*1ec0*/  HADD2.F32 R90, -RZ, R10.H1_H1 ;  /* 0x3000000aff5a7230 */ /* 0x000fe40000004100 */
[----:B------:R-:W-:Y:S02]  /*1ed0*/  HADD2.F32 R22, -RZ, R23.H0_H0 ;  /* 0x20000017ff167230 */ /* 0x000fe40000004100 */
[----:B------:R-:W-:Y:S01]  /*1ee0*/  FFMA.FTZ R83, R83, R30, R82 ;  /* 0x0000001e53537223 */ /* 0x000fe20000010052 */
[----:B------:R-:W-:Y:S02]  /*1ef0*/  HADD2.F32 R18, -RZ, R19.H0_H0 ;  /* 0x20000013ff127230 */ /* 0x000fe40000004100 */
[----:B------:R-:W-:Y:S01]  /*1f00*/  FFMA.FTZ R9, R90, R93, R9 ;  /* 0x0000005d5a097223 */ /* 0x000fe20000010009 */
[----:B------:R-:W-:-:S02]  /*1f10*/  HADD2.F32 R14, -RZ, R15.H0_H0 ;  /* 0x2000000fff0e7230 */ /* 0x000fc40000004100 */
[----:B------:R-:W-:Y:S01]  /*1f20*/  FFMA.FTZ R22, R22, R5, R21 ;  /* 0x0000000516167223 */ /* 0x000fe20000010015 */
[----:B------:R-:W-:Y:S02]  /*1f30*/  HADD2.F32 R10, -RZ, R11.H0_H0 ;  /* 0x2000000bff0a7230 */ /* 0x000fe40000004100 */
[----:B------:R-:W-:Y:S01]  /*1f40*/  FFMA.FTZ R18, R18, R25, R17 ;  /* 0x0000001912127223 */ /* 0x000fe20000010011 */
        /* <DEDUP_REMOVED lines=8> */
[----:B------:R-:W0:Y:S01]  /*1fd0*/  S2R R21, SR_TID.X ;  /* 0x0000000000157919 */ /* 0x000e220000002100 */
[----:B------:R-:W-:Y:S01]  /*1fe0*/  FFMA.FTZ R14, R15, R88, R14 ;  /* 0x000000580f0e7223 */ /* 0x000fe2000001000e */
[----:B------:R-:W1:Y:S01]  /*1ff0*/  LDC.64 R16, c[0x0][0x2d0] ;  /* 0x0000b400ff107b82 */ /* 0x000e620000000a00 */
[----:B------:R-:W-:Y:S01]  /*2000*/  FFMA.FTZ R10, R11, R38, R10 ;  /* 0x000000260b0a7223 */ /* 0x000fe2000001000a */
[----:B------:R-:W2:Y:S04]  /*2010*/  SHFL.BFLY PT, R5, R6, 0x8, 0x1f ;  /* 0x0d001f0006057f89 */ /* 0x000ea800000e0000 */
[----:B------:R-:W3:Y:S04]  /*2020*/  SHFL.BFLY PT, R7, R18, 0x8, 0x1f ;  /* 0x0d001f0012077f89 */ /* 0x000ee800000e0000 */
[----:B------:R-:W4:Y:S04]  /*2030*/  SHFL.BFLY PT, R9, R14, 0x8, 0x1f ;  /* 0x0d001f000e097f89 */ /* 0x000f2800000e0000 */
[----:B------:R-:W0:Y:S01]  /*2040*/  SHFL.BFLY PT, R11, R10, 0x8, 0x1f ;  /* 0x0d001f000a0b7f89 */ /* 0x000e2200000e0000 */
[----:B--2---:R-:W-:Y:S01]  /*2050*/  FADD.FTZ R5, R6, R5 ;  /* 0x0000000506057221 */ /* 0x004fe20000010000 */
[----:B---3--:R-:W-:-:S04]  /*2060*/  FADD.FTZ R4, R18, R7 ;  /* 0x0000000712047221 */ /* 0x008fc80000010000 */
[----:B------:R-:W2:Y:S01]  /*2070*/  SHFL.BFLY PT, R2, R5, 0x4, 0x1f ;  /* 0x0c801f0005027f89 */ /* 0x000ea200000e0000 */
[----:B------:R-:W3:Y:S01]  /*2080*/  LDC.64 R18, c[0x0][0x2d8] ;  /* 0x0000b600ff127b82 */ /* 0x000ee20000000a00 */
[----:B----4-:R-:W-:Y:S02]  /*2090*/  FADD.FTZ R8, R14, R9 ;  /* 0x000000090e087221 */ /* 0x010fe40000010000 */
[----:B------:R-:W4:Y:S01]  /*20a0*/  SHFL.BFLY PT, R7, R4, 0x4, 0x1f ;  /* 0x0c801f0004077f89 */ /* 0x000f2200000e0000 */
[----:B0-----:R-:W-:Y:S01]  /*20b0*/  SHF.R.S32.HI R14, RZ, 0x1f, R21 ;  /* 0x0000001fff0e7819 */ /* 0x001fe20000011415 */
[----:B------:R-:W-:Y:S02]  /*20c0*/  FADD.FTZ R12, R10, R11 ;  /* 0x0000000b0a0c7221 */ /* 0x000fe40000010000 */
[----:B------:R-:W0:Y:S01]  /*20d0*/  SHFL.BFLY PT, R9, R8, 0x4, 0x1f ;  /* 0x0c801f0008097f89 */ /* 0x000e2200000e0000 */
[----:B------:R-:W-:-:S03]  /*20e0*/  LEA.HI R20, R14, R21, RZ, 0x4 ;  /* 0x000000150e147211 */ /* 0x000fc600078f20ff */
[----:B------:R-:W1:Y:S01]  /*20f0*/  SHFL.BFLY PT, R11, R12, 0x4, 0x1f ;  /* 0x0c801f000c0b7f89 */ /* 0x000e6200000e0000 */
[----:B--2---:R-:W-:Y:S01]  /*2100*/  FADD.FTZ R2, R5, R2 ;  /* 0x0000000205027221 */ /* 0x004fe20000010000 */
[----:B------:R-:W-:Y:S01]  /*2110*/  SHF.L.U32 R5, R0, 0xe, RZ ;  /* 0x0000000e00057819 */ /* 0x000fe200000006ff */
[----:B----4-:R-:W-:Y:S01]  /*2120*/  FADD.FTZ R6, R4, R7 ;  /* 0x0000000704067221 */ /* 0x010fe20000010000 */
[----:B------:R-:W-:Y:S02]  /*2130*/  SHF.L.U32 R4, R21, 0x2, RZ ;  /* 0x0000000215047819 */ /* 0x000fe400000006ff */
[----:B------:R-:W2:Y:S01]  /*2140*/  SHFL.BFLY PT, R7, R2, 0x2, 0x1f ;  /* 0x0c401f0002077f89 */ /* 0x000ea200000e0000 */
[----:B0-----:R-:W-:-:S03]  /*2150*/  FADD.FTZ R10, R8, R9 ;  /* 0x00000009080a7221 */ /* 0x001fc60000010000 */
[----:B------:R-:W0:Y:S01]  /*2160*/  SHFL.BFLY PT, R9, R6, 0x2, 0x1f ;  /* 0x0c401f0006097f89 */ /* 0x000e2200000e0000 */
[----:B-1----:R-:W-:Y:S01]  /*2170*/  FADD.FTZ R13, R12, R11 ;  /* 0x0000000b0c0d7221 */ /* 0x002fe20000010000 */
[----:B------:R-:W-:Y:S02]  /*2180*/  SHF.R.S32.HI R12, RZ, 0x1f, R4 ;  /* 0x0000001fff0c7819 */ /* 0x000fe40000011404 */
[----:B------:R-:W1:Y:S01]  /*2190*/  SHFL.BFLY PT, R11, R10, 0x2, 0x1f ;  /* 0x0c401f000a0b7f89 */ /* 0x000e6200000e0000 */
[----:B------:R-:W-:-:S03]  /*21a0*/  IADD3 R4, P0, R5, R4, RZ ;  /* 0x0000000405047210 */ /* 0x000fc60007f1e0ff */
[----:B------:R-:W4:Y:S01]  /*21b0*/  SHFL.BFLY PT, R8, R13, 0x2, 0x1f ;  /* 0x0c401f000d087f89 */ /* 0x000f2200000e0000 */
[----:B------:R-:W-:-:S03]  /*21c0*/  LEA.HI.X.SX32 R5, R5, R12, 0x1, P0 ;  /* 0x0000000c05057211 */ /* 0x000fc600000f0eff */
[----:B------:R-:W-:-:S04]  /*21d0*/  IMAD.WIDE.U32 R4, R16, UR6, R4 ;  /* 0x0000000610047c25 */ /* 0x000fc8000f8e0004 */
[----:B--2---:R-:W-:Y:S01]  /*21e0*/  FADD.FTZ R7, R2, R7 ;  /* 0x0000000702077221 */ /* 0x004fe20000010000 */
[----:B------:R-:W-:Y:S01]  /*21f0*/  IMAD R2, R16, UR12, RZ ;  /* 0x0000000c10027c24 */ /* 0x000fe2000f8e02ff */
[----:B------:R-:W-:Y:S01]  /*2200*/  LOP3.LUT R16, R20, 0xfffffff0, RZ, 0xc0, !PT ;  /* 0xfffffff014107812 */ /* 0x000fe200078ec0ff */
[----:B0-----:R-:W-:Y:S01]  /*2210*/  FADD.FTZ R6, R6, R9 ;  /* 0x0000000906067221 */ /* 0x001fe20000010000 */
[----:B------:R-:W-:Y:S01]  /*2220*/  IADD3 R9, R3, 0x3f, RZ ;  /* 0x0000003f03097810 */ /* 0x000fe20007ffe0ff */
[----:B------:R-:W-:Y:S01]  /*2230*/  IMAD R17, R17, UR6, R2 ;  /* 0x0000000611117c24 */ /* 0x000fe2000f8e0202 */
[----:B------:R-:W-:Y:S01]  /*2240*/  IADD3 R16, -R16, R21, RZ ;  /* 0x0000001510107210 */ /* 0x000fe20007ffe1ff */
[----:B-1----:R-:W-:Y:S01]  /*2250*/  FADD.FTZ R10, R10, R11 ;  /* 0x0000000b0a0a7221 */ /* 0x002fe20000010000 */
[----:B------:R-:W0:Y:S01]  /*2260*/  SHFL.BFLY PT, R2, R7, 0x1, 0x1f ;  /* 0x0c201f0007027f89 */ /* 0x000e2200000e0000 */
[--C-:B------:R-:W-:Y:S01]  /*2270*/  IMAD R14, R0, -0x40, R9.reuse ;  /* 0xffffffc0000e7824 */ /* 0x100fe200078e0209 */
[----:B------:R-:W-:Y:S01]  /*2280*/  ISETP.NE.AND P1, PT, R16, RZ, PT ;  /* 0x000000ff1000720c */ /* 0x000fe20003f25270 */
[----:B----4-:R-:W-:Y:S01]  /*2290*/  FADD.FTZ R12, R13, R8 ;  /* 0x000000080d0c7221 */ /* 0x010fe20000010000 */
[----:B------:R-:W1:Y:S01]  /*22a0*/  SHFL.BFLY PT, R11, R6, 0x1, 0x1f ;  /* 0x0c201f00060b7f89 */ /* 0x000e6200000e0000 */
[----:B------:R-:W-:-:S02]  /*22b0*/  SHF.R.S32.HI R8, RZ, 0x1f, R9 ;  /* 0x0000001fff087819 */ /* 0x000fc40000011409 */
[----:B------:R-:W-:Y:S01]  /*22c0*/  IADD3 R5, R5, R17, RZ ;  /* 0x0000001105057210 */ /* 0x000fe20007ffe0ff */
[----:B------:R-:W2:Y:S01]  /*22d0*/  SHFL.BFLY PT, R13, R10, 0x1, 0x1f ;  /* 0x0c201f000a0d7f89 */ /* 0x000ea200000e0000 */
[----:B------:R-:W-:-:S03]  /*22e0*/  LEA.HI R8, R8, R9, RZ, 0x6 ;  /* 0x0000000908087211 */ /* 0x000fc600078f30ff */
[----:B------:R-:W4:Y:S01]  /*22f0*/  SHFL.BFLY PT, R15, R12, 0x1, 0x1f ;  /* 0x0c201f000c0f7f89 */ /* 0x000f2200000e0000 */
[----:B------:R-:W-:-:S04]  /*2300*/  LOP3.LUT R8, R8, 0xffffffc0, RZ, 0xc0, !PT ;  /* 0xffffffc008087812 */ /* 0x000fc800078ec0ff */
[----:B------:R-:W-:Y:S01]  /*2310*/  IADD3 R8, R14, R8, -R9 ;  /* 0x000000080e087210 */ /* 0x000fe20007ffe809 */
[----:B---3--:R-:W-:-:S03]  /*2320*/  IMAD R14, R18, UR13, RZ ;  /* 0x0000000d120e7c24 */ /* 0x008fc6000f8e02ff */
[----:B------:R-:W-:Y:S01]  /*2330*/  ISETP.GE.AND P0, PT, R21, R8, PT ;  /* 0x000000081500720c */ /* 0x000fe20003f06270 */
[----:B------:R-:W-:Y:S02]  /*2340*/  IMAD R17, R19, UR7, R14 ;  /* 0x0000000713117c24 */ /* 0x000fe4000f8e020e */
[----:B------:R-:W-:Y:S01]  /*2350*/  IMAD.WIDE.U32 R8, R18, UR7, R4 ;  /* 0x0000000712087c25 */ /* 0x000fe2000f8e0004 */
[----:B------:R-:W-:-:S03]  /*2360*/  ISETP.GT.OR P0, PT, R21, 0x3f, P0 ;  /* 0x0000003f1500780c */ /* 0x000fc60000704670 */
[----:B0-----:R-:W-:Y:S01]  /*2370*/  FADD.FTZ R14, R7, R2 ;  /* 0x00000002070e7221 */ /* 0x001fe20000010000 */
[----:B-1----:R-:W-:Y:S01]  /*2380*/  FADD.FTZ R16, R6, R11 ;  /* 0x0000000b06107221 */ /* 0x002fe20000010000 */
[----:B------:R-:W-:Y:S02]  /*2390*/  IADD3 R17, R9, R17, RZ ;  /* 0x0000001109117210 */ /* 0x000fe40007ffe0ff */
[----:B------:R-:W-:Y:S01]  /*23a0*/  SHF.L.U32 R6, R0, 0x6, RZ ;  /* 0x0000000600067819 */ /* 0x000fe200000006ff */
[----:B--2---:R-:W-:Y:S01]  /*23b0*/  FADD.FTZ R18, R10, R13 ;  /* 0x0000000d0a127221 */ /* 0x004fe20000010000 */
[----:B----4-:R-:W-:Y:S01]  /*23c0*/  FADD.FTZ R15, R12, R15 ;  /* 0x0000000f0c0f7221 */ /* 0x010fe20000010000 */
[----:B------:R-:W-:Y:S06]  /*23d0*/  @P1 BRA `(.L_x_862) ;  /* 0x0000000000841947 */ /* 0x000fec0003800000 */
[----:B------:R-:W0:Y:S01]  /*23e0*/  LDC.64 R10, c[0x0][0x278] ;  /* 0x00009e00ff0a7b82 */ /* 0x000e220000000a00 */
[----:B------:R-:W-:Y:S01]  /*23f0*/  SHF.R.S32.HI R7, RZ, 0x1f, R6 ;  /* 0x0000001fff077819 */ /* 0x000fe20000011406 */
[----:B------:R-:W-:Y:S01]  /*2400*/  ULDC.64 UR8, c[0x0][0x260] ;  /* 0x0000980000087ab9 */ /* 0x000fe20000000a00 */
[----:B------:R-:W-:-:S05]  /*2410*/  SHF.R.S32.HI R19, RZ, 0x4, R20 ;  /* 0x00000004ff137819 */ /* 0x000fca0000011414 */
[----:B------:R-:W1:Y:S01]  /*2420*/  LDC.64 R12, c[0x0][0x280] ;  /* 0x0000a000ff0c7b82 */ /* 0x000e620000000a00 */
[C---:B0-----:R-:W-:Y:S02]  /*2430*/  IMAD R2, R10.reuse, UR12, RZ ;  /* 0x0000000c0a027c24 */ /* 0x041fe4000f8e02ff */
[----:B------:R-:W-:-:S04]  /*2440*/  IMAD.WIDE.U32 R4, R10, UR6, R6 ;  /* 0x000000060a047c25 */ /* 0x000fc8000f8e0006 */
[----:B------:R-:W-:Y:S02]  /*2450*/  IMAD R11, R11, UR6, R2 ;  /* 0x000000060b0b7c24 */ /* 0x000fe4000f8e0202 */
[----:B-1----:R-:W-:Y:S02]  /*2460*/  IMAD R2, R12, UR13, RZ ;  /* 0x0000000d0c027c24 */ /* 0x002fe4000f8e02ff */
[----:B------:R-:W-:Y:S01]  /*2470*/  IMAD R10, R0, -0x40, R3 ;  /* 0xffffffc0000a7824 */ /* 0x000fe200078e0203 */
[----:B------:R-:W-:Y:S01]  /*2480*/  IADD3 R5, R5, R11, RZ ;  /* 0x0000000b05057210 */ /* 0x000fe20007ffe0ff */
[----:B------:R-:W-:Y:S01]  /*2490*/  IMAD R11, R13, UR7, R2 ;  /* 0x000000070d0b7c24 */ /* 0x000fe2000f8e0202 */
[----:B------:R-:W-:Y:S02]  /*24a0*/  SHF.R.S32.HI R2, RZ, 0x1f, R19 ;  /* 0x0000001fff027819 */ /* 0x000fe40000011413 */
[----:B------:R-:W-:Y:S01]  /*24b0*/  ISETP.GE.AND P4, PT, R19, R10, PT ;  /* 0x0000000a1300720c */ /* 0x000fe20003f86270 */
[----:B------:R-:W-:-:S03]  /*24c0*/  IMAD.WIDE.U32 R4, R12, UR7, R4 ;  /* 0x000000070c047c25 */ /* 0x000fc6000f8e0004 */
[----:B------:R-:W-:-:S04]  /*24d0*/  IADD3 R3, P1, R19, R4, RZ ;  /* 0x0000000413037210 */ /* 0x000fc80007f3e0ff */
[----:B------:R-:W-:Y:S02]  /*24e0*/  IADD3.X R4, R2, R5, R11, P1, !PT ;  /* 0x0000000502047210 */ /* 0x000fe40000ffe40b */
[C---:B------:R-:W-:Y:S02]  /*24f0*/  IADD3 R5, R19.reuse, 0x30, RZ ;  /* 0x0000003013057810 */ /* 0x040fe40007ffe0ff */
[C---:B------:R-:W-:Y:S02]  /*2500*/  IADD3 R11, R19.reuse, 0x10, RZ ;  /* 0x00000010130b7810 */ /* 0x040fe40007ffe0ff */
[----:B------:R-:W-:Y:S02]  /*2510*/  IADD3 R19, R19, 0x20, RZ ;  /* 0x0000002013137810 */ /* 0x000fe40007ffe0ff */
[----:B------:R-:W-:Y:S02]  /*2520*/  LEA R2, P5, R3, UR8, 0x2 ;  /* 0x0000000803027c11 */ /* 0x000fe4000f8a10ff */
[----:B------:R-:W-:-:S02]  /*2530*/  ISETP.GE.AND P1, PT, R5, R10, PT ;  /* 0x0000000a0500720c */ /* 0x000fc40003f26270 */
[-C--:B------:R-:W-:Y:S02]  /*2540*/  ISETP.GE.AND P3, PT, R11, R10.reuse, PT ;  /* 0x0000000a0b00720c */ /* 0x080fe40003f66270 */
[----:B------:R-:W-:Y:S02]  /*2550*/  ISETP.GE.AND P2, PT, R19, R10, PT ;  /* 0x0000000a1300720c */ /* 0x000fe40003f46270 */
[----:B------:R-:W-:Y:S02]  /*2560*/  LEA.HI.X R3, R3, UR9, R4, 0x2, P5 ;  /* 0x0000000903037c11 */ /* 0x000fe4000a8f1404 */
[----:B------:R-:W-:Y:S02]  /*2570*/  FSEL R5, R14, RZ, !P4 ;  /* 0x000000ff0e057208 */ /* 0x000fe40006000000 */
[----:B------:R-:W-:Y:S02]  /*2580*/  FSEL R11, R16, RZ, !P3 ;  /* 0x000000ff100b7208 */ /* 0x000fe40005800000 */
[----:B------:R-:W-:Y:S01]  /*2590*/  FSEL R13, R18, RZ, !P2 ;  /* 0x000000ff120d7208 */ /* 0x000fe20005000000 */
[----:B------:R0:W-:Y:S01]  /*25a0*/  STG.E desc[UR4][R2.64], R5 ;  /* 0x0000000502007986 */ /* 0x0001e2000c101904 */
[----:B------:R-:W-:-:S03]  /*25b0*/  FSEL R15, R15, RZ, !P1 ;  /* 0x000000ff0f0f7208 */ /* 0x000fc60004800000 */
[----:B------:R0:W-:Y:S04]  /*25c0*/  STG.E desc[UR4][R2.64+0x40], R11 ;  /* 0x0000400b02007986 */ /* 0x0001e8000c101904 */
[----:B------:R0:W-:Y:S04]  /*25d0*/  STG.E desc[UR4][R2.64+0x80], R13 ;  /* 0x0000800d02007986 */ /* 0x0001e8000c101904 */
[----:B------:R0:W-:Y:S02]  /*25e0*/  STG.E desc[UR4][R2.64+0xc0], R15 ;  /* 0x0000c00f02007986 */ /* 0x0001e4000c101904 */
.L_x_862:
[----:B------:R-:W-:Y:S05]  /*25f0*/  BSYNC B0 ;  /* 0x0000000000007941 */ /* 0x000fea0003800000 */
.L_x_861:
[----:B------:R-:W-:Y:S04]  /*2600*/  BSSY B0, `(.L_x_863) ;  /* 0x0000016000007945 */ /* 0x000fe80003800000 */
[----:B------:R-:W-:Y:S05]  /*2610*/  @P0 BRA `(.L_x_864) ;  /* 0x0000000000500947 */ /* 0x000fea0003800000 */
[----:B0-----:R-:W0:Y:S01]  /*2620*/  LDC.64 R10, c[0x0][0x2a8] ;  /* 0x0000aa00ff0a7b82 */ /* 0x001e220000000a00 */
[----:B------:R-:W-:Y:S01]  /*2630*/  SHF.R.S32.HI R3, RZ, 0x1f, R21 ;  /* 0x0000001fff037819 */ /* 0x000fe20000011415 */
[----:B------:R-:W-:Y:S01]  /*2640*/  ULDC.64 UR8, c[0x0][0x2a0] ;  /* 0x0000a80000087ab9 */ /* 0x000fe20000000a00 */
[----:B------:R-:W-:-:S04]  /*2650*/  IADD3 R2, P0, R6, R21, RZ ;  /* 0x0000001506027210 */ /* 0x000fc80007f1e0ff */
[----:B------:R-:W-:Y:S01]  /*2660*/  LEA.HI.X.SX32 R3, R6, R3, 0x1, P0 ;  /* 0x0000000306037211 */ /* 0x000fe200000f0eff */
[----:B------:R-:W1:Y:S01]  /*2670*/  LDC.64 R12, c[0x0][0x2b0] ;  /* 0x0000ac00ff0c7b82 */ /* 0x000e620000000a00 */
[C---:B------:R-:W-:Y:S01]  /*2680*/  FMUL.FTZ R6, R78.reuse, 1.4426950216293334961 ;  /* 0x3fb8aa3b4e067820 */ /* 0x040fe20000410000 */
[----:B------:R-:W-:Y:S01]  /*2690*/  FSETP.NEU.FTZ.AND P0, PT, R78, -INF , PT ;  /* 0xff8000004e00780b */ /* 0x000fe20003f1d000 */
[C---:B0-----:R-:W-:Y:S02]  /*26a0*/  IMAD R4, R10.reuse, UR12, RZ ;  /* 0x0000000c0a047c24 */ /* 0x041fe4000f8e02ff */
[----:B------:R-:W-:-:S04]  /*26b0*/  IMAD.WIDE.U32 R2, R10, UR6, R2 ;  /* 0x000000060a027c25 */ /* 0x000fc8000f8e0002 */
[----:B------:R-:W-:Y:S02]  /*26c0*/  IMAD R5, R11, UR6, R4 ;  /* 0x000000060b057c24 */ /* 0x000fe4000f8e0204 */
[----:B-1----:R-:W-:-:S03]  /*26d0*/  IMAD R4, R12, UR13, RZ ;  /* 0x0000000d0c047c24 */ /* 0x002fc6000f8e02ff */
[----:B------:R-:W-:Y:S01]  /*26e0*/  IADD3 R3, R3, R5, RZ ;  /* 0x0000000503037210 */ /* 0x000fe20007ffe0ff */
[----:B------:R-:W-:Y:S02]  /*26f0*/  IMAD R5, R13, UR7, R4 ;  /* 0x000000070d057c24 */ /* 0x000fe4000f8e0204 */
[----:B------:R-:W-:-:S05]  /*2700*/  IMAD.WIDE.U32 R2, R12, UR7, R2 ;  /* 0x000000070c027c25 */ /* 0x000fca000f8e0002 */
[----:B------:R-:W-:Y:S02]  /*2710*/  IADD3 R3, R3, R5, RZ ;  /* 0x0000000503037210 */ /* 0x000fe40007ffe0ff */
[----:B------:R-:W-:-:S04]  /*2720*/  LEA R4, P1, R2, UR8, 0x2 ;  /* 0x0000000802047c11 */ /* 0x000fc8000f8210ff */
[----:B------:R-:W-:Y:S02]  /*2730*/  LEA.HI.X R5, R2, UR9, R3, 0x2, P1 ;  /* 0x0000000902057c11 */ /* 0x000fe400088f1403 */
[----:B------:R-:W-:-:S05]  /*2740*/  FSEL R3, R6, RZ, P0 ;  /* 0x000000ff06037208 */ /* 0x000fca0000000000 */
[----:B------:R1:W-:Y:S02]  /*2750*/  STG.E desc[UR4][R4.64], R3 ;  /* 0x0000000304007986 */ /* 0x0003e4000c101904 */
.L_x_864:
[----:B------:R-:W-:Y:S05]  /*2760*/  BSYNC B0 ;  /* 0x0000000000007941 */ /* 0x000fea0003800000 */
.L_x_863:
[----:B------:R-:W-:Y:S01]  /*2770*/  ULDC.64 UR10, c[0x0][0x2e8] ;  /* 0x0000ba00000a7ab9 */ /* 0x000fe20000000a00 */
[----:B------:R-:W-:Y:S01]  /*2780*/  ULDC.64 UR8, c[0x0][0x2b8] ;  /* 0x0000ae0000087ab9 */ /* 0x000fe20000000a00 */
[----:B------:R-:W-:Y:S02]  /*2790*/  ISETP.NE.U32.AND P0, PT, RZ, UR10, PT ;  /* 0x0000000aff007c0c */ /* 0x000fe4000bf05070 */
[C---:B0-----:R-:W-:Y:S02]  /*27a0*/  LEA R2, P1, R8.reuse, UR8, 0x2 ;  /* 0x0000000808027c11 */ /* 0x041fe4000f8210ff */
[----:B------:R-:W-:Y:S02]  /*27b0*/  ISETP.NE.AND.EX P0, PT, RZ, UR11, PT, P0 ;  /* 0x0000000bff007c0c */ /* 0x000fe4000bf05300 */
[----:B-1----:R-:W-:Y:S02]  /*27c0*/  LEA.HI.X R3, R8, UR9, R17, 0x2, P1 ;  /* 0x0000000908037c11 */ /* 0x002fe400088f1411 */
[----:B------:R-:W-:-:S03]  /*27d0*/  ISETP.NE.OR P0, PT, R21, RZ, !P0 ;  /* 0x000000ff1500720c */ /* 0x000fc60004705670 */
[----:B------:R0:W-:Y:S04]  /*27e0*/  STG.E.128 desc[UR4][R2.64], RZ ;  /* 0x000000ff02007986 */ /* 0x0001e8000c101d04 */
        /* <DEDUP_REMOVED lines=14> */
[----:B------:R0:W-:Y:S01]  /*28d0*/  STG.E.128 desc[UR4][R2.64+0xf000], RZ ;  /* 0x00f000ff02007986 */ /* 0x0001e2000c101d04 */
[----:B------:R-:W-:Y:S05]  /*28e0*/  @P0 EXIT ;  /* 0x000000000000094d */ /* 0x000fea0003800000 */
[----:B------:R-:W1:Y:S08]  /*28f0*/  LDC R5, c[0x0][0x2e0] ;  /* 0x0000b800ff057b82 */ /* 0x000e700000000800 */
[----:B------:R-:W2:Y:S08]  /*2900*/  LDC R7, c[0x0][0x220] ;  /* 0x00008800ff077b82 */ /* 0x000eb00000000800 */
[----:B0-----:R-:W0:Y:S01]  /*2910*/  LDC.64 R2, c[0x0][0x2e8] ;  /* 0x0000ba00ff027b82 */ /* 0x001e220000000a00 */
[----:B-1----:R-:W-:-:S04]  /*2920*/  IMAD R0, R0, R5, UR7 ;  /* 0x0000000700007e24 */ /* 0x002fc8000f8e0205 */
[----:B--2---:R-:W-:-:S04]  /*2930*/  IMAD R5, R0, R7, UR6 ;  /* 0x0000000600057e24 */ /* 0x004fc8000f8e0207 */
[----:B0-----:R-:W-:-:S05]  /*2940*/  IMAD.WIDE R2, R5, 0x4, R2 ;  /* 0x0000000405027825 */ /* 0x001fca00078e0202 */
[----:B------:R-:W-:Y:S01]  /*2950*/  STG.E desc[UR4][R2.64], RZ ;  /* 0x000000ff02007986 */ /* 0x000fe2000c101904 */
[----:B------:R-:W-:Y:S05]  /*2960*/  EXIT ;  /* 0x000000000000794d */ /* 0x000fea0003800000 */
.L_x_865:
        /* <DEDUP_REMOVED lines=9> */
.L_x_1155:


//--------------------- .text._ZN7cutlass13device_kernelIN5flash11enable_sm90INS1_16FlashAttnBwdSm90INS1_25CollectiveMainloopBwdSm90ILi2ELi1ELi1EN4cute5tupleIJNS5_1CILi1EEES8_S8_EEENS6_IJNS7_ILi64EEENS7_ILi80EEENS7_ILi256EEEEEENS_6half_tEfNS_4arch4Sm90ELb1ELb0ELb1ELb1ELb0ELb0ELb1ELb1ELi2ELi1ELi1ELi1ELb0EEENS1_21CollectiveEpilogueBwdISD_SE_SG_Li256ELb1ELb1ELi2EEENS1_25SingleTileBwdLPTSchedulerILb1ELi80ELb0EEEEEEEEEvNT_6ParamsE --------------------------
	.section	.text._ZN7cutlass13device_kernelIN5flash11enable_sm90INS1_16FlashAttnBwdSm90INS1_25CollectiveMainloopBwdSm90ILi2ELi1ELi1EN4cute5tupleIJNS5_1CILi1EEES8_S8_EEENS6_IJNS7_ILi64EEENS7_ILi80EEENS7_ILi256EEEEEENS_6half_tEfNS_4arch4Sm90ELb1ELb0ELb1ELb1ELb0ELb0ELb1ELb1ELi2ELi1ELi1ELi1ELb0EEENS1_21CollectiveEpilogueBwdISD_SE_SG_Li256ELb1ELb1ELi2EEENS1_25SingleTileBwdLPTSchedulerILb1ELi80ELb0EEEEEEEEEvNT_6ParamsE,"ax",@progbits
	.align	128
.text._ZN7cutlass13device_kernelIN5flash11enable_sm90INS1_16FlashAttnBwdSm90INS1_25CollectiveMainloopBwdSm90ILi2ELi1ELi1EN4cute5tupleIJNS5_1CILi1EEES8_S8_EEENS6_IJNS7_ILi64EEENS7_ILi80EEENS7_ILi256EEEEEENS_6half_tEfNS_4arch4Sm90ELb1ELb0ELb1ELb1ELb0ELb0ELb1ELb1ELi2ELi1ELi1ELi1ELb0EEENS1_21CollectiveEpilogueBwdISD_SE_SG_Li256ELb1ELb1ELi2EEENS1_25SingleTileBwdLPTSchedulerILb1ELi80ELb0EEEEEEEEEvNT_6ParamsE:
        .type           _ZN7cutlass13device_kernelIN5flash11enable_sm90INS1_16FlashAttnBwdSm90INS1_25CollectiveMainloopBwdSm90ILi2ELi1ELi1EN4cute5tupleIJNS5_1CILi1EEES8_S8_EEENS6_IJNS7_ILi64EEENS7_ILi80EEENS7_ILi256EEEEEENS_6half_tEfNS_4arch4Sm90ELb1ELb0ELb1ELb1ELb0ELb0ELb1ELb1ELi2ELi1ELi1ELi1ELb0EEENS1_21CollectiveEpilogueBwdISD_SE_SG_Li256ELb1ELb1ELi2EEENS1_25SingleTileBwdLPTSchedulerILb1ELi80ELb0EEEEEEEEEvNT_6ParamsE,@function
        .size           _ZN7cutlass13device_kernelIN5flash11enable_sm90INS1_16FlashAttnBwdSm90INS1_25CollectiveMainloopBwdSm90ILi2ELi1ELi1EN4cute5tupleIJNS5_1CILi1EEES8_S8_EEENS6_IJNS7_ILi64EEENS7_ILi80EEENS7_ILi256EEEEEENS_6half_tEfNS_4arch4Sm90ELb1ELb0ELb1ELb1ELb0ELb0ELb1ELb1ELi2ELi1ELi1ELi1ELb0EEENS1_21CollectiveEpilogueBwdISD_SE_SG_Li256ELb1ELb1ELi2EEENS1_25SingleTileBwdLPTSchedulerILb1ELi80ELb0EEEEEEEEEvNT_6ParamsE,(.L_x_1156 - _ZN7cutlass13device_kernelIN5flash11enable_sm90INS1_16FlashAttnBwdSm90INS1_25CollectiveMainloopBwdSm90ILi2ELi1ELi1EN4cute5tupleIJNS5_1CILi1EEES8_S8_EEENS6_IJNS7_ILi64EEENS7_ILi80EEENS7_ILi256EEEEEENS_6half_tEfNS_4arch4Sm90ELb1ELb0ELb1ELb1ELb0ELb0ELb1ELb1ELi2ELi1ELi1ELi1ELb0EEENS1_21CollectiveEpilogueBwdISD_SE_SG_Li256ELb1ELb1ELi2EEENS1_25SingleTileBwdLPTSchedulerILb1ELi80ELb0EEEEEEEEEvNT_6ParamsE)
        .other          _ZN7cutlass13device_kernelIN5flash11enable_sm90INS1_16FlashAttnBwdSm90INS1_25CollectiveMainloopBwdSm90ILi2ELi1ELi1EN4cute5tupleIJNS5_1CILi1EEES8_S8_EEENS6_IJNS7_ILi64EEENS7_ILi80EEENS7_ILi256EEEEEENS_6half_tEfNS_4arch4Sm90ELb1ELb0ELb1ELb1ELb0ELb0ELb1ELb1ELi2ELi1ELi1ELi1ELb0EEENS1_21CollectiveEpilogueBwdISD_SE_SG_Li256ELb1ELb1ELi2EEENS1_25SingleTileBwdLPTSchedulerILb1ELi80ELb0EEEEEEEEEvNT_6ParamsE,@"STO_CUDA_ENTRY STV_DEFAULT"
_ZN7cutlass13device_kernelIN5flash11enable_sm90INS1_16FlashAttnBwdSm90INS1_25CollectiveMainloopBwdSm90ILi2ELi1ELi1EN4cute5tupleIJNS5_1CILi1EEES8_S8_EEENS6_IJNS7_ILi64EEENS7_ILi80EEENS7_ILi256EEEEEENS_6half_tEfNS_4arch4Sm90ELb1ELb0ELb1ELb1ELb0ELb0ELb1ELb1ELi2ELi1ELi1ELi1ELb0EEENS1_21CollectiveEpilogueBwdISD_SE_SG_Li256ELb1ELb1ELi2EEENS1_25SingleTileBwdLPTSchedulerILb1ELi80ELb0EEEEEEEEEvNT_6ParamsE:
        /* <DEDUP_REMOVED lines=24> */
.L_x_867:
[----:B------:R-:W-:Y:S05]  /*0180*/  BSYNC B0 ;  /* 0x0000000000007941 */ /* 0x000fea0003800000 */
.L_x_866:
        /* <DEDUP_REMOVED lines=19> */
[----:B------:R0:W-:Y:S01]  /*02c0*/  STL [R1+0x14], R2 ;  /* 0x0000140201007387 */ /* 0x0001e20000100800 */
        /* <DEDUP_REMOVED lines=19> */
.L_x_868:
        /* <DEDUP_REMOVED lines=20> */
.L_x_869:
[----:B------:R-:W-:Y:S01]  /*0540*/  PLOP3.LUT P0, PT, PT, PT, UP0, 0x80, 0x0 ;  /* 0x000000000000781c */ /* 0x000fe20003f0f008 */
[----:B------:R-:W-:Y:S01]  /*0550*/  NOP ;  /* 0x0000000000007918 */ /* 0x000fe20000000000 */
[----:B------:R-:W-:Y:S01]  /*0560*/  BSSY B0, `(.L_x_870) ;  /* 0x0000f55000007945 */ /* 0x000fe20003800000 */
[----:B------:R-:W-:Y:S01]  /*0570*/  LOP3.LUT R11, R21, 0x7f, RZ, 0xc0, !PT ;  /* 0x0000007f150b7812 */ /* 0x000fe200078ec0ff */
[----:B01234-:R-:W-:Y:S09]  /*0580*/  BAR.SYNC.DEFER_BLOCKING 0x0 ;  /* 0x0000000000007b1d */ /* 0x01fff20000010000 */
[----:B------:R-:W-:Y:S05]  /*0590*/  @!P0 BRA `(.L_x_871) ;  /* 0x000000cc00fc8947 */ /* 0x000fea0003800000 */
.L_x_872:
[----:B------:R-:W-:-:S08]  /*05a0*/  NOP ;  /* 0x0000000000007918 */ /* 0x000fd00000000000 */
[----:B------:R-:W0:Y:S02]  /*05b0*/  USETMAXREG.TRY_ALLOC.CTAPOOL UP0, 0xf0 ;  /* 0x000000f0000079c8 */ /* 0x000e240008000600 */
[----:B0-----:R-:W-:-:S13]  /*05c0*/  PLOP3.LUT P0, PT, PT, PT, UP0, 0x80, 0x0 ;  /* 0x000000000000781c */ /* 0x001fda0003f0f008 */
[----:B------:R-:W-:Y:S05]  /*05d0*/  @!P0 BRA `(.L_x_872) ;  /* 0xfffffffc00f08947 */ /* 0x000fea000383ffff */
[----:B------:R-:W0:Y:S01]  /*05e0*/  S2UR UR7, SR_CTAID.X ;  /* 0x00000000000779c3 */ /* 0x000e220000002500 */
[----:B------:R-:W-:Y:S02]  /*05f0*/  ULDC UR8, c[0x0][0x8d0] ;  /* 0x0002340000087ab9 */ /* 0x000fe40000000800 */
[----:B------:R-:W-:-:S05]  /*0600*/  UISETP.NE.AND UP0, UPT, UR8, 0x1, UPT ;  /* 0x000000010800788c */ /* 0x000fca000bf05270 */
[----:B------:R-:W1:Y:S06]  /*0610*/  LDC R0, c[0x0][0x8e8] ;  /* 0x00023a00ff007b82 */ /* 0x000e6c0000000800 */
[----:B------:R-:W-:Y:S01]  /*0620*/  @UP0 ULDC UR4, c[0x0][0x8d4] ;  /* 0x0002350000040ab9 */ /* 0x000fe20000000800 */
[----:B------:R-:W-:Y:S01]  /*0630*/  @UP0 ULDC UR9, c[0x0][0x8d8] ;  /* 0x0002360000090ab9 */ /* 0x000fe20000000800 */
[----:B0-----:R-:W-:Y:S02]  /*0640*/  UIMAD.WIDE.U32 UR4, UR7, UR4, URZ ;  /* 0x00000004070472a5 */ /* 0x001fe4000f8e003f */
[----:B------:R-:W-:-:S02]  /*0650*/  UMOV UR6, UR7 ;  /* 0x0000000700067c82 */ /* 0x000fc40008000000 */
[----:B------:R-:W-:-:S04]  /*0660*/  @UP0 USHF.R.U32.HI UR6, URZ, UR9, UR5 ;  /* 0x000000093f060299 */ /* 0x000fc80008011605 */
[----:B------:R-:W-:Y:S02]  /*0670*/  UIADD3 UR4, -UR6, URZ, URZ ;  /* 0x0000003f06047290 */ /* 0x000fe4000fffe13f */
[----:B-1----:R-:W-:Y:S02]  /*0680*/  ISETP.LE.AND P0, PT, R0, UR6, PT ;  /* 0x0000000600007c0c */ /* 0x002fe4000bf03270 */
        /* <DEDUP_REMOVED lines=9> */
[----:B------:R-:W-:-:S04]  /*0720*/  IMAD.U32 R2, RZ, RZ, UR11 ;  /* 0x0000000bff027e24 */ /* 0x000fc8000f8e00ff */
[----:B------:R-:W-:Y:S01]  /*0730*/  IMAD.U32 R0, RZ, RZ, UR4 ;  /* 0x00000004ff007e24 */ /* 0x000fe2000f8e00ff */
[----:B------:R0:W-:Y:S01]  /*0740*/  STL [R1+0xc], R2 ;  /* 0x00000c0201007387 */ /* 0x0001e20000100800 */
[----:B------:R-:W-:Y:S05]  /*0750*/  BRA `(.L_x_874) ;  /* 0x0000000000287947 */ /* 0x000fea0003800000 */
.L_x_873:
        /* <DEDUP_REMOVED lines=9> */
[----:B------:R1:W-:Y:S06]  /*07f0*/  STL [R1+0xc], R2 ;  /* 0x00000c0201007387 */ /* 0x0003ec0000100800 */
.L_x_874:
[----:B01----:R-:W0:Y:S01]  /*0800*/  LDC R2, c[0x0][0x8b8] ;  /* 0x00022e00ff027b82 */ /* 0x003e220000000800 */
[----:B------:R-:W-:Y:S01]  /*0810*/  IADD3 R0, -R0, UR10, RZ ;  /* 0x0000000a00007c10 */ /* 0x000fe2000fffe1ff */
[----:B------:R-:W-:Y:S02]  /*0820*/  ULDC.64 UR4, c[0x0][0x8f8] ;  /* 0x00023e0000047ab9 */ /* 0x000fe40000000a00 */
[----:B------:R-:W-:-:S04]  /*0830*/  ISETP.NE.U32.AND P0, PT, RZ, UR4, PT ;  /* 0x00000004ff007c0c */ /* 0x000fc8000bf05070 */
[----:B------:R-:W1:Y:S01]  /*0840*/  LDC R5, c[0x0][0x8c4] ;  /* 0x00023100ff057b82 */ /* 0x000e620000000800 */
[----:B------:R-:W-:Y:S02]  /*0850*/  ISETP.NE.AND.EX P0, PT, RZ, UR5, PT, P0 ;  /* 0x00000005ff007c0c */ /* 0x000fe4000bf05300 */
[----:B0-----:R-:W-:Y:S01]  /*0860*/  ISETP.NE.AND P1, PT, R2, 0x1, PT ;  /* 0x000000010200780c */ /* 0x001fe20003f25270 */
[----:B-1----:R-:W-:-:S04]  /*0870*/  IMAD R4, R5, UR6, R0 ;  /* 0x0000000605047c24 */ /* 0x002fc8000f8e0200 */
[----:B------:R-:W-:-:S08]  /*0880*/  IMAD.MOV.U32 R5, RZ, RZ, R4 ;  /* 0x000000ffff057224 */ /* 0x000fd000078e0004 */
[----:B------:R-:W0:Y:S08]  /*0890*/  @P1 LDC R3, c[0x0][0x8bc] ;  /* 0x00022f00ff031b82 */ /* 0x000e300000000800 */
[----:B------:R-:W1:Y:S01]  /*08a0*/  @P1 LDC R7, c[0x0][0x8c0] ;  /* 0x00023000ff071b82 */ /* 0x000e620000000800 */
[----:B0-----:R-:W-:-:S05]  /*08b0*/  @P1 IMAD.HI.U32 R0, R4, R3, RZ ;  /* 0x0000000304001227 */ /* 0x001fca00078e00ff */
[----:B-1----:R-:W-:-:S05]  /*08c0*/  @P1 SHF.R.U32.HI R5, RZ, R7, R0 ;  /* 0x00000007ff051219 */ /* 0x002fca0000011600 */
[----:B------:R-:W-:-:S04]  /*08d0*/  IMAD.MOV R3, RZ, RZ, -R5 ;  /* 0x000000ffff037224 */ /* 0x000fc800078e0a05 */
[----:B------:R-:W-:-:S05]  /*08e0*/  IMAD R10, R2, R3, R4 ;  /* 0x00000003020a7224 */ /* 0x000fca00078e0204 */
[----:B------:R0:W-:Y:S01]  /*08f0*/  STL [R1+0x8], R10 ;  /* 0x0000080a01007387 */ /* 0x0001e20000100800 */
[----:B------:R-:W-:Y:S05]  /*0900*/  @!P0 BRA `(.L_x_875) ;  /* 0x0000000000148947 */ /* 0x000fea0003800000 */
[----:B------:R-:W1:Y:S01]  /*0910*/  LDC.64 R2, c[0x0][0x8f8] ;  /* 0x00023e00ff027b82 */ /* 0x000e620000000a00 */
[----:B------:R-:W-:Y:S01]  /*0920*/  ULDC.64 UR4, c[0x0][0x208] ;  /* 0x0000820000047ab9 */ /* 0x000fe20000000a00 */
[----:B-1----:R-:W-:-:S05]  /*0930*/  IMAD.WIDE R2, R5, 0x4, R2 ;  /* 0x0000000405027825 */ /* 0x002fca00078e0202 */
[----:B------:R2:W5:Y:S01]  /*0940*/  LDG.E R0, desc[UR4][R2.64] ;  /* 0x0000000402007981 */ /* 0x000562000c1e1900 */
[----:B------:R-:W-:Y:S05]  /*0950*/  BRA `(.L_x_876) ;  /* 0x0000000000307947 */ /* 0x000fea0003800000 */
.L_x_875:
        /* <DEDUP_REMOVED lines=11> */
.L_x_877:
[----:B------:R-:W1:Y:S02]  /*0a10*/  LDC R0, c[0x0][0x8ec] ;  /* 0x00023b00ff007b82 */ /* 0x000e640000000800 */
.L_x_876:
[----:B------:R-:W3:Y:S01]  /*0a20*/  LDL R8, [R1+0xc] ;  /* 0x00000c0001087983 */ /* 0x000ee20000100800 */
[----:B-1---5:R-:W-:-:S04]  /*0a30*/  VIADD R0, R0, 0x4f ;  /* 0x0000004f00007836 */ /* 0x022fc80000000000 */
[----:B------:R-:W-:-:S05]  /*0a40*/  IMAD.HI R0, R0, 0x66666667, RZ ;  /* 0x6666666700007827 */ /* 0x000fca00078e02ff */
[----:B--2---:R-:W-:-:S04]  /*0a50*/  SHF.R.U32.HI R3, RZ, 0x1f, R0 ;  /* 0x0000001fff037819 */ /* 0x004fc80000011600 */
[----:B------:R-:W-:Y:S02]  /*0a60*/  LEA.HI.SX32 R3, R0, R3, 0x1b ;  /* 0x0000000300037211 */ /* 0x000fe400078fdaff */
[----:B---3--:R-:W-:-:S13]  /*0a70*/  R2UR UR4, R8 ;  /* 0x00000000080472ca */ /* 0x008fda00000e0000 */
[----:B------:R-:W-:-:S04]  /*0a80*/  ISETP.LE.AND P0, PT, R3, UR4, PT ;  /* 0x0000000403007c0c */ /* 0x000fc8000bf03270 */
        /* <DEDUP_REMOVED lines=8> */
[----:B------:R-:W-:Y:S02]  /*0b10*/  ISETP.NE.AND.EX P0, PT, R5, RZ, PT, P0 ;  /* 0x000000ff0500720c */ /* 0x000fe40003f05300 */
[----:B--2---:R-:W-:-:S04]  /*0b20*/  ISETP.NE.U32.AND P1, PT, R6, RZ, PT ;  /* 0x000000ff0600720c */ /* 0x004fc80003f25070 */
[----:B------:R-:W-:Y:S01]  /*0b30*/  ISETP.NE.AND.EX P1, PT, R7, RZ, PT, P1 ;  /* 0x000000ff0700720c */ /* 0x000fe20003f25310 */
[----:B---3--:R-:W-:-:S06]  /*0b40*/  IMAD.WIDE R6, R236, 0x4, R2 ;  /* 0x00000004ec067825 */ /* 0x008fcc00078e0202 */
[----:B------:R-:W1:Y:S06]  /*0b50*/  @P0 LDC.64 R4, c[0x0][0x780] ;  /* 0x0001e000ff040b82 */ /* 0x000e6c0000000a00 */
[----:B------:R-:W2:Y:S01]  /*0b60*/  @P1 LDG.E R9, desc[UR4][R6.64] ;  /* 0x0000000406091981 */ /* 0x000ea2000c1e1900 */
[----:B-1----:R-:W-:-:S06]  /*0b70*/  @P0 IMAD.WIDE R2, R236, 0x4, R4 ;  /* 0x00000004ec020825 */ /* 0x002fcc00078e0204 */
[----:B------:R-:W3:Y:S01]  /*0b80*/  @P0 LDG.E R2, desc[UR4][R2.64] ;  /* 0x0000000402020981 */ /* 0x000ee2000c1e1900 */
[----:B------:R-:W-:Y:S02]  /*0b90*/  ULDC.64 UR4, c[0x0][0x788] ;  /* 0x0001e20000047ab9 */ /* 0x000fe40000000a00 */
[----:B------:R-:W-:Y:S01]  /*0ba0*/  ISETP.NE.U32.AND P2, PT, RZ, UR4, PT ;  /* 0x00000004ff007c0c */ /* 0x000fe2000bf45070 */
[----:B------:R-:W-:-:S03]  /*0bb0*/  ULDC UR4, c[0x0][0x280] ;  /* 0x0000a00000047ab9 */ /* 0x000fc60000000800 */
[----:B------:R-:W-:Y:S01]  /*0bc0*/  ISETP.NE.AND.EX P2, PT, RZ, UR5, PT, P2 ;  /* 0x00000005ff007c0c */ /* 0x000fe2000bf45320 */
[----:B--2---:R-:W-:-:S05]  /*0bd0*/  @P1 IMAD R9, R236, 0x40, R9 ;  /* 0x00000040ec091824 */ /* 0x004fca00078e0209 */
[----:B------:R-:W-:-:S04]  /*0be0*/  @P1 SHF.R.S32.HI R0, RZ, 0x1f, R9 ;  /* 0x0000001fff001819 */ /* 0x000fc80000011409 */
[----:B------:R-:W-:Y:S01]  /*0bf0*/  @P1 LEA.HI R9, R0, R9, RZ, 0x6 ;  /* 0x0000000900091211 */ /* 0x000fe200078f30ff */
[----:B------:R-:W-:-:S04]  /*0c00*/  IMAD.MOV.U32 R0, RZ, RZ, RZ ;  /* 0x000000ffff007224 */ /* 0x000fc800078e00ff */
[----:B------:R-:W-:Y:S01]  /*0c10*/  @P1 IMAD.SHL.U32 R9, R9, 0x100, RZ ;  /* 0x0000010009091824 */ /* 0x000fe200078e00ff */
[----:B---3--:R-:W-:Y:S01]  /*0c20*/  @P0 R2UR UR4, R2 ;  /* 0x00000000020402ca */ /* 0x008fe200000e0000 */
[----:B------:R-:W-:-:S14]  /*0c30*/  @P0 BRA `(.L_x_879) ;  /* 0x00000000001c0947 */ /* 0x000fdc0003800000 */
[----:B------:R-:W-:Y:S05]  /*0c40*/  @!P1 BRA `(.L_x_879) ;  /* 0x0000000000189947 */ /* 0x000fea0003800000 */
[----:B------:R-:W-:Y:S02]  /*0c50*/  ULDC.64 UR4, c[0x0][0x208] ;  /* 0x0000820000047ab9 */ /* 0x000fe40000000a00 */
[----:B------:R-:W2:Y:S04]  /*0c60*/  LDG.E R3, desc[UR4][R6.64] ;  /* 0x0000000406037981 */ /* 0x000ea8000c1e1900 */
[----:B------:R-:W3:Y:S01]  /*0c70*/  LDG.E R2, desc[UR4][R6.64+0x4] ;  /* 0x0000040406027981 */ /* 0x000ee2000c1e1900 */
[----:B--2---:R-:W-:Y:S02]  /*0c80*/  R2UR UR5, R3 ;  /* 0x00000000030572ca */ /* 0x004fe400000e0000 */
[----:B---3--:R-:W-:-:S13]  /*0c90*/  R2UR UR4, R2 ;  /* 0x00000000020472ca */ /* 0x008fda00000e0000 */
[----:B------:R-:W-:-:S12]  /*0ca0*/  UIADD3 UR4, -UR5, UR4, URZ ;  /* 0x0000000405047290 */ /* 0x000fd8000fffe13f */
.L_x_879:
[----:B------:R-:W-:Y:S01]  /*0cb0*/  SHF.R.S32.HI R2, RZ, 0x1f, R10 ;  /* 0x0000001fff027819 */ /* 0x000fe2000001140a */
[----:B------:R-:W-:Y:S01]  /*0cc0*/  ULDC UR5, c[0x0][0x290] ;  /* 0x0000a40000057ab9 */ /* 0x000fe20000000800 */
[----:B------:R-:W-:-:S03]  /*0cd0*/  @P1 LOP3.LUT R0, R9, 0xffffc000, RZ, 0xc0, !PT ;  /* 0xffffc00009001812 */ /* 0x000fc600078ec0ff */
[----:B------:R1:W-:Y:S01]  /*0ce0*/  STL [R1+0x10], R2 ;  /* 0x0000100201007387 */ /* 0x0003e20000100800 */
[----:B------:R-:W-:Y:S05]  /*0cf0*/  @!P2 BRA `(.L_x_880) ;  /* 0x000000000018a947 */ /* 0x000fea0003800000 */
[----:B-1----:R-:W1:Y:S01]  /*0d00*/  LDC.64 R2, c[0x0][0x788] ;  /* 0x0001e200ff027b82 */ /* 0x002e620000000a00 */
[----:B------:R-:W-:Y:S01]  /*0d10*/  ULDC.64 UR6, c[0x0][0x208] ;  /* 0x0000820000067ab9 */ /* 0x000fe20000000a00 */
[----:B-1----:R-:W-:-:S06]  /*0d20*/  IMAD.WIDE R2, R236, 0x4, R2 ;  /* 0x00000004ec027825 */ /* 0x002fcc00078e0202 */
[----:B------:R-:W2:Y:S02]  /*0d30*/  LDG.E R2, desc[UR6][R2.64] ;  /* 0x0000000602027981 */ /* 0x000ea4000c1e1900 */
[----:B--2---:R-:W-:Y:S01]  /*0d40*/  R2UR UR5, R2 ;  /* 0x00000000020572ca */ /* 0x004fe200000e0000 */
[----:B------:R-:W-:-:S14]  /*0d50*/  BRA `(.L_x_881) ;  /* 0x0000000000307947 */ /* 0x000fdc0003800000 */
.L_x_880:
[----:B------:R-:W-:Y:S02]  /*0d60*/  ULDC.64 UR6, c[0x0][0x778] ;  /* 0x0001de0000067ab9 */ /* 0x000fe40000000a00 */
[----:B------:R-:W-:-:S04]  /*0d70*/  ISETP.NE.U32.AND P0, PT, RZ, UR6, PT ;  /* 0x00000006ff007c0c */ /* 0x000fc8000bf05070 */
[----:B------:R-:W-:-:S13]  /*0d80*/  ISETP.NE.AND.EX P0, PT, RZ, UR7, PT, P0 ;  /* 0x00000007ff007c0c */ /* 0x000fda000bf05300 */
[----:B------:R-:W-:Y:S05]  /*0d90*/  @!P0 BRA `(.L_x_881) ;  /* 0x0000000000208947 */ /* 0x000fea0003800000 */
[----:B-1----:R-:W1:Y:S01]  /*0da0*/  LDC.64 R2, c[0x0][0x778] ;  /* 0x0001de00ff027b82 */ /* 0x002e620000000a00 */
[----:B------:R-:W-:Y:S01]  /*0db0*/  ULDC.64 UR6, c[0x0][0x208] ;  /* 0x0000820000067ab9 */ /* 0x000fe20000000a00 */
[----:B-1----:R-:W-:-:S05]  /*0dc0*/  IMAD.WIDE R2, R236, 0x4, R2 ;  /* 0x00000004ec027825 */ /* 0x002fca00078e0202 */
[----:B------:R-:W2:Y:S04]  /*0dd0*/  LDG.E R5, desc[UR6][R2.64] ;  /* 0x0000000602057981 */ /* 0x000ea8000c1e1900 */
[----:B------:R-:W3:Y:S01]  /*0de0*/  LDG.E R4, desc[UR6][R2.64+0x4] ;  /* 0x0000040602047981 */ /* 0x000ee2000c1e1900 */
[----:B--2---:R-:W-:Y:S02]  /*0df0*/  R2UR UR5, R5 ;  /* 0x00000000050572ca */ /* 0x004fe400000e0000 */
[----:B---3--:R-:W-:-:S13]  /*0e00*/  R2UR UR6, R4 ;  /* 0x00000000040672ca */ /* 0x008fda00000e0000 */
[----:B------:R-:W-:-:S12]  /*0e10*/  UIADD3 UR5, -UR5, UR6, URZ ;  /* 0x0000000605057290 */ /* 0x000fd8000fffe13f */
.L_x_881:
[----:B------:R-:W-:Y:S01]  /*0e20*/  R2UR UR9, R8 ;  /* 0x00000000080972ca */ /* 0x000fe200000e0000 */
[----:B------:R-:W-:Y:S01]  /*0e30*/  UIADD3 UR7, -UR5, UR4, URZ ;  /* 0x0000000405077290 */ /* 0x000fe2000fffe13f */
[----:B------:R-:W-:Y:S01]  /*0e40*/  PLOP3.LUT P0, PT, PT, PT, PT, 0x80, 0x0 ;  /* 0x000000000000781c */ /* 0x000fe20003f0f070 */
[----:B------:R-:W-:Y:S01]  /*0e50*/  ULDC UR8, c[0x0][0x74c] ;  /* 0x0001d30000087ab9 */ /* 0x000fe20000000800 */
[----:B------:R-:W-:Y:S01]  /*0e60*/  UIADD3 UR6, UR4, 0x3f, URZ ;  /* 0x0000003f04067890 */ /* 0x000fe2000fffe03f */
        /* <DEDUP_REMOVED lines=8> */
[----:B------:R-:W-:Y:S01]  /*0ef0*/  UIMAD UR7, UR9, 0x50, UR7 ;  /* 0x00000050090778a4 */ /* 0x000fe2000f8e0207 */
[----:B------:R-:W-:Y:S02]  /*0f00*/  CS2R R126, SRZ ;  /* 0x00000000007e7805 */ /* 0x000fe4000001ff00 */
[----:B------:R-:W-:-:S02]  /*0f10*/  CS2R R124, SRZ ;  /* 0x00000000007c7805 */ /* 0x000fc4000001ff00 */
[----:B------:R-:W-:Y:S01]  /*0f20*/  CS2R R122, SRZ ;  /* 0x00000000007a7805 */ /* 0x000fe2000001ff00 */
[----:B------:R-:W-:Y:S01]  /*0f30*/  UIADD3 UR7, UR7, -UR8, URZ ;  /* 0x8000000807077290 */ /* 0x000fe2000fffe03f */
[----:B------:R-:W-:Y:S02]  /*0f40*/  CS2R R120, SRZ ;  /* 0x0000000000787805 */ /* 0x000fe4000001ff00 */
[----:B------:R-:W-:Y:S02]  /*0f50*/  CS2R R86, SRZ ;  /* 0x0000000000567805 */ /* 0x000fe4000001ff00 */
[----:B------:R-:W-:Y:S01]  /*0f60*/  CS2R R84, SRZ ;  /* 0x0000000000547805 */ /* 0x000fe2000001ff00 */
[----:B------:R-:W-:Y:S01]  /*0f70*/  USHF.R.S32.HI UR8, URZ, 0x1f, UR7 ;  /* 0x0000001f3f087899 */ /* 0x000fe20008011407 */
[----:B------:R-:W-:Y:S02]  /*0f80*/  CS2R R82, SRZ ;  /* 0x0000000000527805 */ /* 0x000fe4000001ff00 */
[----:B------:R-:W-:-:S02]  /*0f90*/  CS2R R80, SRZ ;  /* 0x0000000000507805 */ /* 0x000fc4000001ff00 */
[----:B------:R-:W-:Y:S01]  /*0fa0*/  CS2R R118, SRZ ;  /* 0x0000000000767805 */ /* 0x000fe2000001ff00 */
[----:B------:R-:W-:Y:S01]  /*0fb0*/  ULEA.HI UR8, UR8, UR7, URZ, 0x6 ;  /* 0x0000000708087291 */ /* 0x000fe2000f8f303f */
[----:B------:R-:W-:Y:S01]  /*0fc0*/  CS2R R116, SRZ ;  /* 0x0000000000747805 */ /* 0x000fe2000001ff00 */
[----:B------:R-:W-:Y:S01]  /*0fd0*/  USHF.R.S32.HI UR7, URZ, 0x1f, UR6 ;  /* 0x0000001f3f077899 */ /* 0x000fe20008011406 */
[----:B------:R-:W-:Y:S01]  /*0fe0*/  CS2R R114, SRZ ;  /* 0x0000000000727805 */ /* 0x000fe2000001ff00 */
[----:B------:R-:W-:Y:S01]  /*0ff0*/  USHF.R.S32.HI UR8, URZ, 0x6, UR8 ;  /* 0x000000063f087899 */ /* 0x000fe20008011408 */
[----:B------:R-:W-:Y:S01]  /*1000*/  CS2R R112, SRZ ;  /* 0x0000000000707805 */ /* 0x000fe2000001ff00 */
[----:B------:R-:W-:Y:S01]  /*1010*/  ULEA.HI UR7, UR7, UR6, URZ, 0x6 ;  /* 0x0000000607077291 */ /* 0x000fe2000f8f303f */
[----:B------:R-:W-:Y:S01]  /*1020*/  CS2R R78, SRZ ;  /* 0x00000000004e7805 */ /* 0x000fe2000001ff00 */
[----:B------:R-:W-:Y:S01]  /*1030*/  UISETP.LT.AND UP0, UPT, URZ, UR8, UPT ;  /* 0x000000083f00728c */ /* 0x000fe2000bf01270 */
[----:B------:R-:W-:Y:S01]  /*1040*/  CS2R R76, SRZ ;  /* 0x00000000004c7805 */ /* 0x000fe2000001ff00 */
[----:B------:R-:W-:Y:S01]  /*1050*/  USHF.R.S32.HI UR61, URZ, 0x6, UR7 ;  /* 0x000000063f3d7899 */ /* 0x000fe20008011407 */
[----:B------:R-:W-:Y:S01]  /*1060*/  CS2R R74, SRZ ;  /* 0x00000000004a7805 */ /* 0x000fe2000001ff00 */
[----:B------:R-:W-:Y:S01]  /*1070*/  USEL UR60, URZ, UR8, !UP0 ;  /* 0x000000083f3c7287 */ /* 0x000fe2000c000000 */
[----:B------:R-:W-:-:S02]  /*1080*/  CS2R R72, SRZ ;  /* 0x0000000000487805 */ /* 0x000fc4000001ff00 */
[----:B------:R-:W-:Y:S02]  /*1090*/  CS2R R110, SRZ ;  /* 0x00000000006e7805 */ /* 0x000fe4000001ff00 */
[----:B------:R-:W-:Y:S01]  /*10a0*/  CS2R R108, SRZ ;  /* 0x00000000006c7805 */ /* 0x000fe2000001ff00 */
[----:B------:R-:W-:Y:S01]  /*10b0*/  UISETP.GT.AND UP0, UPT, UR61, UR60, UPT ;  /* 0x0000003c3d00728c */ /* 0x000fe2000bf04270 */
[----:B------:R-:W-:Y:S02]  /*10c0*/  CS2R R106, SRZ ;  /* 0x00000000006a7805 */ /* 0x000fe4000001ff00 */
[----:B------:R-:W-:Y:S02]  /*10d0*/  CS2R R104, SRZ ;  /* 0x0000000000687805 */ /* 0x000fe4000001ff00 */
[----:B------:R-:W-:Y:S02]  /*10e0*/  CS2R R70, SRZ ;  /* 0x0000000000467805 */ /* 0x000fe4000001ff00 */
[----:B------:R-:W-:-:S02]  /*10f0*/  CS2R R68, SRZ ;  /* 0x0000000000447805 */ /* 0x000fc4000001ff00 */
[----:B------:R-:W-:Y:S02]  /*1100*/  CS2R R66, SRZ ;  /* 0x0000000000427805 */ /* 0x000fe4000001ff00 */
[----:B------:R-:W-:Y:S02]  /*1110*/  PLOP3.LUT P2, PT, PT, PT, UP0, 0x80, 0x0 ;  /* 0x000000000000781c */ /* 0x000fe40003f4f008 */
        /* <DEDUP_REMOVED lines=49> */
[----:B------:R-:W-:Y:S06]  /*1430*/  @!P2 BRA `(.L_x_882) ;  /* 0x0000007c007ca947 */ /* 0x000fec0003800000 */
[----:B------:R-:W2:Y:S01]  /*1440*/  S2R R4, SR_CgaCtaId ;  /* 0x0000000000047919 */ /* 0x000ea20000008800 */
[----:B------:R-:W-:Y:S01]  /*1450*/  VIADD R21, R21, 0xffffff80 ;  /* 0xffffff8015157836 */ /* 0x000fe20000000000 */
[----:B------:R-:W-:Y:S02]  /*1460*/  MOV R225, 0x400 ;  /* 0x0000040000e17802 */ /* 0x000fe40000000f00 */
[----:B0-----:R-:W-:Y:S02]  /*1470*/  SHF.L.U32 R10, RZ, 0x1f, RZ ;  /* 0x0000001fff0a7819 */ /* 0x001fe400000006ff */
[----:B-1----:R-:W-:-:S04]  /*1480*/  SHF.R.S32.HI R2, RZ, 0x1f, R21 ;  /* 0x0000001fff027819 */ /* 0x002fc80000011415 */
[CC--:B------:R-:W-:Y:S02]  /*1490*/  LEA.HI R3, R2.reuse, R21.reuse, RZ, 0x7 ;  /* 0x0000001502037211 */ /* 0x0c0fe400078f38ff */
[CC--:B------:R-:W-:Y:S02]  /*14a0*/  LEA.HI R6, R2.reuse, R21.reuse, RZ, 0x5 ;  /* 0x0000001502067211 */ /* 0x0c0fe400078f28ff */
[----:B------:R-:W-:Y:S02]  /*14b0*/  LEA.HI R7, R2, R21, RZ, 0x4 ;  /* 0x0000001502077211 */ /* 0x000fe400078f20ff */
[----:B------:R-:W-:Y:S02]  /*14c0*/  LOP3.LUT R2, R3, 0xffffff80, RZ, 0xc0, !PT ;  /* 0xffffff8003027812 */ /* 0x000fe400078ec0ff */
[----:B------:R-:W-:-:S03]  /*14d0*/  LOP3.LUT R8, R7, 0xffffff0, RZ, 0xc0, !PT ;  /* 0x0ffffff007087812 */ /* 0x000fc600078ec0ff */
[C---:B------:R-:W-:Y:S02]  /*14e0*/  IMAD.IADD R7, R21.reuse, 0x1, -R2 ;  /* 0x0000000115077824 */ /* 0x040fe400078e0a02 */
[----:B------:R-:W-:Y:S01]  /*14f0*/  IMAD.IADD R21, R21, 0x1, -R8 ;  /* 0x0000000115157824 */ /* 0x000fe200078e0a08 */
[----:B--2---:R-:W-:Y:S02]  /*1500*/  LEA R225, R4, R225, 0x18 ;  /* 0x000000e104e17211 */ /* 0x004fe400078ec0ff */
[----:B------:R-:W-:Y:S02]  /*1510*/  SHF.R.S32.HI R4, RZ, 0x7, R3 ;  /* 0x00000007ff047819 */ /* 0x000fe40000011403 */
[----:B------:R-:W0:Y:S01]  /*1520*/  SYNCS.PHASECHK.TRANS64.TRYWAIT P0, [R225+URZ+0x31600], R10 ;  /* 0x0316000ae10075a7 */ /* 0x000e22000800017f */
[--C-:B------:R-:W-:Y:S02]  /*1530*/  SHF.R.S32.HI R3, RZ, 0x5, R6.reuse ;  /* 0x00000005ff037819 */ /* 0x100fe40000011406 */
[----:B------:R-:W1:Y:S01]  /*1540*/  SHFL.IDX PT, R5, R4, RZ, 0x1f ;  /* 0x00001fff04057589 */ /* 0x000e6200000e0000 */
[----:B------:R-:W-:Y:S01]  /*1550*/  SHF.R.S32.HI R6, RZ, 0x1f, R6 ;  /* 0x0000001fff067819 */ /* 0x000fe20000011406 */
[C---:B------:R-:W-:Y:S01]  /*1560*/  IMAD R21, R4.reuse, 0x40, R21 ;  /* 0x0000004004157824 */ /* 0x040fe200078e0215 */
[----:B------:R-:W-:-:S02]  /*1570*/  LEA.HI R9, R4, R4, RZ, 0x1 ;  /* 0x0000000404097211 */ /* 0x000fc400078f08ff */
[----:B------:R-:W-:Y:S02]  /*1580*/  LEA.HI R6, R6, R3, RZ, 0x2 ;  /* 0x0000000306067211 */ /* 0x000fe400078f10ff */
[----:B------:R-:W-:Y:S02]  /*1590*/  LOP3.LUT R9, R9, 0x1ffffffe, RZ, 0xc0, !PT ;  /* 0x1ffffffe09097812 */ /* 0x000fe400078ec0ff */
[----:B------:R-:W-:-:S03]  /*15a0*/  LOP3.LUT R6, R6, 0xfffffc, RZ, 0xc0, !PT ;  /* 0x00fffffc06067812 */ /* 0x000fc600078ec0ff */
[C---:B------:R-:W-:Y:S02]  /*15b0*/  IMAD.IADD R11, R4.reuse, 0x1, -R9 ;  /* 0x00000001040b7824 */ /* 0x040fe400078e0a09 */
[----:B------:R-:W-:Y:S02]  /*15c0*/  IMAD R9, R4, 0x800, R7 ;  /* 0x0000080004097824 */ /* 0x000fe400078e0207 */
[----:B------:R-:W-:Y:S02]  /*15d0*/  IMAD.IADD R6, R3, 0x1, -R6 ;  /* 0x0000000103067824 */ /* 0x000fe400078e0a06 */
[----:B------:R-:W-:Y:S01]  /*15e0*/  IMAD.SHL.U32 R9, R9, 0x4, RZ ;  /* 0x0000000409097824 */ /* 0x000fe200078e00ff */
[----:B-1----:R-:W-:-:S04]  /*15f0*/  LEA.HI R2, R5, R5, RZ, 0x1 ;  /* 0x0000000505027211 */ /* 0x002fc800078f08ff */
[----:B------:R-:W-:-:S05]  /*1600*/  LOP3.LUT R2, R2, 0xfffffffe, RZ, 0xc0, !PT ;  /* 0xfffffffe02027812 */ /* 0x000fca00078ec0ff */
[----:B------:R-:W-:Y:S01]  /*1610*/  IMAD.IADD R3, R5, 0x1, -R2 ;  /* 0x0000000105037824 */ /* 0x000fe200078e0a02 */
[----:B------:R-:W-:Y:S01]  /*1620*/  SHF.R.S32.HI R2, RZ, 0x1f, R7 ;  /* 0x0000001fff027819 */ /* 0x000fe20000011407 */
[----:B0-----:R-:W-:Y:S06]  /*1630*/  @P0 BRA `(.L_x_883) ;  /* 0x0000000000080947 */ /* 0x001fec0003800000 */
[----:B------:R-:W0:Y:S02]  /*1640*/  SYNCS.PHASECHK.TRANS64.TRYWAIT P0, [R225+URZ+0x31600], R10 ;  /* 0x0316000ae10075a7 */ /* 0x000e24000800017f */
[----:B0-----:R-:W-:Y:S05]  /*1650*/  @!P0 BRA `(.L_x_884) ;  /* 0x000000e4001c8947 */ /* 0x001fea0003800000 */
.L_x_883:
[----:B------:R-:W2:Y:S04]  /*1660*/  LDL R4, [R1+0x14] ;  /* 0x0000140001047983 */ /* 0x000ea80000100800 */
[----:B------:R-:W3:Y:S04]  /*1670*/  LDL R14, [R1+0x10] ;  /* 0x00001000010e7983 */ /* 0x000ee80000100800 */
[----:B------:R-:W4:Y:S04]  /*1680*/  LDL R12, [R1+0x8] ;  /* 0x00000800010c7983 */ /* 0x000f280000100800 */
[----:B0-----:R-:W5:Y:S01]  /*1690*/  LDL R10, [R1+0xc] ;  /* 0x00000c00010a7983 */ /* 0x001f620000100800 */
[----:B------:R-:W-:Y:S01]  /*16a0*/  LEA.HI R5, R2, R7, RZ, 0x2 ;  /* 0x0000000702057211 */ /* 0x000fe200078f10ff */
[----:B------:R-:W-:Y:S01]  /*16b0*/  IMAD R21, R6, 0x10, R21 ;  /* 0x0000001006157824 */ /* 0x000fe200078e0215 */
[----:B------:R-:W-:Y:S01]  /*16c0*/  SHF.R.S32.HI R13, RZ, 0x1f, R9 ;  /* 0x0000001fff0d7819 */ /* 0x000fe20000011409 */
[----:B------:R-:W-:Y:S01]  /*16d0*/  ULDC.64 UR6, c[0x0][0x2d8] ;  /* 0x0000b60000067ab9 */ /* 0x000fe20000000a00 */
[----:B------:R-:W-:-:S02]  /*16e0*/  LOP3.LUT R8, R5, 0x7ffffffc, RZ, 0xc0, !PT ;  /* 0x7ffffffc05087812 */ /* 0x000fc400078ec0ff */
[----:B------:R-:W-:Y:S02]  /*16f0*/  SHF.R.S32.HI R6, RZ, 0x2, R5 ;  /* 0x00000002ff067819 */ /* 0x000fe40000011405 */
[----:B------:R-:W-:Y:S01]  /*1700*/  LEA.HI R2, R2, R7, RZ, 0x5 ;  /* 0x0000000702027211 */ /* 0x000fe200078f28ff */
[----:B------:R-:W-:Y:S01]  /*1710*/  IMAD.IADD R8, R7, 0x1, -R8 ;  /* 0x0000000107087824 */ /* 0x000fe200078e0a08 */
[----:B------:R-:W-:-:S03]  /*1720*/  SEL R233, R236, RZ, !P1 ;  /* 0x000000ffece97207 */ /* 0x000fc60004800000 */
[----:B------:R-:W-:Y:S01]  /*1730*/  IMAD R8, R11, 0x4, R8 ;  /* 0x000000040b087824 */ /* 0x000fe200078e0208 */
[----:B------:R-:W-:-:S03]  /*1740*/  SHF.R.S32.HI R2, RZ, 0x5, R2 ;  /* 0x00000005ff027819 */ /* 0x000fc60000011402 */
[----:B------:R-:W-:Y:S01]  /*1750*/  IMAD.SHL.U32 R229, R8, 0x2, RZ ;  /* 0x0000000208e57824 */ /* 0x000fe200078e00ff */
[----:B------:R-:W-:Y:S01]  /*1760*/  CS2R R134, SRZ ;  /* 0x0000000000867805 */ /* 0x000fe2000001ff00 */
[----:B------:R-:W-:Y:S01]  /*1770*/  IMAD.MOV.U32 R228, RZ, RZ, RZ ;  /* 0x000000ffffe47224 */ /* 0x000fe200078e00ff */
[----:B------:R-:W-:Y:S01]  /*1780*/  CS2R R132, SRZ ;  /* 0x0000000000847805 */ /* 0x000fe2000001ff00 */
[----:B------:R-:W-:Y:S01]  /*1790*/  IMAD.MOV.U32 R226, RZ, RZ, RZ ;  /* 0x000000ffffe27224 */ /* 0x000fe200078e00ff */
        /* <DEDUP_REMOVED lines=78> */
[----:B--2---:R-:W-:Y:S02]  /*1c80*/  R2UR UR8, R4 ;  /* 0x00000000040872ca */ /* 0x004fe400000e0000 */
[----:B------:R-:W-:Y:S02]  /*1c90*/  IADD3 R4, P0, R9, R0, RZ ;  /* 0x0000000009047210 */ /* 0x000fe40007f1e0ff */
[----:B------:R-:W-:Y:S02]  /*1ca0*/  SHF.R.S32.HI R9, RZ, 0x1f, R5 ;  /* 0x0000001fff097819 */ /* 0x000fe40000011405 */
[----:B------:R-:W-:-:S02]  /*1cb0*/  LEA.HI.X.SX32 R5, R0, R13, 0x1, P0 ;  /* 0x0000000d00057211 */ /* 0x000fc400000f0eff */
[----:B------:R-:W-:Y:S01]  /*1cc0*/  SHF.R.S32.HI R0, RZ, 0x1f, R236 ;  /* 0x0000001fff007819 */ /* 0x000fe200000114ec */
[----:B---3--:R-:W-:-:S03]  /*1cd0*/  IMAD R7, R14, UR6, RZ ;  /* 0x000000060e077c24 */ /* 0x008fc6000f8e02ff */
[----:B------:R-:W-:Y:S01]  /*1ce0*/  SEL R0, R0, RZ, !P1 ;  /* 0x000000ff00007207 */ /* 0x000fe20004800000 */
[----:B----4-:R-:W-:-:S04]  /*1cf0*/  IMAD.WIDE.U32 R4, R12, UR6, R4 ;  /* 0x000000060c047c25 */ /* 0x010fc8000f8e0004 */
[----:B------:R-:W-:Y:S01]  /*1d00*/  IMAD R7, R12, UR7, R7 ;  /* 0x000000070c077c24 */ /* 0x000fe2000f8e0207 */
[----:B------:R-:W-:Y:S02]  /*1d10*/  ULDC.64 UR6, c[0x0][0x2e0] ;  /* 0x0000b80000067ab9 */ /* 0x000fe40000000a00 */
[----:B------:R-:W-:Y:S02]  /*1d20*/  IMAD R0, R0, UR6, RZ ;  /* 0x0000000600007c24 */ /* 0x000fe4000f8e02ff */
[----:B------:R-:W-:Y:S02]  /*1d30*/  IMAD.IADD R5, R5, 0x1, R7 ;  /* 0x0000000105057824 */ /* 0x000fe400078e0207 */
[C---:B------:R-:W-:Y:S01]  /*1d40*/  IMAD R7, R233.reuse, UR7, R0 ;  /* 0x00000007e9077c24 */ /* 0x040fe2000f8e0200 */
[----:B------:R-:W-:Y:S01]  /*1d50*/  ULOP3.LUT UR7, UR8, 0x1, URZ, 0xfc, !UPT ;  /* 0x0000000108077892 */ /* 0x000fe2000f8efc3f */
[----:B------:R-:W-:Y:S01]  /*1d60*/  IMAD.WIDE.U32 R232, R233, UR6, R4 ;  /* 0x00000006e9e87c25 */ /* 0x000fe2000f8e0004 */
[----:B-----5:R-:W-:-:S03]  /*1d70*/  R2UR UR6, R10 ;  /* 0x000000000a0672ca */ /* 0x020fc600000e0000 */
[----:B------:R-:W-:Y:S02]  /*1d80*/  IMAD.IADD R4, R233, 0x1, R7 ;  /* 0x00000001e9047824 */ /* 0x000fe400078e0207 */
[----:B------:R-:W-:-:S05]  /*1d90*/  IMAD.U32 R0, RZ, RZ, UR7 ;  /* 0x00000007ff007e24 */ /* 0x000fca000f8e00ff */
[----:B------:R0:W-:Y:S04]  /*1da0*/  STL [R1+0x4], R0 ;  /* 0x0000040001007387 */ /* 0x0001e80000100800 */
[----:B------:R1:W-:Y:S01]  /*1db0*/  STL [R1], R4 ;  /* 0x0000000401007387 */ /* 0x0003e20000100800 */
[----:B------:R-:W-:Y:S01]  /*1dc0*/  LEA.HI R9, R9, R6, RZ, 0x3 ;  /* 0x0000000609097211 */ /* 0x000fe200078f18ff */
[----:B------:R-:W-:-:S03]  /*1dd0*/  UIMAD UR5, UR6, -0x50, UR5 ;  /* 0xffffffb0060578a4 */ /* 0x000fc6000f8e0205 */
[----:B------:R-:W-:Y:S01]  /*1de0*/  LOP3.LUT R9, R9, 0xfffffff8, RZ, 0xc0, !PT ;  /* 0xfffffff809097812 */ /* 0x000fe200078ec0ff */
[----:B------:R-:W-:Y:S01]  /*1df0*/  UIADD3 UR4, -UR4, 0x1, UR5 ;  /* 0x0000000104047890 */ /* 0x000fe2000fffe105 */
[----:B0-----:R-:W-:-:S03]  /*1e00*/  IMAD.SHL.U32 R0, R21, 0x8, RZ ;  /* 0x0000000815007824 */ /* 0x001fc600078e00ff */
[----:B------:R-:W-:Y:S01]  /*1e10*/  IMAD.IADD R9, R6, 0x1, -R9 ;  /* 0x0000000106097824 */ /* 0x000fe200078e0a09 */
[C---:B------:R-:W-:Y:S01]  /*1e20*/  IADD3 R230, -R229.reuse, UR5, RZ ;  /* 0x00000005e5e67c10 */ /* 0x040fe2000fffe1ff */
[----:B------:R-:W-:Y:S01]  /*1e30*/  IMAD R0, R0, 0x2, R225 ;  /* 0x0000000200007824 */ /* 0x000fe200078e02e1 */
[----:B------:R-:W-:Y:S01]  /*1e40*/  IADD3 R229, -R229, UR4, RZ ;  /* 0x00000004e5e57c10 */ /* 0x000fe2000fffe1ff */
[----:B------:R-:W-:Y:S02]  /*1e50*/  IMAD R227, R2, 0x10, R9 ;  /* 0x0000001002e37824 */ /* 0x000fe400078e0209 */
[----:B-1----:R-:W-:-:S07]  /*1e60*/  IMAD.MOV.U32 R2, RZ, RZ, RZ ;  /* 0x000000ffff027224 */ /* 0x002fce00078e00ff */
.L_x_895:
[----:B------:R-:W2:Y:S02]  /*1e70*/  LDL R4, [R1+0x4] ;  /* 0x0000040001047983 */ /* 0x000ea40000100800 */
[----:B--2---:R-:W-:-:S13]  /*1e80*/  R2UR UR4, R4 ;  /* 0x00000000040472ca */ /* 0x004fda00000e0000 */
[----:B------:R-:W-:-:S06]  /*1e90*/  UISETP.NE.AND UP0, UPT, UR4, 0x3, UPT ;  /* 0x000000030400788c */ /* 0x000fcc000bf05270 */
[----:B------:R-:W-:-:S13]  /*1ea0*/  PLOP3.LUT P0, PT, PT, PT, UP0, 0x80, 0x0 ;  /* 0x000000000000781c */ /* 0x000fda0003f0f008 */
[----:B------:R-:W-:Y:S05]  /*1eb0*/  @!P0 BRA `(.L_x_885) ;  /* 0x0000000000048947 */ /* 0x000fea0003800000 */
[----:B------:R-:W-:Y:S01]  /*1ec0*/  BPT.TRAP 0x1 ;  /* 0x000000040000795c */ /* 0x000fe20000300000 */
.L_x_885:
[----:B------:R-:W-:Y:S01]  /*1ed0*/  IMAD R224, R2, 0x8, R225 ;  /* 0x0000000802e07824 */ /* 0x000fe200078e02e1 */
[----:B------:R-:W-:-:S04]  /*1ee0*/  SHF.L.U32 R7, R228, 0x1f, RZ ;  /* 0x0000001fe4077819 */ /* 0x000fc800000006ff */
[----:B------:R0:W1:Y:S01]  /*1ef0*/  SYNCS.PHASECHK.TRANS64.TRYWAIT P1, [R224+URZ+0x31610], R7 ;  /* 0x03161007e00075a7 */ /* 0x000062000802017f */
[----:B------:R-:W-:Y:S05]  /*1f00*/  @!P0 BRA `(.L_x_886) ;  /* 0x0000000000048947 */ /* 0x000fea0003800000 */
[----:B------:R-:W-:Y:S01]  /*1f10*/  BPT.TRAP 0x1 ;  /* 0x000000040000795c */ /* 0x000fe20000300000 */
.L_x_886:
        /* <DEDUP_REMOVED lines=11> */
.L_x_887:
        /* <DEDUP_REMOVED lines=436> */
[----:B0-----:R-:W-:Y:S05]  /*3b10*/  @!P0 BRA `(.L_x_889) ;  /* 0x0000000000048947 */ /* 0x001fea0003800000 */
[----:B------:R-:W-:Y:S01]  /*3b20*/  BPT.TRAP 0x1 ;  /* 0x000000040000795c */ /* 0x000fe20000300000 */
.L_x_889:
[----:B------:R-:W-:-:S04]  /*3b30*/  SHF.L.U32 R10, R226, 0x1f, RZ ;  /* 0x0000001fe20a7819 */ /* 0x000fc800000006ff */
[----:B------:R0:W3:Y:S01]  /*3b40*/  SYNCS.PHASECHK.TRANS64.TRYWAIT P1, [R225+URZ+0x31630], R10 ;  /* 0x0316300ae10075a7 */ /* 0x0000e2000802017f */
[----:B------:R-:W-:Y:S05]  /*3b50*/  @!P0 BRA `(.L_x_890) ;  /* 0x0000000000048947 */ /* 0x000fea0003800000 */
[----:B------:R-:W-:Y:S01]  /*3b60*/  BPT.TRAP 0x1 ;  /* 0x000000040000795c */ /* 0x000fe20000300000 */
.L_x_890:
        /* <DEDUP_REMOVED lines=11> */
.L_x_891:
        /* <DEDUP_REMOVED lines=14> */
[----:B------:R-:W-:-:S02]  /*3d00*/  VIADD R10, R7, 0x82 ;  /* 0x00000082070a7836 */ /* 0x000fc40000000000 */
        /* <DEDUP_REMOVED lines=10> */
[----:B------:R-:W-:Y:S01]  /*3db0*/  UMOV UR7, 0x40000000 ;  /* 0x4000000000077882 */ /* 0x000fe20000000000 */
[----:B------:R-:W-:Y:S01]  /*3dc0*/  IMAD R234, R227, 0x4, R225 ;  /* 0x00000004e3ea7824 */ /* 0x000fe200078e02e1 */
        /* <DEDUP_REMOVED lines=9> */
[----:B------:R-:W-:-:S02]  /*3e60*/  VIADD R10, R7, 0x84 ;  /* 0x00000084070a7836 */ /* 0x000fc40000000000 */
        /* <DEDUP_REMOVED lines=402> */
[----:B------:R-:W-:Y:S02]  /*5790*/  IMAD.U32 R24, RZ, RZ, UR60 ;  /* 0x0000003cff187e24 */ /* 0x000fe4000f8e00ff */
[----:B------:R-:W-:Y:S01]  /*57a0*/  FMUL.FTZ R15, R32, UR8 ;  /* 0x00000008200f7c20 */ /* 0x000fe20008410000 */
[----:B------:R-:W0:Y:S01]  /*57b0*/  MUFU.TANH R7, R7 ;  /* 0x0000000700077308 */ /* 0x000e220000002400 */
[----:B------:R-:W-:Y:S01]  /*57c0*/  FMUL.FTZ R16, R33, UR8 ;  /* 0x0000000821107c20 */ /* 0x000fe20008410000 */
[----:B------:R-:W-:Y:S02]  /*57d0*/  IMAD R24, R24, 0x40, R227 ;  /* 0x0000004018187824 */ /* 0x000fe400078e02e3 */
[----:B------:R-:W-:Y:S01]  /*57e0*/  FMUL.FTZ R19, R36, UR8 ;  /* 0x0000000824137c20 */ /* 0x000fe20008410000 */
[----:B------:R-:W-:Y:S01]  /*57f0*/  FMUL.FTZ R20, R37, UR8 ;  /* 0x0000000825147c20 */ /* 0x000fe20008410000 */
[----:B------:R-:W-:Y:S01]  /*5800*/  FMUL.FTZ R10, R27, UR8 ;  /* 0x000000081b0a7c20 */ /* 0x000fe20008410000 */
[----:B------:R-:W-:Y:S01]  /*5810*/  FMUL.FTZ R18, R35, UR8 ;  /* 0x0000000823127c20 */ /* 0x000fe20008410000 */
[----:B------:R-:W-:Y:S01]  /*5820*/  VIADDMNMX R22, R24, R229, R230, PT ;  /* 0x000000e518167246 */ /* 0x000fe200038001e6 */
[----:B------:R-:W3:Y:S01]  /*5830*/  MUFU.TANH R8, R8 ;  /* 0x0000000800087308 */ /* 0x000ee20000002400 */
[----:B------:R-:W-:Y:S01]  /*5840*/  FMUL.FTZ R9, R26, UR8 ;  /* 0x000000081a097c20 */ /* 0x000fe20008410000 */
[----:B------:R-:W-:Y:S01]  /*5850*/  FMUL.FTZ R13, R30, UR8 ;  /* 0x000000081e0d7c20 */ /* 0x000fe20008410000 */
[C---:B------:R-:W-:Y:S01]  /*5860*/  ISETP.GT.AND P6, PT, R22.reuse, RZ, PT ;  /* 0x000000ff1600720c */ /* 0x040fe20003fc4270 */
[----:B------:R-:W-:Y:S01]  /*5870*/  FMUL.FTZ R14, R31, UR8 ;  /* 0x000000081f0e7c20 */ /* 0x000fe20008410000 */
[----:B------:R-:W-:Y:S01]  /*5880*/  ISETP.GT.AND P1, PT, R22, 0x1, PT ;  /* 0x000000011600780c */ /* 0x000fe20003f24270 */
[----:B------:R-:W-:Y:S01]  /*5890*/  FMUL.FTZ R21, R40, UR8 ;  /* 0x0000000828157c20 */ /* 0x000fe20008410000 */
[C---:B------:R-:W-:Y:S01]  /*58a0*/  ISETP.GT.AND P2, PT, R22.reuse, 0x10, PT ;  /* 0x000000101600780c */ /* 0x040fe20003f44270 */
[----:B------:R-:W4:Y:S01]  /*58b0*/  MUFU.TANH R11, R11 ;  /* 0x0000000b000b7308 */ /* 0x000f220000002400 */
[----:B------:R-:W-:Y:S01]  /*58c0*/  ISETP.GT.AND P3, PT, R22, 0x11, PT ;  /* 0x000000111600780c */ /* 0x000fe20003f64270 */
[----:B------:R-:W-:Y:S01]  /*58d0*/  FMUL.FTZ R17, R34, UR8 ;  /* 0x0000000822117c20 */ /* 0x000fe20008410000 */
[C---:B0-----:R-:W-:Y:S01]  /*58e0*/  FSEL R235, R7.reuse, -INF , P6 ;  /* 0xff80000007eb7808 */ /* 0x041fe20003000000 */
[----:B------:R-:W-:Y:S01]  /*58f0*/  FMUL.FTZ R25, R42, UR8 ;  /* 0x000000082a197c20 */ /* 0x000fe20008410000 */
[C---:B------:R-:W-:Y:S01]  /*5900*/  ISETP.GT.AND P4, PT, R22.reuse, 0x20, PT ;  /* 0x000000201600780c */ /* 0x040fe20003f84270 */
[----:B------:R-:W-:Y:S01]  /*5910*/  FFMA.FTZ R7, -R7, R7, 1 ;  /* 0x3f80000007077423 */ /* 0x000fe20000010107 */
[----:B------:R-:W-:Y:S01]  /*5920*/  ISETP.GT.AND P5, PT, R22, 0x21, PT ;  /* 0x000000211600780c */ /* 0x000fe20003fa4270 */
[----:B------:R-:W0:Y:S01]  /*5930*/  MUFU.TANH R12, R12 ;  /* 0x0000000c000c7308 */ /* 0x000e220000002400 */
[----:B---3--:R-:W-:Y:S01]  /*5940*/  FSEL R37, R8, -INF , P1 ;  /* 0xff80000008257808 */ /* 0x008fe20000800000 */
[----:B-1----:R-:W-:Y:S01]  /*5950*/  FFMA.FTZ R235, R235, UR4, -R6 ;  /* 0x00000004ebeb7c23 */ /* 0x002fe20008010806 */
[----:B------:R-:W-:Y:S01]  /*5960*/  ISETP.GT.AND P6, PT, R22, 0x30, PT ;  /* 0x000000301600780c */ /* 0x000fe20003fc4270 */
[----:B------:R-:W-:Y:S01]  /*5970*/  FFMA.FTZ R8, -R8, R8, 1 ;  /* 0x3f80000008087423 */ /* 0x000fe20000010108 */
[----:B------:R-:W-:-:S02]  /*5980*/  ISETP.GT.AND P1, PT, R22, 0x31, PT ;  /* 0x000000311600780c */ /* 0x000fc40003f24270 */
[----:B------:R-:W-:Y:S01]  /*5990*/  IADD3 R23, R229, 0x8, R24 ;  /* 0x00000008e5177810 */ /* 0x000fe20007ffe018 */
[----:B------:R-:W1:Y:S01]  /*59a0*/  MUFU.TANH R15, R15 ;  /* 0x0000000f000f7308 */ /* 0x000e620000002400 */
[----:B----4-:R-:W-:Y:S01]  /*59b0*/  FSEL R35, R11, -INF , P2 ;  /* 0xff8000000b237808 */ /* 0x010fe20001000000 */
[----:B------:R-:W-:Y:S01]  /*59c0*/  FMUL.FTZ R24, R39, UR8 ;  /* 0x0000000827187c20 */ /* 0x000fe20008410000 */
[----:B------:R-:W-:Y:S01]  /*59d0*/  ISETP.GT.AND P2, PT, R22, 0x40, PT ;  /* 0x000000401600780c */ /* 0x000fe20003f44270 */
[----:B------:R-:W-:Y:S01]  /*59e0*/  FFMA.FTZ R11, -R11, R11, 1 ;  /* 0x3f8000000b0b7423 */ /* 0x000fe2000001010b */
[----:B------:R-:W-:Y:S01]  /*59f0*/  VIMNMX R28, R230, R23, PT ;  /* 0x00000017e61c7248 */ /* 0x000fe20003fe0100 */
[----:B------:R-:W-:Y:S01]  /*5a00*/  FMUL.FTZ R23, R38, UR8 ;  /* 0x0000000826177c20 */ /* 0x000fe20008410000 */
[----:B------:R-:W-:Y:S01]  /*5a10*/  FFMA.FTZ R42, R35, UR4, -R6 ;  /* 0x00000004232a7c23 */ /* 0x000fe20008010806 */
[----:B------:R-:W3:Y:S01]  /*5a20*/  MUFU.TANH R16, R16 ;  /* 0x0000001000107308 */ /* 0x000ee20000002400 */
[----:B0-----:R-:W-:-:S02]  /*5a30*/  FSEL R27, R12, -INF , P3 ;  /* 0xff8000000c1b7808 */ /* 0x001fc40001800000 */
[----:B------:R-:W-:Y:S01]  /*5a40*/  ISETP.GT.AND P3, PT, R22, 0x41, PT ;  /* 0x000000411600780c */ /* 0x000fe20003f64270 */
[----:B------:R-:W-:Y:S02]  /*5a50*/  FMUL.FTZ R22, R41, UR8 ;  /* 0x0000000829167c20 */ /* 0x000fe40008410000 */
[----:B------:R-:W-:Y:S02]  /*5a60*/  FFMA.FTZ R41, R27, UR4, -R6 ;  /* 0x000000041b297c23 */ /* 0x000fe40008010806 */
[----:B------:R-:W0:Y:S01]  /*5a70*/  MUFU.TANH R19, R19 ;  /* 0x0000001300137308 */ /* 0x000e220000002400 */
[----:B-1----:R-:W-:Y:S02]  /*5a80*/  FSEL R39, R15, -INF , P4 ;  /* 0xff8000000f277808 */ /* 0x002fe40002000000 */
[----:B------:R-:W-:-:S03]  /*5a90*/  ISETP.GT.AND P4, PT, R28, RZ, PT ;  /* 0x000000ff1c00720c */ /* 0x000fc60003f84270 */
[----:B------:R-:W-:Y:S02]  /*5aa0*/  FFMA.FTZ R39, R39, UR4, -R6 ;  /* 0x0000000427277c23 */ /* 0x000fe40008010806 */
[----:B------:R-:W1:Y:S01]  /*5ab0*/  MUFU.TANH R20, R20 ;  /* 0x0000001400147308 */ /* 0x000e620000002400 */
[----:B---3--:R-:W-:Y:S02]  /*5ac0*/  FSEL R36, R16, -INF , P5 ;  /* 0xff80000010247808 */ /* 0x008fe40002800000 */
[----:B------:R-:W-:-:S03]  /*5ad0*/  ISETP.GT.AND P5, PT, R28, 0x1, PT ;  /* 0x000000011c00780c */ /* 0x000fc60003fa4270 */
[----:B------:R-:W-:Y:S02]  /*5ae0*/  FFMA.FTZ R36, R36, UR4, -R6 ;  /* 0x0000000424247c23 */ /* 0x000fe40008010806 */
[----:B------:R-:W3:Y:S01]  /*5af0*/  MUFU.TANH R9, R9 ;  /* 0x0000000900097308 */ /* 0x000ee20000002400 */
[----:B0-----:R-:W-:Y:S02]  /*5b00*/  FSEL R32, R19, -INF , P6 ;  /* 0xff80000013207808 */ /* 0x001fe40003000000 */
[----:B------:R-:W-:-:S03]  /*5b10*/  ISETP.GT.AND P6, PT, R28, 0x10, PT ;  /* 0x000000101c00780c */ /* 0x000fc60003fc4270 */
[----:B------:R-:W-:Y:S02]  /*5b20*/  FFMA.FTZ R27, R32, UR4, -R6 ;  /* 0x00000004201b7c23 */ /* 0x000fe40008010806 */
[----:B------:R-:W0:Y:S01]  /*5b30*/  MUFU.TANH R10, R10 ;  /* 0x0000000a000a7308 */ /* 0x000e220000002400 */
[----:B-1----:R-:W-:Y:S02]  /*5b40*/  FSEL R26, R20, -INF , P1 ;  /* 0xff800000141a7808 */ /* 0x002fe40000800000 */
[----:B------:R-:W-:-:S03]  /*5b50*/  ISETP.GT.AND P1, PT, R28, 0x11, PT ;  /* 0x000000111c00780c */ /* 0x000fc60003f24270 */
[----:B------:R-:W-:Y:S02]  /*5b60*/  FFMA.FTZ R26, R26, UR4, -R6 ;  /* 0x000000041a1a7c23 */ /* 0x000fe40008010806 */
[----:B------:R-:W1:Y:S01]  /*5b70*/  MUFU.TANH R13, R13 ;  /* 0x0000000d000d7308 */ /* 0x000e620000002400 */
[----:B---3--:R-:W-:Y:S02]  /*5b80*/  FSEL R30, R9, -INF , P4 ;  /* 0xff800000091e7808 */ /* 0x008fe40002000000 */
[----:B------:R-:W-:-:S05]  /*5b90*/  ISETP.GT.AND P4, PT, R28, 0x30, PT ;  /* 0x000000301c00780c */ /* 0x000fca0003f84270 */
[----:B------:R-:W3:Y:S01]  /*5ba0*/  MUFU.TANH R14, R14 ;  /* 0x0000000e000e7308 */ /* 0x000ee20000002400 */
[----:B0-----:R-:W-:Y:S02]  /*5bb0*/  FSEL R231, R10, -INF , P5 ;  /* 0xff8000000ae77808 */ /* 0x001fe40002800000 */
[----:B------:R-:W-:-:S03]  /*5bc0*/  ISETP.GT.AND P5, PT, R28, 0x31, PT ;  /* 0x000000311c00780c */ /* 0x000fc60003fa4270 */
[----:B--2---:R-:W-:Y:S02]  /*5bd0*/  FFMA.FTZ R231, R231, UR4, -R5 ;  /* 0x00000004e7e77c23 */ /* 0x004fe40008010805 */
[----:B------:R-:W0:Y:S01]  /*5be0*/  MUFU.TANH R21, R21 ;  /* 0x0000001500157308 */ /* 0x000e220000002400 */
[----:B-1----:R-:W-:Y:S02]  /*5bf0*/  FSEL R34, R13, -INF , P6 ;  /* 0xff8000000d227808 */ /* 0x002fe40003000000 */
[----:B------:R-:W-:-:S03]  /*5c00*/  ISETP.GT.AND P6, PT, R28, 0x40, PT ;  /* 0x000000401c00780c */ /* 0x000fc60003fc4270 */
[----:B------:R-:W-:Y:S02]  /*5c10*/  FFMA.FTZ R34, R34, UR4, -R5 ;  /* 0x0000000422227c23 */ /* 0x000fe40008010805 */
[----:B------:R-:W1:Y:S01]  /*5c20*/  MUFU.TANH R22, R22 ;  /* 0x0000001600167308 */ /* 0x000e620000002400 */
[----:B---3--:R-:W-:Y:S02]  /*5c30*/  FSEL R31, R14, -INF , P1 ;  /* 0xff8000000e1f7808 */ /* 0x008fe40000800000 */
[----:B------:R-:W-:-:S03]  /*5c40*/  ISETP.GT.AND P1, PT, R28, 0x41, PT ;  /* 0x000000411c00780c */ /* 0x000fc60003f24270 */
[----:B------:R-:W-:Y:S02]  /*5c50*/  FFMA.FTZ R31, R31, UR4, -R5 ;  /* 0x000000041f1f7c23 */ /* 0x000fe40008010805 */
[----:B------:R-:W2:Y:S01]  /*5c60*/  MUFU.TANH R17, R17 ;  /* 0x0000001100117308 */ /* 0x000ea20000002400 */
[----:B0-----:R-:W-:Y:S02]  /*5c70*/  FSEL R29, R21, -INF , P2 ;  /* 0xff800000151d7808 */ /* 0x001fe40001000000 */
[----:B------:R-:W-:-:S03]  /*5c80*/  ISETP.GT.AND P2, PT, R28, 0x20, PT ;  /* 0x000000201c00780c */ /* 0x000fc60003f44270 */
[--C-:B------:R-:W-:Y:S02]  /*5c90*/  FFMA.FTZ R29, R29, UR4, -R6.reuse ;  /* 0x000000041d1d7c23 */ /* 0x100fe40008010806 */
[----:B------:R-:W0:Y:S01]  /*5ca0*/  MUFU.TANH R18, R18 ;  /* 0x0000001200127308 */ /* 0x000e220000002400 */
[----:B-1----:R-:W-:Y:S02]  /*5cb0*/  FSEL R33, R22, -INF , P3 ;  /* 0xff80000016217808 */ /* 0x002fe40001800000 */
[----:B------:R-:W-:Y:S01]  /*5cc0*/  ISETP.GT.AND P3, PT, R28, 0x21, PT ;  /* 0x000000211c00780c */ /* 0x000fe20003f64270 */
[----:B------:R-:W-:Y:S01]  /*5cd0*/  FMUL.FTZ R28, R43, UR8 ;  /* 0x000000082b1c7c20 */ /* 0x000fe20008410000 */
[--C-:B------:R-:W-:Y:S01]  /*5ce0*/  FFMA.FTZ R43, R37, UR4, -R6.reuse ;  /* 0x00000004252b7c23 */ /* 0x100fe20008010806 */
[----:B------:R-:W-:Y:S01]  /*5cf0*/  FFMA.FTZ R33, R33, UR4, -R6 ;  /* 0x0000000421217c23 */ /* 0x000fe20008010806 */
[----:B------:R-:W-:Y:S01]  /*5d00*/  FFMA.FTZ R6, R30, UR4, -R5 ;  /* 0x000000041e067c23 */ /* 0x000fe20008010805 */
[----:B------:R-:W1:Y:S01]  /*5d10*/  MUFU.TANH R23, R23 ;  /* 0x0000001700177308 */ /* 0x000e620000002400 */
[----:B--2---:R-:W-:-:S05]  /*5d20*/  FSEL R38, R17, -INF , P2 ;  /* 0xff80000011267808 */ /* 0x004fca0001000000 */
[----:B------:R-:W-:Y:S02]  /*5d30*/  FFMA.FTZ R38, R38, UR4, -R5 ;  /* 0x0000000426267c23 */ /* 0x000fe40008010805 */
[----:B------:R-:W2:Y:S01]  /*5d40*/  MUFU.TANH R24, R24 ;  /* 0x0000001800187308 */ /* 0x000ea20000002400 */
[----:B0-----:R-:W-:-:S05]  /*5d50*/  FSEL R30, R18, -INF , P3 ;  /* 0xff800000121e7808 */ /* 0x001fca0001800000 */
[----:B------:R-:W-:Y:S02]  /*5d60*/  FFMA.FTZ R30, R30, UR4, -R5 ;  /* 0x000000041e1e7c23 */ /* 0x000fe40008010805 */
[----:B------:R-:W0:Y:S01]  /*5d70*/  MUFU.TANH R25, R25 ;  /* 0x0000001900197308 */ /* 0x000e220000002400 */
[----:B-1----:R-:W-:-:S05]  /*5d80*/  FSEL R32, R23, -INF , P4 ;  /* 0xff80000017207808 */ /* 0x002fca0002000000 */
[----:B------:R-:W-:Y:S02]  /*5d90*/  FFMA.FTZ R32, R32, UR4, -R5 ;  /* 0x0000000420207c23 */ /* 0x000fe40008010805 */
[----:B------:R-:W1:Y:S01]  /*5da0*/  MUFU.TANH R28, R28 ;  /* 0x0000001c001c7308 */ /* 0x000e620000002400 */
[----:B--2---:R-:W-:-:S05]  /*5db0*/  FSEL R37, R24, -INF , P5 ;  /* 0xff80000018257808 */ /* 0x004fca0002800000 */
[----:B------:R-:W-:Y:S02]  /*5dc0*/  FFMA.FTZ R37, R37, UR4, -R5 ;  /* 0x0000000425257c23 */ /* 0x000fe40008010805 */
[----:B------:R-:W-:Y:S01]  /*5dd0*/  MUFU.EX2 R235, R235 ;  /* 0x000000eb00eb7308 */ /* 0x000fe20000000800 */
[----:B0-----:R-:W-:-:S05]  /*5de0*/  FSEL R35, R25, -INF , P6 ;  /* 0xff80000019237808 */ /* 0x001fca0003000000 */
[----:B------:R-:W-:Y:S02]  /*5df0*/  FFMA.FTZ R35, R35, UR4, -R5 ;  /* 0x0000000423237c23 */ /* 0x000fe40008010805 */
[----:B------:R-:W0:Y:S01]  /*5e00*/  MUFU.EX2 R43, R43 ;  /* 0x0000002b002b7308 */ /* 0x000e220000000800 */
[----:B-1----:R-:W-:-:S05]  /*5e10*/  FSEL R40, R28, -INF , P1 ;  /* 0xff8000001c287808 */ /* 0x002fca0000800000 */
[----:B------:R-:W-:Y:S02]  /*5e20*/  FFMA.FTZ R40, R40, UR4, -R5 ;  /* 0x0000000428287c23 */ /* 0x000fe40008010805 */
[----:B------:R-:W1:Y:S01]  /*5e30*/  LDS R5, [R234+0x2c300] ;  /* 0x02c30000ea057984 */ /* 0x000e620000000800 */
[----:B------:R0:W-:Y:S03]  /*5e40*/  MUFU.EX2 R237, R6 ;  /* 0x0000000600ed7308 */ /* 0x0001e60000000800 */
[----:B------:R-:W2:Y:S01]  /*5e50*/  LDS R234, [R234+0x2c320] ;  /* 0x02c32000eaea7984 */ /* 0x000ea20000000800 */
[----:B------:R-:W-:-:S04]  /*5e60*/  WARPGROUP.DEPBAR.LE gsb0, 0x0 ;  /* 0x00008000000079c5 */ /* 0x000fc80000010000 */
[----:B------:R-:W-:Y:S01]  /*5e70*/  MUFU.EX2 R231, R231 ;  /* 0x000000e700e77308 */ /* 0x000fe20000000800 */
[----:B0-----:R-:W-:-:S07]  /*5e80*/  F2FP.F16.F32.PACK_AB R6, R43, R235 ;  /* 0x000000eb2b06723e */ /* 0x001fce00000000ff */
[----:B------:R-:W0:Y:S08]  /*5e90*/  MUFU.EX2 R42, R42 ;  /* 0x0000002a002a7308 */ /* 0x000e300000000800 */
[----:B------:R-:W3:Y:S08]  /*5ea0*/  MUFU.EX2 R41, R41 ;  /* 0x0000002900297308 */ /* 0x000ef00000000800 */
[----:B------:R-:W4:Y:S01]  /*5eb0*/  MUFU.EX2 R39, R39 ;  /* 0x0000002700277308 */ /* 0x000f220000000800 */
[--C-:B-1----:R-:W-:Y:S01]  /*5ec0*/  FADD.FTZ R44, R44, -R5.reuse ;  /* 0x800000052c2c7221 */ /* 0x102fe20000010000 */
[--C-:B------:R-:W-:Y:S01]  /*5ed0*/  FADD.FTZ R48, R48, -R5.reuse ;  /* 0x8000000530307221 */ /* 0x100fe20000010000 */
[----:B------:R-:W-:-:S02]  /*5ee0*/  FADD.FTZ R45, R45, -R5 ;  /* 0x800000052d2d7221 */ /* 0x000fc40000010000 */
[----:B------:R-:W-:Y:S01]  /*5ef0*/  FMUL.FTZ R44, R235, R44 ;  /* 0x0000002ceb2c7220 */ /* 0x000fe20000410000 */
[----:B0-----:R-:W-:Y:S02]  /*5f00*/  FMUL.FTZ R48, R42, R48 ;  /* 0x000000302a307220 */ /* 0x001fe40000410000 */
[----:B------:R-:W0:Y:S01]  /*5f10*/  MUFU.EX2 R36, R36 ;  /* 0x0000002400247308 */ /* 0x000e220000000800 */
[----:B------:R-:W-:Y:S01]  /*5f20*/  FMUL.FTZ R45, R43, R45 ;  /* 0x0000002d2b2d7220 */ /* 0x000fe20000410000 */
[----:B------:R-:W-:Y:S01]  /*5f30*/  FMUL.FTZ R44, R7, R44 ;  /* 0x0000002c072c7220 */ /* 0x000fe20000410000 */
[----:B------:R-:W-:Y:S01]  /*5f40*/  F2FP.F16.F32.PACK_AB R7, R231, R237 ;  /* 0x000000ede707723e */ /* 0x000fe200000000ff */
[----:B------:R-:W-:Y:S01]  /*5f50*/  BAR.SYNC.DEFER_BLOCKING 0x9, 0x100 ;  /* 0x0244000000007b1d */ /* 0x000fe20000010000 */
[----:B------:R-:W-:Y:S01]  /*5f60*/  FMUL.FTZ R11, R11, R48 ;  /* 0x000000300b0b7220 */ /* 0x000fe20000410000 */
[----:B------:R-:W-:-:S04]  /*5f70*/  FADD.FTZ R48, R49, -R5 ;  /* 0x8000000531307221 */ /* 0x000fc80000010000 */
[----:B------:R-:W1:Y:S01]  /*5f80*/  MUFU.EX2 R27, R27 ;  /* 0x0000001b001b7308 */ /* 0x000e620000000800 */
[----:B---3--:R-:W-:Y:S01]  /*5f90*/  FMUL.FTZ R48, R41, R48 ;  /* 0x0000003029307220 */ /* 0x008fe20000410000 */
[----:B------:R-:W-:-:S06]  /*5fa0*/  FADD.FTZ R52, R52, -R5 ;  /* 0x8000000534347221 */ /* 0x000fcc0000010000 */
[----:B------:R-:W-:Y:S01]  /*5fb0*/  MUFU.EX2 R29, R29 ;  /* 0x0000001d001d7308 */ /* 0x000fe20000000800 */
[--C-:B------:R-:W-:Y:S01]  /*5fc0*/  FADD.FTZ R53, R53, -R5.reuse ;  /* 0x8000000535357221 */ /* 0x100fe20000010000 */
[----:B------:R-:W-:Y:S01]  /*5fd0*/  FFMA.FTZ R15, -R15, R15, 1 ;  /* 0x3f8000000f0f7423 */ /* 0x000fe2000001010f */
[----:B------:R-:W-:Y:S01]  /*5fe0*/  FFMA.FTZ R10, -R10, R10, 1 ;  /* 0x3f8000000a0a7423 */ /* 0x000fe2000001010a */
[--C-:B------:R-:W-:Y:S01]  /*5ff0*/  FADD.FTZ R216, R216, -R5.reuse ;  /* 0x80000005d8d87221 */ /* 0x100fe20000010000 */
[--C-:B------:R-:W-:Y:S01]  /*6000*/  FADD.FTZ R217, R217, -R5.reuse ;  /* 0x80000005d9d97221 */ /* 0x100fe20000010000 */
[----:B------:R-:W-:Y:S01]  /*6010*/  FADD.FTZ R220, R220, -R5 ;  /* 0x80000005dcdc7221 */ /* 0x000fe20000010000 */
[----:B--2---:R-:W-:Y:S01]  /*6020*/  FADD.FTZ R50, R50, -R234 ;  /* 0x800000ea32327221 */ /* 0x004fe20000010000 */
[----:B------:R-:W2:Y:S01]  /*6030*/  MUFU.EX2 R43, R34 ;  /* 0x00000022002b7308 */ /* 0x000ea20000000800 */
[----:B------:R-:W-:Y:S01]  /*6040*/  FFMA.FTZ R19, -R19, R19, 1 ;  /* 0x3f80000013137423 */ /* 0x000fe20000010113 */
[----:B------:R3:W-:Y:S01]  /*6050*/  STSM.16.M88.2 [R0+0x2c500], R6 ;  /* 0x02c5000600007844 */ /* 0x0007e20000000100 */
[----:B------:R-:W-:-:S05]  /*6060*/  FFMA.FTZ R21, -R21, R21, 1 ;  /* 0x3f80000015157423 */ /* 0x000fca0000010115 */
[----:B------:R-:W-:Y:S08]  /*6070*/  MUFU.EX2 R26, R26 ;  /* 0x0000001a001a7308 */ /* 0x000ff00000000800 */
[----:B------:R-:W-:Y:S01]  /*6080*/  MUFU.EX2 R30, R30 ;  /* 0x0000001e001e7308 */ /* 0x000fe20000000800 */
[----:B---3--:R-:W-:Y:S01]  /*6090*/  FFMA.FTZ R7, -R12, R12, 1 ;  /* 0x3f8000000c077423 */ /* 0x008fe2000001010c */
[----:B------:R-:W-:-:S06]  /*60a0*/  FADD.FTZ R6, R47, -R234 ;  /* 0x800000ea2f067221 */ /* 0x000fcc0000010000 */
[----:B------:R-:W-:Y:S01]  /*60b0*/  MUFU.EX2 R40, R40 ;  /* 0x0000002800287308 */ /* 0x000fe20000000800 */
[--C-:B------:R-:W-:Y:S01]  /*60c0*/  FADD.FTZ R222, R222, -R234.reuse ;  /* 0x800000eadede7221 */ /* 0x100fe20000010000 */
[----:B------:R-:W-:Y:S01]  /*60d0*/  F2FP.F16.F32.PACK_AB R42, R41, R42 ;  /* 0x0000002a292a723e */ /* 0x000fe200000000ff */
[--C-:B------:R-:W-:Y:S01]  /*60e0*/  FADD.FTZ R46, R46, -R234.reuse ;  /* 0x800000ea2e2e7221 */ /* 0x100fe20000010000 */
[----:B------:R-:W-:Y:S01]  /*60f0*/  FFMA.FTZ R9, -R9, R9, 1 ;  /* 0x3f80000009097423 */ /* 0x000fe20000010109 */
[--C-:B------:R-:W-:Y:S01]  /*6100*/  FADD.FTZ R51, R51, -R234.reuse ;  /* 0x800000ea33337221 */ /* 0x100fe20000010000 */
[----:B------:R-:W-:Y:S01]  /*6110*/  FMUL.FTZ R8, R8, R45 ;  /* 0x0000002d08087220 */ /* 0x000fe20000410000 */
[--C-:B------:R-:W-:Y:S01]  /*6120*/  FADD.FTZ R54, R54, -R234.reuse ;  /* 0x800000ea36367221 */ /* 0x100fe20000010000 */
[----:B------:R3:W5:Y:S01]  /*6130*/  MUFU.EX2 R12, R33 ;  /* 0x00000021000c7308 */ /* 0x0007620000000800 */
[----:B------:R-:W-:Y:S01]  /*6140*/  FMUL.FTZ R231, R231, R6 ;  /* 0x00000006e7e77220 */ /* 0x000fe20000410000 */
[----:B------:R-:W-:Y:S01]  /*6150*/  FMUL.FTZ R6, R7, R48 ;  /* 0x0000003007067220 */ /* 0x000fe20000410000 */
[----:B------:R-:W-:Y:S01]  /*6160*/  FFMA.FTZ R7, -R16, R16, 1 ;  /* 0x3f80000010077423 */ /* 0x000fe20000010110 */
[----:B----4-:R-:W-:Y:S01]  /*6170*/  FMUL.FTZ R16, R39, R52 ;  /* 0x0000003427107220 */ /* 0x010fe20000410000 */
[----:B------:R-:W-:Y:S01]  /*6180*/  FADD.FTZ R5, R221, -R5 ;  /* 0x80000005dd057221 */ /* 0x000fe20000010000 */
[----:B0-----:R-:W-:Y:S01]  /*6190*/  FMUL.FTZ R48, R36, R53 ;  /* 0x0000003524307220 */ /* 0x001fe20000410000 */
[----:B------:R-:W-:Y:S01]  /*61a0*/  FMUL.FTZ R231, R10, R231 ;  /* 0x000000e70ae77220 */ /* 0x000fe20000410000 */
[----:B------:R-:W-:Y:S01]  /*61b0*/  FMUL.FTZ R16, R15, R16 ;  /* 0x000000100f107220 */ /* 0x000fe20000410000 */
[----:B------:R-:W-:Y:S01]  /*61c0*/  FFMA.FTZ R15, -R20, R20, 1 ;  /* 0x3f800000140f7423 */ /* 0x000fe20000010114 */
[----:B------:R-:W-:Y:S01]  /*61d0*/  FFMA.FTZ R10, -R13, R13, 1 ;  /* 0x3f8000000d0a7423 */ /* 0x000fe2000001010d */
[----:B-1----:R-:W-:Y:S01]  /*61e0*/  FMUL.FTZ R20, R27, R216 ;  /* 0x000000d81b147220 */ /* 0x002fe20000410000 */
[----:B---3--:R-:W-:Y:S01]  /*61f0*/  FFMA.FTZ R33, -R22, R22, 1 ;  /* 0x3f80000016217423 */ /* 0x008fe20000010116 */
[----:B--2---:R-:W-:Y:S01]  /*6200*/  FMUL.FTZ R13, R43, R50 ;  /* 0x000000322b0d7220 */ /* 0x004fe20000410000 */
[----:B------:R-:W-:Y:S01]  /*6210*/  FMUL.FTZ R22, R29, R220 ;  /* 0x000000dc1d167220 */ /* 0x000fe20000410000 */
[----:B------:R-:W-:Y:S01]  /*6220*/  FADD.FTZ R55, R55, -R234 ;  /* 0x800000ea37377221 */ /* 0x000fe20000010000 */
[----:B------:R-:W-:-:S02]  /*6230*/  IMAD R4, R3, 0x2000, R4 ;  /* 0x0000200003047824 */ /* 0x000fc400078e0204 */
[----:B-----5:R-:W-:Y:S01]  /*6240*/  FMUL.FTZ R34, R12, R5 ;  /* 0x000000050c227220 */ /* 0x020fe20000410000 */
[----:B------:R-:W-:Y:S01]  /*6250*/  FMUL.FTZ R7, R7, R48 ;  /* 0x0000003007077220 */ /* 0x000fe20000410000 */
[----:B------:R-:W-:Y:S01]  /*6260*/  FMUL.FTZ R20, R19, R20 ;  /* 0x0000001413147220 */ /* 0x000fe20000410000 */
[----:B------:R-:W0:Y:S01]  /*6270*/  MUFU.EX2 R48, R31 ;  /* 0x0000001f00307308 */ /* 0x000e220000000800 */
[----:B------:R-:W-:Y:S01]  /*6280*/  FMUL.FTZ R22, R21, R22 ;  /* 0x0000001615167220 */ /* 0x000fe20000410000 */
[----:B------:R-:W-:Y:S01]  /*6290*/  FMUL.FTZ R5, R33, R34 ;  /* 0x0000002221057220 */ /* 0x000fe20000410000 */
[----:B------:R-:W-:Y:S01]  /*62a0*/  FMUL.FTZ R10, R10, R13 ;  /* 0x0000000d0a0a7220 */ /* 0x000fe20000410000 */
[--C-:B------:R-:W-:Y:S01]  /*62b0*/  FADD.FTZ R218, R218, -R234.reuse ;  /* 0x800000eadada7221 */ /* 0x100fe20000010000 */
[--C-:B------:R-:W-:Y:S01]  /*62c0*/  FADD.FTZ R219, R219, -R234.reuse ;  /* 0x800000eadbdb7221 */ /* 0x100fe20000010000 */
[----:B------:R-:W-:Y:S01]  /*62d0*/  FADD.FTZ R223, R223, -R234 ;  /* 0x800000eadfdf7221 */ /* 0x000fe20000010000 */
[----:B------:R-:W-:Y:S01]  /*62e0*/  FFMA.FTZ R17, -R17, R17, 1 ;  /* 0x3f80000011117423 */ /* 0x000fe20000010111 */
[----:B------:R-:W1:Y:S01]  /*62f0*/  MUFU.EX2 R19, R38 ;  /* 0x0000002600137308 */ /* 0x000e620000000800 */
[----:B------:R-:W-:Y:S01]  /*6300*/  FFMA.FTZ R28, -R28, R28, 1 ;  /* 0x3f8000001c1c7423 */ /* 0x000fe2000001011c */
[----:B------:R-:W-:Y:S01]  /*6310*/  UMOV UR57, 0x40000040 ;  /* 0x4000004000397882 */ /* 0x000fe20000000000 */
[----:B------:R-:W-:Y:S01]  /*6320*/  UMOV UR59, 0x40 ;  /* 0x00000040003b7882 */ /* 0x000fe20000000000 */
[----:B------:R-:W-:Y:S01]  /*6330*/  UMOV UR15, 0x40 ;  /* 0x00000040000f7882 */ /* 0x000fe20000000000 */
[----:B------:R-:W-:Y:S01]  /*6340*/  UMOV UR19, 0x40 ;  /* 0x0000004000137882 */ /* 0x000fe20000000000 */
[----:B------:R-:W-:Y:S01]  /*6350*/  UMOV UR45, 0x40000040 ;  /* 0x40000040002d7882 */ /* 0x000fe20000000000 */
[----:B------:R-:W-:Y:S01]  /*6360*/  UMOV UR47, 0x40 ;  /* 0x00000040002f7882 */ /* 0x000fe20000000000 */
[----:B------:R-:W-:Y:S01]  /*6370*/  MUFU.EX2 R21, R32 ;  /* 0x0000002000157308 */ /* 0x000fe20000000800 */
[----:B------:R-:W-:Y:S01]  /*6380*/  UMOV UR55, 0x40 ;  /* 0x0000004000377882 */ /* 0x000fe20000000000 */
[----:B------:R-:W-:Y:S01]  /*6390*/  UMOV UR51, 0x40 ;  /* 0x0000004000337882 */ /* 0x000fe20000000000 */
[----:B------:R-:W-:Y:S01]  /*63a0*/  UMOV UR43, 0x40 ;  /* 0x00000040002b7882 */ /* 0x000fe20000000000 */
[----:B------:R-:W-:Y:S01]  /*63b0*/  UMOV UR25, 0x40000040 ;  /* 0x4000004000197882 */ /* 0x000fe20000000000 */
[----:B------:R-:W-:Y:S01]  /*63c0*/  UMOV UR27, 0x40 ;  /* 0x00000040001b7882 */ /* 0x000fe20000000000 */
[----:B------:R-:W-:Y:S01]  /*63d0*/  UMOV UR39, 0x40 ;  /* 0x0000004000277882 */ /* 0x000fe20000000000 */
[----:B------:R-:W-:Y:S01]  /*63e0*/  UMOV UR35, 0x40 ;  /* 0x0000004000237882 */ /* 0x000fe20000000000 */
[----:B------:R1:W2:Y:S01]  /*63f0*/  MUFU.EX2 R34, R37 ;  /* 0x0000002500227308 */ /* 0x0002a20000000800 */
[----:B------:R-:W-:Y:S01]  /*6400*/  UMOV UR31, 0x40 ;  /* 0x00000040001f7882 */ /* 0x000fe20000000000 */
[----:B------:R-:W-:Y:S01]  /*6410*/  UMOV UR23, 0x40 ;  /* 0x0000004000177882 */ /* 0x000fe20000000000 */
[----:B------:R-:W3:Y:S01]  /*6420*/  LDL R235, [R1] ;  /* 0x0000000001eb7983 */ /* 0x000ee20000100800 */
[----:B------:R-:W-:Y:S01]  /*6430*/  FMUL.FTZ R52, R26, R217 ;  /* 0x000000d91a347220 */ /* 0x000fe20000410000 */
[----:B0-----:R-:W-:Y:S01]  /*6440*/  F2FP.F16.F32.PACK_AB R43, R48, R43 ;  /* 0x0000002b302b723e */ /* 0x001fe200000000ff */
[----:B------:R-:W-:Y:S01]  /*6450*/  FMUL.FTZ R46, R237, R46 ;  /* 0x0000002eed2e7220 */ /* 0x000fe20000410000 */
[----:B------:R-:W-:Y:S01]  /*6460*/  F2FP.F16.F32.PACK_AB R36, R36, R39 ;  /* 0x000000272424723e */ /* 0x000fe200000000ff */
[----:B------:R-:W0:Y:S01]  /*6470*/  MUFU.EX2 R13, R35 ;  /* 0x00000023000d7308 */ /* 0x000e220000000800 */
[----:B-1----:R-:W-:Y:S01]  /*6480*/  F2FP.F16.F32.PACK_AB R37, R30, R19 ;  /* 0x000000131e25723e */ /* 0x002fe200000000ff */
[----:B------:R-:W-:Y:S01]  /*6490*/  STSM.16.M88.2 [R0+0x2cd00], R42 ;  /* 0x02cd002a00007844 */ /* 0x000fe20000000100 */
[----:B------:R-:W-:Y:S01]  /*64a0*/  F2FP.F16.F32.PACK_AB R26, R26, R27 ;  /* 0x0000001b1a1a723e */ /* 0x000fe200000000ff */
[----:B------:R-:W-:Y:S01]  /*64b0*/  FMUL.FTZ R46, R9, R46 ;  /* 0x0000002e092e7220 */ /* 0x000fe20000410000 */
[----:B------:R-:W-:Y:S01]  /*64c0*/  F2FP.F16.F32.PACK_AB R12, R12, R29 ;  /* 0x0000001d0c0c723e */ /* 0x000fe200000000ff */
[----:B------:R-:W-:Y:S01]  /*64d0*/  STSM.16.M88.2 [R0+0x2d500], R36 ;  /* 0x02d5002400007844 */ /* 0x000fe20000000100 */
[----:B------:R-:W-:-:S02]  /*64e0*/  VIADD R9, R225, 0x2c500 ;  /* 0x0002c500e1097836 */ /* 0x000fc40000000000 */
[----:B------:R-:W-:Y:S01]  /*64f0*/  FMUL.FTZ R54, R19, R54 ;  /* 0x0000003613367220 */ /* 0x000fe20000410000 */
[----:B--2---:R-:W-:Y:S01]  /*6500*/  F2FP.F16.F32.PACK_AB R27, R34, R21 ;  /* 0x00000015221b723e */ /* 0x004fe200000000ff */
[----:B------:R-:W-:Y:S01]  /*6510*/  FMUL.FTZ R55, R30, R55 ;  /* 0x000000371e377220 */ /* 0x000fe20000410000 */
[----:B------:R-:W-:Y:S01]  /*6520*/  F2FP.F16.F32.PACK_AB R44, R8, R44 ;  /* 0x0000002c082c723e */ /* 0x000fe200000000ff */
[C---:B------:R-:W-:Y:S01]  /*6530*/  FMUL.FTZ R223, R40.reuse, R223 ;  /* 0x000000df28df7220 */ /* 0x040fe20000410000 */
[----:B------:R-:W-:Y:S01]  /*6540*/  SHF.R.U32.HI R9, RZ, 0x4, R9 ;  /* 0x00000004ff097819 */ /* 0x000fe20000011609 */
[----:B------:R-:W-:Y:S01]  /*6550*/  STSM.16.M88.2 [R0+0x2dd00], R26 ;  /* 0x02dd001a00007844 */ /* 0x000fe20000000100 */
[----:B------:R-:W-:Y:S01]  /*6560*/  SHF.R.U32.HI R8, RZ, 0x4, R4 ;  /* 0x00000004ff087819 */ /* 0x000fe20000011604 */
[----:B------:R-:W-:Y:S01]  /*6570*/  FMUL.FTZ R17, R17, R54 ;  /* 0x0000003611117220 */ /* 0x000fe20000410000 */
[----:B0-----:R-:W-:Y:S01]  /*6580*/  FMUL.FTZ R33, R13, R222 ;  /* 0x000000de0d217220 */ /* 0x001fe20000410000 */
[----:B------:R-:W-:Y:S01]  /*6590*/  F2FP.F16.F32.PACK_AB R13, R40, R13 ;  /* 0x0000000d280d723e */ /* 0x000fe200000000ff */
[----:B------:R-:W-:Y:S01]  /*65a0*/  FMUL.FTZ R15, R15, R52 ;  /* 0x000000340f0f7220 */ /* 0x000fe20000410000 */
[----:B------:R-:W-:Y:S01]  /*65b0*/  LOP3.LUT R9, R9, 0x3fff, RZ, 0xc0, !PT ;  /* 0x00003fff09097812 */ /* 0x000fe200078ec0ff */
[----:B------:R-:W-:Y:S01]  /*65c0*/  FMUL.FTZ R223, R28, R223 ;  /* 0x000000df1cdf7220 */ /* 0x000fe20000410000 */
[----:B------:R-:W-:Y:S01]  /*65d0*/  F2FP.F16.F32.PACK_AB R30, R6, R11 ;  /* 0x0000000b061e723e */ /* 0x000fe200000000ff */
[----:B------:R0:W-:Y:S01]  /*65e0*/  STSM.16.M88.2 [R0+0x2e500], R12 ;  /* 0x02e5000c00007844 */ /* 0x0001e20000000100 */
[----:B------:R-:W-:Y:S01]  /*65f0*/  LOP3.LUT R9, R9, 0x80000, RZ, 0xfc, !PT ;  /* 0x0008000009097812 */ /* 0x000fe200078efcff */
[----:B------:R-:W-:Y:S01]  /*6600*/  UMOV UR13, UR57 ;  /* 0x00000039000d7c82 */ /* 0x000fe20008000000 */
[----:B------:R-:W-:Y:S01]  /*6610*/  LOP3.LUT R6, R8, 0x3fff, RZ, 0xc0, !PT ;  /* 0x00003fff08067812 */ /* 0x000fe200078ec0ff */
[----:B------:R1:W-:Y:S06]  /*6620*/  MEMBAR.ALL.CTA ;  /* 0x0000000000007992 */ /* 0x0003ec0000008000 */
[----:B-1----:R-:W1:Y:S01]  /*6630*/  FENCE.VIEW.ASYNC.S ;  /* 0x00000000000073c6 */ /* 0x002e620000000000 */
[----:B------:R-:W-:Y:S01]  /*6640*/  F2FP.F16.F32.PACK_AB R45, R231, R46 ;  /* 0x0000002ee72d723e */ /* 0x000fe200000000ff */
[----:B------:R-:W-:Y:S01]  /*6650*/  VIADD R31, R9, 0x80 ;  /* 0x00000080091f7836 */ /* 0x000fe20000000000 */
[----:B------:R-:W-:Y:S01]  /*6660*/  F2FP.F16.F32.PACK_AB R16, R7, R16 ;  /* 0x000000100710723e */ /* 0x000fe200000000ff */
[----:B------:R-:W-:Y:S01]  /*6670*/  VIADD R32, R9, 0x100 ;  /* 0x0000010009207836 */ /* 0x000fe20000000000 */
[----:B------:R-:W-:Y:S01]  /*6680*/  R2UR UR56, R6 ;  /* 0x00000000063872ca */ /* 0x000fe200000e0000 */
[----:B------:R-:W-:Y:S01]  /*6690*/  UMOV UR11, UR15 ;  /* 0x0000000f000b7c82 */ /* 0x000fe20008000000 */
[----:B------:R-:W-:Y:S01]  /*66a0*/  R2UR UR4, R31 ;  /* 0x000000001f0472ca */ /* 0x000fe200000e0000 */
[----:B------:R-:W-:Y:S01]  /*66b0*/  FFMA.FTZ R31, -R14, R14, 1 ;  /* 0x3f8000000e1f7423 */ /* 0x000fe2000001010e */
[----:B------:R-:W-:Y:S01]  /*66c0*/  FFMA.FTZ R14, -R18, R18, 1 ;  /* 0x3f800000120e7423 */ /* 0x000fe20000010112 */
[----:B------:R-:W-:Y:S01]  /*66d0*/  FMUL.FTZ R18, R48, R51 ;  /* 0x0000003330127220 */ /* 0x000fe20000410000 */
[----:B------:R-:W-:Y:S01]  /*66e0*/  R2UR UR5, R32 ;  /* 0x00000000200572ca */ /* 0x000fe200000e0000 */
[----:B------:R-:W-:-:S02]  /*66f0*/  VIADD R32, R9, 0x180 ;  /* 0x0000018009207836 */ /* 0x000fc40000000000 */
[----:B------:R-:W-:Y:S01]  /*6700*/  FMUL.FTZ R14, R14, R55 ;  /* 0x000000370e0e7220 */ /* 0x000fe20000410000 */
[----:B------:R-:W-:Y:S01]  /*6710*/  FMUL.FTZ R31, R31, R18 ;  /* 0x000000121f1f7220 */ /* 0x000fe20000410000 */
[----:B------:R-:W-:Y:S01]  /*6720*/  FFMA.FTZ R18, -R23, R23, 1 ;  /* 0x3f80000017127423 */ /* 0x000fe20000010117 */
[----:B------:R-:W-:Y:S01]  /*6730*/  FFMA.FTZ R23, -R24, R24, 1 ;  /* 0x3f80000018177423 */ /* 0x000fe20000010118 */
[----:B------:R-:W-:Y:S01]  /*6740*/  R2UR UR6, R32 ;  /* 0x00000000200672ca */ /* 0x000fe200000e0000 */
[----:B------:R-:W-:Y:S01]  /*6750*/  FFMA.FTZ R24, -R25, R25, 1 ;  /* 0x3f80000019187423 */ /* 0x000fe20000010119 */
[----:B------:R-:W-:Y:S01]  /*6760*/  FMUL.FTZ R25, R21, R218 ;  /* 0x000000da15197220 */ /* 0x000fe20000410000 */
[----:B------:R-:W-:Y:S01]  /*6770*/  FMUL.FTZ R32, R34, R219 ;  /* 0x000000db22207220 */ /* 0x000fe20000410000 */
[----:B------:R-:W-:Y:S01]  /*6780*/  F2FP.F16.F32.PACK_AB R31, R31, R10 ;  /* 0x0000000a1f1f723e */ /* 0x000fe200000000ff */
[----:B------:R-:W-:Y:S01]  /*6790*/  FMUL.FTZ R24, R24, R33 ;  /* 0x0000002118187220 */ /* 0x000fe20000410000 */
[----:B------:R-:W-:Y:S01]  /*67a0*/  FMUL.FTZ R18, R18, R25 ;  /* 0x0000001912127220 */ /* 0x000fe20000410000 */
[----:B-1----:R-:W-:Y:S01]  /*67b0*/  BAR.SYNC.DEFER_BLOCKING 0x9, 0x100 ;  /* 0x0244000000007b1d */ /* 0x002fe20000010000 */
[----:B------:R-:W-:Y:S01]  /*67c0*/  FMUL.FTZ R23, R23, R32 ;  /* 0x0000002017177220 */ /* 0x000fe20000410000 */
[----:B------:R-:W-:Y:S01]  /*67d0*/  F2FP.F16.F32.PACK_AB R17, R14, R17 ;  /* 0x000000110e11723e */ /* 0x000fe200000000ff */
[----:B------:R-:W-:Y:S01]  /*67e0*/  VIADD R7, R9, 0x10 ;  /* 0x0000001009077836 */ /* 0x000fe20000000000 */
[----:B------:R-:W-:Y:S01]  /*67f0*/  F2FP.F16.F32.PACK_AB R20, R15, R20 ;  /* 0x000000140f14723e */ /* 0x000fe200000000ff */
[C---:B------:R-:W-:Y:S01]  /*6800*/  VIADD R8, R6.reuse, 0x180 ;  /* 0x0000018006087836 */ /* 0x040fe20000000000 */
[----:B------:R-:W-:Y:S01]  /*6810*/  R2UR UR58, R9 ;  /* 0x00000000093a72ca */ /* 0x000fe200000e0000 */
[----:B------:R-:W-:Y:S01]  /*6820*/  UMOV UR12, UR56 ;  /* 0x00000038000c7c82 */ /* 0x000fe20008000000 */
[----:B------:R-:W-:Y:S01]  /*6830*/  F2FP.F16.F32.PACK_AB R21, R23, R18 ;  /* 0x000000121715723e */ /* 0x000fe200000000ff */
[----:B------:R-:W-:Y:S01]  /*6840*/  UMOV UR14, UR4 ;  /* 0x00000004000e7c82 */ /* 0x000fe20008000000 */
[----:B------:R-:W-:Y:S01]  /*6850*/  F2FP.F16.F32.PACK_AB R22, R5, R22 ;  /* 0x000000160516723e */ /* 0x000fe200000000ff */
[----:B------:R-:W-:Y:S01]  /*6860*/  VIADD R5, R9, 0x200 ;  /* 0x0000020009057836 */ /* 0x000fe20000000000 */
[----:B------:R-:W-:Y:S01]  /*6870*/  F2FP.F16.F32.PACK_AB R23, R223, R24 ;  /* 0x00000018df17723e */ /* 0x000fe200000000ff */
[----:B------:R-:W-:Y:S01]  /*6880*/  UMOV UR10, UR14 ;  /* 0x0000000e000a7c82 */ /* 0x000fe20008000000 */
[----:B------:R-:W-:Y:S01]  /*6890*/  UMOV UR16, UR56 ;  /* 0x0000003800107c82 */ /* 0x000fe20008000000 */
[----:B------:R-:W-:Y:S01]  /*68a0*/  UMOV UR17, UR57 ;  /* 0x0000003900117c82 */ /* 0x000fe20008000000 */
[----:B------:R-:W-:Y:S01]  /*68b0*/  R2UR UR7, R5 ;  /* 0x00000000050772ca */ /* 0x000fe200000e0000 */
[----:B------:R-:W-:Y:S01]  /*68c0*/  UMOV UR18, UR6 ;  /* 0x0000000600127c82 */ /* 0x000fe20008000000 */
[----:B------:R-:W-:Y:S01]  /*68d0*/  UMOV UR9, UR19 ;  /* 0x0000001300097c82 */ /* 0x000fe20008000000 */
[----:B------:R-:W-:Y:S01]  /*68e0*/  UMOV UR8, UR18 ;  /* 0x0000001200087c82 */ /* 0x000fe20008000000 */
[C---:B------:R-:W-:Y:S01]  /*68f0*/  VIADD R5, R6.reuse, 0x80 ;  /* 0x0000008006057836 */ /* 0x040fe20000000000 */
[----:B------:R-:W-:Y:S01]  /*6900*/  R2UR UR46, R7 ;  /* 0x00000000072e72ca */ /* 0x000fe200000e0000 */
[----:B------:R-:W-:Y:S01]  /*6910*/  VIADD R7, R9, 0x110 ;  /* 0x0000011009077836 */ /* 0x000fe20000000000 */
[----:B------:R-:W-:Y:S01]  /*6920*/  MOV R11, UR59 ;  /* 0x0000003b000b7c02 */ /* 0x000fe20008000f00 */
[----:B------:R-:W-:Y:S01]  /*6930*/  STSM.16.M88.2 [R0+0x2ed00], R44 ;  /* 0x02ed002c00007844 */ /* 0x000fe20000000100 */
[----:B------:R-:W-:Y:S01]  /*6940*/  R2UR UR44, R5 ;  /* 0x00000000052c72ca */ /* 0x000fe200000e0000 */
[----:B------:R-:W-:Y:S01]  /*6950*/  VIADD R5, R9, 0x90 ;  /* 0x0000009009057836 */ /* 0x000fe20000000000 */
[----:B------:R-:W-:Y:S01]  /*6960*/  R2UR UR54, R7 ;  /* 0x00000000073672ca */ /* 0x000fe200000e0000 */
[----:B------:R-:W-:Y:S01]  /*6970*/  STSM.16.M88.2 [R0+0x2f500], R30 ;  /* 0x02f5001e00007844 */ /* 0x000fe20000000100 */
[----:B------:R-:W-:Y:S01]  /*6980*/  MOV R10, UR58 ;  /* 0x0000003a000a7c02 */ /* 0x000fe20008000f00 */
[----:B------:R-:W-:Y:S01]  /*6990*/  UMOV UR53, UR45 ;  /* 0x0000002d00357c82 */ /* 0x000fe20008000000 */
[----:B------:R-:W-:Y:S01]  /*69a0*/  R2UR UR4, R5 ;  /* 0x00000000050472ca */ /* 0x000fe200000e0000 */
[----:B------:R1:W-:Y:S01]  /*69b0*/  STSM.16.M88.2 [R0+0x2fd00], R16 ;  /* 0x02fd001000007844 */ /* 0x0003e20000000100 */
[C---:B------:R-:W-:Y:S01]  /*69c0*/  VIADD R5, R9.reuse, 0x190 ;  /* 0x0000019009057836 */ /* 0x040fe20000000000 */
[----:B------:R-:W-:Y:S01]  /*69d0*/  UMOV UR49, UR45 ;  /* 0x0000002d00317c82 */ /* 0x000fe20008000000 */
[----:B------:R-:W-:Y:S01]  /*69e0*/  UMOV UR41, UR45 ;  /* 0x0000002d00297c82 */ /* 0x000fe20008000000 */
[----:B------:R2:W-:Y:S01]  /*69f0*/  STSM.16.M88.2 [R0+0x30500], R20 ;  /* 0x0305001400007844 */ /* 0x0005e20000000100 */
[----:B------:R-:W-:Y:S01]  /*6a00*/  VIADD R7, R9, 0x20 ;  /* 0x0000002009077836 */ /* 0x000fe20000000000 */
[----:B------:R-:W-:Y:S01]  /*6a10*/  R2UR UR50, R5 ;  /* 0x00000000053272ca */ /* 0x000fe200000e0000 */
[----:B------:R-:W-:Y:S01]  /*6a20*/  VIADD R5, R9, 0x210 ;  /* 0x0000021009057836 */ /* 0x000fe20000000000 */
[----:B------:R4:W-:Y:S01]  /*6a30*/  STSM.16.M88.2 [R0+0x30d00], R22 ;  /* 0x030d001600007844 */ /* 0x0009e20000000100 */
[----:B------:R-:W-:Y:S01]  /*6a40*/  WARPGROUP.ARRIVE ;  /* 0x00000000000079c5 */ /* 0x000fe20000000000 */
[----:B------:R-:W-:Y:S01]  /*6a50*/  UMOV UR52, UR44 ;  /* 0x0000002c00347c82 */ /* 0x000fe20008000000 */
[----:B------:R-:W-:Y:S01]  /*6a60*/  UMOV UR48, UR44 ;  /* 0x0000002c00307c82 */ /* 0x000fe20008000000 */
[----:B------:R-:W-:Y:S01]  /*6a70*/  R2UR UR42, R5 ;  /* 0x00000000052a72ca */ /* 0x000fe200000e0000 */
[----:B------:R-:W-:Y:S01]  /*6a80*/  UMOV UR40, UR44 ;  /* 0x0000002c00287c82 */ /* 0x000fe20008000000 */
[----:B------:R-:W-:Y:S01]  /*6a90*/  VIADD R5, R6, 0x100 ;  /* 0x0000010006057836 */ /* 0x000fe20000000000 */
[----:B------:R-:W-:Y:S01]  /*6aa0*/  HGMMA.64x16x16.F32 R136, gdesc[UR56].tnspA.tnspB, R136 ;  /* 0x60200000388879f0 */ /* 0x000fe20008700888 */
[----:B------:R-:W-:Y:S01]  /*6ab0*/  R2UR UR26, R7 ;  /* 0x00000000071a72ca */ /* 0x000fe200000e0000 */
[----:B------:R-:W-:Y:S01]  /*6ac0*/  VIADD R7, R9, 0x120 ;  /* 0x0000012009077836 */ /* 0x000fe20000000000 */
[----:B------:R-:W-:Y:S01]  /*6ad0*/  UMOV UR37, UR25 ;  /* 0x0000001900257c82 */ /* 0x000fe20008000000 */
[----:B------:R-:W-:Y:S01]  /*6ae0*/  HGMMA.64x16x16.F32 R152, gdesc[UR12].tnspA.tnspB, R152 ;  /* 0x602000000c9879f0 */ /* 0x000fe20008700898 */
[----:B------:R-:W-:Y:S01]  /*6af0*/  UMOV UR12, UR56 ;  /* 0x00000038000c7c82 */ /* 0x000fe20008000000 */
[----:B------:R-:W-:Y:S01]  /*6b00*/  UMOV UR13, UR57 ;  /* 0x00000039000d7c82 */ /* 0x000fe20008000000 */
[----:B------:R-:W-:Y:S01]  /*6b10*/  UMOV UR14, UR5 ;  /* 0x00000005000e7c82 */ /* 0x000fe20008000000 */
[----:B------:R-:W-:Y:S01]  /*6b20*/  UMOV UR15, 0x40 ;  /* 0x00000040000f7882 */ /* 0x000fe20000000000 */
[----:B------:R-:W-:Y:S01]  /*6b30*/  R2UR UR24, R5 ;  /* 0x00000000051872ca */ /* 0x000fe200000e0000 */
[----:B------:R-:W-:Y:S01]  /*6b40*/  HGMMA.64x16x16.F32 R168, gdesc[UR12].tnspA.tnspB, R168 ;  /* 0x602000000ca879f0 */ /* 0x000fe200087008a8 */
[----:B------:R-:W-:Y:S01]  /*6b50*/  VIADD R5, R9, 0xa0 ;  /* 0x000000a009057836 */ /* 0x000fe20000000000 */
[----:B------:R-:W-:Y:S01]  /*6b60*/  R2UR UR34, R7 ;  /* 0x00000000072272ca */ /* 0x000fe200000e0000 */
        /* <DEDUP_REMOVED lines=13> */
[----:B------:R-:W-:Y:S01]  /*6c40*/  R2UR UR38, R5 ;  /* 0x00000000052672ca */ /* 0x000fe200000e0000 */
[----:B------:R-:W-:Y:S01]  /*6c50*/  VIADD R5, R9, 0x1a0 ;  /* 0x000001a009057836 */ /* 0x000fe20000000000 */
[----:B------:R-:W-:Y:S01]  /*6c60*/  UMOV UR36, UR24 ;  /* 0x0000001800247c82 */ /* 0x000fe20008000000 */
[----:B------:R-:W-:Y:S01]  /*6c70*/  UMOV UR32, UR24 ;  /* 0x0000001800207c82 */ /* 0x000fe20008000000 */
[----:B------:R-:W-:Y:S01]  /*6c80*/  UMOV UR28, UR24 ;  /* 0x00000018001c7c82 */ /* 0x000fe20008000000 */
[----:B------:R-:W-:Y:S01]  /*6c90*/  UMOV UR29, UR25 ;  /* 0x00000019001d7c82 */ /* 0x000fe20008000000 */
[----:B------:R-:W-:Y:S01]  /*6ca0*/  R2UR UR30, R5 ;  /* 0x00000000051e72ca */ /* 0x000fe200000e0000 */
[----:B------:R-:W-:Y:S01]  /*6cb0*/  VIADD R5, R9, 0x220 ;  /* 0x0000022009057836 */ /* 0x000fe20000000000 */
[----:B------:R-:W-:Y:S01]  /*6cc0*/  UMOV UR20, UR24 ;  /* 0x0000001800147c82 */ /* 0x000fe20008000000 */
[----:B------:R-:W-:Y:S01]  /*6cd0*/  UMOV UR21, UR25 ;  /* 0x0000001900157c82 */ /* 0x000fe20008000000 */
[----:B------:R-:W-:Y:S01]  /*6ce0*/  VIADD R7, R225, 0x2ed00 ;  /* 0x0002ed00e1077836 */ /* 0x000fe20000000000 */
[----:B------:R-:W-:Y:S01]  /*6cf0*/  UMOV UR56, UR18 ;  /* 0x0000001200387c82 */ /* 0x000fe20008000000 */
[----:B------:R-:W-:Y:S01]  /*6d00*/  R2UR UR22, R5 ;  /* 0x00000000051672ca */ /* 0x000fe200000e0000 */
[----:B------:R-:W-:Y:S01]  /*6d10*/  IMAD R5, R3, 0x2800, R225 ;  /* 0x0000280003057824 */ /* 0x000fe200078e02e1 */
[----:B------:R-:W-:Y:S01]  /*6d20*/  UMOV UR12, UR14 ;  /* 0x0000000e000c7c82 */ /* 0x000fe20008000000 */
[C---:B0-----:R-:W-:Y:S01]  /*6d30*/  VIADD R13, R9.reuse, 0x30 ;  /* 0x00000030090d7836 */ /* 0x041fe20000000000 */
[----:B------:R-:W-:Y:S01]  /*6d40*/  SHF.R.U32.HI R7, RZ, 0x4, R7 ;  /* 0x00000004ff077819 */ /* 0x000fe20000011607 */
[----:B------:R-:W-:Y:S01]  /*6d50*/  VIADD R25, R9, 0xb0 ;  /* 0x000000b009197836 */ /* 0x000fe20000000000 */
[----:B------:R-:W-:Y:S01]  /*6d60*/  SHF.R.U32.HI R5, RZ, 0x4, R5 ;  /* 0x00000004ff057819 */ /* 0x000fe20000011605 */
[----:B------:R-:W-:Y:S01]  /*6d70*/  UMOV UR57, UR19 ;  /* 0x0000001300397c82 */ /* 0x000fe20008000000 */
[----:B------:R-:W-:Y:S01]  /*6d80*/  MOV R12, UR56 ;  /* 0x00000038000c7c02 */ /* 0x000fe20008000f00 */
[----:B------:R-:W-:Y:S01]  /*6d90*/  UMOV UR56, UR12 ;  /* 0x0000000c00387c82 */ /* 0x000fe20008000000 */
[----:B------:R-:W-:Y:S01]  /*6da0*/  R2UR UR6, R25 ;  /* 0x00000000190672ca */ /* 0x000fe200000e0000 */
[----:B------:R-:W-:Y:S01]  /*6db0*/  VIADD R25, R9, 0x130 ;  /* 0x0000013009197836 */ /* 0x000fe20000000000 */
[----:B------:R-:W-:Y:S01]  /*6dc0*/  MOV R15, UR58 ;  /* 0x0000003a000f7c02 */ /* 0x000fe20008000f00 */
[----:B------:R-:W-:Y:S01]  /*6dd0*/  UMOV UR58, UR10 ;  /* 0x0000000a003a7c82 */ /* 0x000fe20008000000 */
[----:B------:R-:W-:Y:S01]  /*6de0*/  HGMMA.64x16x16.F32 R136, gdesc[UR44].tnspA.tnspB, R136 ;  /* 0x602000002c8879f0 */ /* 0x000fe20008700888 */
[----:B------:R-:W-:Y:S01]  /*6df0*/  UMOV UR13, UR15 ;  /* 0x0000000f000d7c82 */ /* 0x000fe20008000000 */
[----:B------:R-:W-:Y:S01]  /*6e00*/  R2UR UR10, R25 ;  /* 0x00000000190a72ca */ /* 0x000fe200000e0000 */
[----:B------:R-:W-:Y:S01]  /*6e10*/  UMOV UR7, 0x40 ;  /* 0x0000004000077882 */ /* 0x000fe20000000000 */
[----:B------:R-:W-:Y:S01]  /*6e20*/  HGMMA.64x16x16.F32 R152, gdesc[UR16].tnspA.tnspB, R152 ;  /* 0x60200000109879f0 */ /* 0x000fe20008700898 */
[----:B------:R-:W-:Y:S01]  /*6e30*/  R2UR UR16, R8 ;  /* 0x00000000081072ca */ /* 0x000fe200000e0000 */
[----:B------:R-:W-:Y:S01]  /*6e40*/  UMOV UR17, 0x40000040 ;  /* 0x4000004000117882 */ /* 0x000fe20000000000 */
[----:B------:R-:W-:Y:S01]  /*6e50*/  R2UR UR18, R13 ;  /* 0x000000000d1272ca */ /* 0x000fe200000e0000 */
[----:B------:R-:W-:Y:S01]  /*6e60*/  UMOV UR19, 0x40 ;  /* 0x0000004000137882 */ /* 0x000fe20000000000 */
[----:B------:R-:W-:Y:S01]  /*6e70*/  LOP3.LUT R8, R7, 0x3fff, RZ, 0xc0, !PT ;  /* 0x00003fff07087812 */ /* 0x000fe200078ec0ff */
[----:B------:R-:W-:Y:S01]  /*6e80*/  HGMMA.64x16x16.F32 R168, gdesc[UR52].tnspA.tnspB, R168 ;  /* 0x6020000034a879f0 */ /* 0x000fe200087008a8 */
[----:B------:R-:W-:Y:S01]  /*6e90*/  VIADD R7, R9, 0x1b0 ;  /* 0x000001b009077836 */ /* 0x000fe20000000000 */
[----:B------:R-:W-:Y:S01]  /*6ea0*/  LOP3.LUT R13, R5, 0x3fff, RZ, 0xc0, !PT ;  /* 0x00003fff050d7812 */ /* 0x000fe200078ec0ff */
[----:B------:R-:W-:Y:S01]  /*6eb0*/  VIADD R9, R9, 0x230 ;  /* 0x0000023009097836 */ /* 0x000fe20000000000 */
[----:B------:R-:W-:Y:S01]  /*6ec0*/  HGMMA.64x16x16.F32 R184, gdesc[UR48].tnspA.tnspB, R184 ;  /* 0x6020000030b879f0 */ /* 0x000fe200087008b8 */
[----:B-1----:R-:W-:Y:S01]  /*6ed0*/  MOV R16, UR59 ;  /* 0x0000003b00107c02 */ /* 0x002fe20008000f00 */
[----:B------:R-:W-:Y:S01]  /*6ee0*/  UMOV UR59, UR11 ;  /* 0x0000000b003b7c82 */ /* 0x000fe20008000000 */
[----:B------:R-:W-:Y:S01]  /*6ef0*/  R2UR UR12, R13 ;  /* 0x000000000d0c72ca */ /* 0x000fe200000e0000 */
[----:B------:R-:W-:Y:S01]  /*6f00*/  UMOV UR52, UR8 ;  /* 0x0000000800347c82 */ /* 0x000fe20008000000 */
[----:B------:R-:W-:Y:S01]  /*6f10*/  R2UR UR14, R7 ;  /* 0x00000000070e72ca */ /* 0x000fe200000e0000 */
[----:B------:R-:W-:Y:S01]  /*6f20*/  HGMMA.64x16x16.F32 R200, gdesc[UR40].tnspA.tnspB, R200 ;  /* 0x6020000028c879f0 */ /* 0x000fe200087008c8 */
[----:B------:R-:W-:Y:S01]  /*6f30*/  MOV R14, UR57 ;  /* 0x00000039000e7c02 */ /* 0x000fe20008000f00 */
[----:B------:R-:W-:Y:S01]  /*6f40*/  UMOV UR53, UR9 ;  /* 0x0000000900357c82 */ /* 0x000fe20008000000 */
[----:B------:R-:W-:Y:S01]  /*6f50*/  MOV R17, UR56 ;  /* 0x0000003800117c02 */ /* 0x000fe20008000f00 */
[----:B------:R-:W-:Y:S01]  /*6f60*/  UMOV UR4, UR16 ;  /* 0x0000001000047c82 */ /* 0x000fe20008000000 */
[----:B------:R-:W-:Y:S01]  /*6f70*/  UMOV UR5, UR17 ;  /* 0x0000001100057c82 */ /* 0x000fe20008000000 */
[----:B------:R-:W-:Y:S01]  /*6f80*/  UMOV UR57, UR13 ;  /* 0x0000000d00397c82 */ /* 0x000fe20008000000 */
[----:B------:R-:W-:Y:S01]  /*6f90*/  UMOV UR8, UR16 ;  /* 0x0000001000087c82 */ /* 0x000fe20008000000 */
[----:B------:R-:W-:Y:S01]  /*6fa0*/  UMOV UR9, UR17 ;  /* 0x0000001100097c82 */ /* 0x000fe20008000000 */
[----:B------:R-:W-:Y:S01]  /*6fb0*/  UMOV UR11, 0x40 ;  /* 0x00000040000b7882 */ /* 0x000fe20000000000 */
[----:B------:R-:W-:Y:S01]  /*6fc0*/  UMOV UR56, UR12 ;  /* 0x0000000c00387c82 */ /* 0x000fe20008000000 */
[----:B--2---:R-:W-:Y:S01]  /*6fd0*/  MOV R21, UR55 ;  /* 0x0000003700157c02 */ /* 0x004fe20008000f00 */
[----:B------:R-:W-:Y:S01]  /*6fe0*/  UMOV UR12, UR16 ;  /* 0x00000010000c7c82 */ /* 0x000fe20008000000 */
[----:B----4-:R-:W-:Y:S01]  /*6ff0*/  MOV R22, UR54 ;  /* 0x0000003600167c02 */ /* 0x010fe20008000f00 */
[----:B------:R-:W-:Y:S01]  /*7000*/  UMOV UR13, UR17 ;  /* 0x00000011000d7c82 */ /* 0x000fe20008000000 */
[----:B------:R-:W-:Y:S01]  /*7010*/  MOV R23, UR53 ;  /* 0x0000003500177c02 */ /* 0x000fe20008000f00 */
[----:B------:R-:W-:Y:S01]  /*7020*/  UMOV UR15, 0x40 ;  /* 0x00000040000f7882 */ /* 0x000fe20000000000 */
[----:B------:R-:W-:Y:S01]  /*7030*/  MOV R24, UR52 ;  /* 0x0000003400187c02 */ /* 0x000fe20008000f00 */
[----:B------:R-:W-:Y:S01]  /*7040*/  UMOV UR52, UR16 ;  /* 0x0000001000347c82 */ /* 0x000fe20008000000 */
[----:B------:R-:W-:Y:S01]  /*7050*/  UMOV UR53, UR17 ;  /* 0x0000001100357c82 */ /* 0x000fe20008000000 */
[----:B------:R-:W-:Y:S01]  /*7060*/  UMOV UR55, 0x40 ;  /* 0x0000004000377882 */ /* 0x000fe20000000000 */
[----:B------:R-:W-:Y:S01]  /*7070*/  LOP3.LUT R5, R8, 0x400000, RZ, 0xfc, !PT ;  /* 0x0040000008057812 */ /* 0x000fe200078efcff */
[----:B------:R-:W-:Y:S01]  /*7080*/  VIADD R7, R13, 0x80 ;  /* 0x000000800d077836 */ /* 0x000fe20000000000 */
[----:B------:R-:W-:Y:S01]  /*7090*/  MOV R19, UR59 ;  /* 0x0000003b00137c02 */ /* 0x000fe20008000f00 */
[----:B------:R-:W-:Y:S01]  /*70a0*/  UMOV UR59, 0x8 ;  /* 0x00000008003b7882 */ /* 0x000fe20000000000 */
[----:B------:R-:W-:Y:S01]  /*70b0*/  MOV R20, UR58 ;  /* 0x0000003a00147c02 */ /* 0x000fe20008000f00 */
[----:B------:R-:W-:Y:S01]  /*70c0*/  IMAD.U32 R223, RZ, RZ, UR59 ;  /* 0x0000003bffdf7e24 */ /* 0x000fe2000f8e00ff */
[----:B------:R-:W-:Y:S01]  /*70d0*/  MOV R18, UR57 ;  /* 0x0000003900127c02 */ /* 0x000fe20008000f00 */
[----:B------:R-:W-:Y:S01]  /*70e0*/  UMOV UR57, 0x40000040 ;  /* 0x4000004000397882 */ /* 0x000fe20000000000 */
[----:B------:R-:W-:Y:S01]  /*70f0*/  VIADD R4, R4, 0xffff0000 ;  /* 0xffff000004047836 */ /* 0x000fe20000000000 */
[----:B------:R-:W-:Y:S01]  /*7100*/  LOP3.LUT R8, R8, 0x80000, RZ, 0xfc, !PT ;  /* 0x0008000008087812 */ /* 0x000fe200078efcff */
[----:B------:R-:W-:Y:S01]  /*7110*/  HGMMA.64x16x16.F32 R136, gdesc[UR24].tnspA.tnspB, R136 ;  /* 0x60200000188879f0 */ /* 0x000fe20008700888 */
[----:B------:R-:W-:-:S02]  /*7120*/  UMOV UR25, 0x40000040 ;  /* 0x4000004000197882 */ /* 0x000fc40000000000 */
[----:B------:R-:W-:Y:S01]  /*7130*/  SHF.R.U32.HI R4, RZ, 0x4, R4 ;  /* 0x00000004ff047819 */ /* 0x000fe20000011604 */
[----:B------:R-:W-:Y:S04]  /*7140*/  HGMMA.64x16x16.F32 R152, gdesc[UR36].tnspA.tnspB, R152 ;  /* 0x60200000249879f0 */ /* 0x000fe80008700898 */
[----:B------:R-:W-:Y:S01]  /*7150*/  HGMMA.64x16x16.F32 R168, gdesc[UR32].tnspA.tnspB, R168 ;  /* 0x6020000020a879f0 */ /* 0x000fe200087008a8 */
[----:B------:R-:W-:-:S03]  /*7160*/  UMOV UR33, UR25 ;  /* 0x0000001900217c82 */ /* 0x000fc60008000000 */
[----:B------:R-:W-:Y:S01]  /*7170*/  HGMMA.64x16x16.F32 R184, gdesc[UR28].tnspA.tnspB, R184 ;  /* 0x602000001cb879f0 */ /* 0x000fe200087008b8 */
[----:B------:R-:W-:-:S03]  /*7180*/  UMOV UR29, UR25 ;  /* 0x00000019001d7c82 */ /* 0x000fc60008000000 */
[----:B------:R-:W-:Y:S01]  /*7190*/  HGMMA.64x16x16.F32 R200, gdesc[UR20].tnspA.tnspB, R200 ;  /* 0x6020000014c879f0 */ /* 0x000fe200087008c8 */
[----:B------:R-:W-:Y:S01]  /*71a0*/  R2UR UR20, R9 ;  /* 0x00000000091472ca */ /* 0x000fe200000e0000 */
[C---:B------:R-:W-:Y:S01]  /*71b0*/  VIADD R9, R5.reuse, 0x80 ;  /* 0x0000008005097836 */ /* 0x040fe20000000000 */
[----:B------:R-:W-:-:S11]  /*71c0*/  R2UR UR21, R5 ;  /* 0x00000000051572ca */ /* 0x000fd600000e0000 */
[----:B------:R-:W-:Y:S02]  /*71d0*/  UMOV UR54, UR20 ;  /* 0x0000001400367c82 */ /* 0x000fe40008000000 */
[----:B------:R-:W-:Y:S01]  /*71e0*/  UMOV UR58, UR21 ;  /* 0x00000015003a7c82 */ /* 0x000fe20008000000 */
[----:B------:R-:W-:Y:S01]  /*71f0*/  UMOV UR21, UR25 ;  /* 0x0000001900157c82 */ /* 0x000fe20008000000 */
[----:B------:R-:W-:Y:S01]  /*7200*/  IMAD.U32 R222, RZ, RZ, UR58 ;  /* 0x0000003affde7e24 */ /* 0x000fe2000f8e00ff */
[----:B------:R-:W-:Y:S01]  /*7210*/  HGMMA.64x16x16.F32 R136, gdesc[UR16].tnspA.tnspB, R136 ;  /* 0x60200000108879f0 */ /* 0x000fe20008700888 */
[----:B------:R-:W-:-:S03]  /*7220*/  UMOV UR17, 0x40000040 ;  /* 0x4000004000117882 */ /* 0x000fc60000000000 */
[----:B------:R-:W-:Y:S01]  /*7230*/  HGMMA.64x16x16.F32 R152, gdesc[UR4].tnspA.tnspB, R152 ;  /* 0x60200000049879f0 */ /* 0x000fe20008700898 */
[----:B------:R-:W-:Y:S01]  /*7240*/  R2UR UR4, R7 ;  /* 0x00000000070472ca */ /* 0x000fe200000e0000 */
[----:B------:R-:W-:Y:S01]  /*7250*/  VIADD R7, R13, 0x100 ;  /* 0x000001000d077836 */ /* 0x000fe20000000000 */
[----:B------:R-:W-:Y:S01]  /*7260*/  R2UR UR5, R9 ;  /* 0x00000000090572ca */ /* 0x000fe200000e0000 */
[----:B------:R-:W-:Y:S01]  /*7270*/  VIADD R9, R5, 0x100 ;  /* 0x0000010005097836 */ /* 0x000fe20000000000 */
[----:B------:R-:W-:Y:S01]  /*7280*/  HGMMA.64x16x16.F32 R168, gdesc[UR8].tnspA.tnspB, R168 ;  /* 0x6020000008a879f0 */ /* 0x000fe200087008a8 */
[----:B------:R-:W-:Y:S01]  /*7290*/  UMOV UR8, UR54 ;  /* 0x0000003600087c82 */ /* 0x000fe20008000000 */
[----:B------:R-:W-:Y:S02]  /*72a0*/  UMOV UR9, UR55 ;  /* 0x0000003700097c82 */ /* 0x000fe40008000000 */
[----:B------:R-:W-:Y:S01]  /*72b0*/  HGMMA.64x16x16.F32 R184, gdesc[UR12].tnspA.tnspB, R184 ;  /* 0x602000000cb879f0 */ /* 0x000fe200087008b8 */
[----:B------:R-:W-:-:S03]  /*72c0*/  UMOV UR13, UR17 ;  /* 0x00000011000d7c82 */ /* 0x000fc60008000000 */
[----:B------:R-:W-:Y:S01]  /*72d0*/  HGMMA.64x16x16.F32 R200, gdesc[UR52].tnspA.tnspB, R200, gsb0 ;  /* 0x6020000034c879f0 */ /* 0x000fe200080008c8 */
[----:B------:R0:W-:Y:S06]  /*72e0*/  MEMBAR.ALL.CTA ;  /* 0x0000000000007992 */ /* 0x0001ec0000008000 */
[----:B0-----:R-:W0:Y:S01]  /*72f0*/  FENCE.VIEW.ASYNC.S ;  /* 0x00000000000073c6 */ /* 0x001e220000000000 */
[----:B------:R-:W-:Y:S02]  /*7300*/  R2UR UR52, R24 ;  /* 0x00000000183472ca */ /* 0x000fe400000e0000 */
[----:B------:R-:W-:-:S02]  /*7310*/  R2UR UR53, R23 ;  /* 0x00000000173572ca */ /* 0x000fc400000e0000 */
[----:B------:R-:W-:Y:S02]  /*7320*/  R2UR UR54, R22 ;  /* 0x00000000163672ca */ /* 0x000fe400000e0000 */
[----:B------:R-:W-:-:S07]  /*7330*/  R2UR UR55, R21 ;  /* 0x00000000153772ca */ /* 0x000fce00000e0000 */
[----:B------:R-:W-:Y:S02]  /*7340*/  UMOV UR44, UR52 ;  /* 0x00000034002c7c82 */ /* 0x000fe40008000000 */
[----:B------:R-:W-:Y:S01]  /*7350*/  UMOV UR45, UR53 ;  /* 0x00000035002d7c82 */ /* 0x000fe20008000000 */
[----:B0-----:R-:W-:Y:S06]  /*7360*/  BAR.SYNC.DEFER_BLOCKING 0x9, 0x100 ;  /* 0x0244000000007b1d */ /* 0x001fec0000010000 */
[----:B------:R-:W-:-:S06]  /*7370*/  WARPGROUP.ARRIVE ;  /* 0x00000000000079c5 */ /* 0x000fcc0000000000 */
[----:B------:R-:W-:Y:S01]  /*7380*/  HGMMA.64x64x16.F32 R24, gdesc[UR56].tnspA, RZ, !UPT ;  /* 0x20e00000381879f0 */ /* 0x000fe2000c7008ff */
[----:B------:R-:W-:Y:S01]  /*7390*/  UMOV UR56, UR4 ;  /* 0x0000000400387c82 */ /* 0x000fe20008000000 */
[----:B------:R-:W-:Y:S01]  /*73a0*/  UMOV UR57, 0x40000040 ;  /* 0x4000004000397882 */ /* 0x000fe20000000000 */
[----:B------:R-:W-:Y:S01]  /*73b0*/  UMOV UR58, UR5 ;  /* 0x00000005003a7c82 */ /* 0x000fe20008000000 */
[----:B------:R-:W-:Y:S01]  /*73c0*/  UMOV UR59, 0x8 ;  /* 0x00000008003b7882 */ /* 0x000fe20000000000 */
[----:B------:R-:W-:Y:S01]  /*73d0*/  IMAD.U32 R220, RZ, RZ, UR58 ;  /* 0x0000003affdc7e24 */ /* 0x000fe2000f8e00ff */
[----:B------:R-:W-:Y:S01]  /*73e0*/  R2UR UR4, R7 ;  /* 0x00000000070472ca */ /* 0x000fe200000e0000 */
[----:B------:R-:W-:Y:S01]  /*73f0*/  IMAD.U32 R221, RZ, RZ, UR59 ;  /* 0x0000003bffdd7e24 */ /* 0x000fe2000f8e00ff */
[----:B------:R-:W-:Y:S01]  /*7400*/  R2UR UR5, R9 ;  /* 0x00000000090572ca */ /* 0x000fe200000e0000 */
[----:B------:R-:W-:Y:S02]  /*7410*/  VIADD R7, R13, 0x180 ;  /* 0x000001800d077836 */ /* 0x000fe40000000000 */
[----:B------:R-:W-:-:S02]  /*7420*/  VIADD R9, R5, 0x180 ;  /* 0x0000018005097836 */ /* 0x000fc40000000000 */
[----:B------:R-:W-:Y:S01]  /*7430*/  VIADD R5, R5, 0x200 ;  /* 0x0000020005057836 */ /* 0x000fe20000000000 */
[----:B------:R-:W-:Y:S01]  /*7440*/  HGMMA.64x64x16.F32 R24, gdesc[UR56].tnspA, R24 ;  /* 0x20e00000381879f0 */ /* 0x000fe20008700818 */
[----:B------:R-:W-:Y:S02]  /*7450*/  R2UR UR59, R19 ;  /* 0x00000000133b72ca */ /* 0x000fe400000e0000 */
[----:B------:R-:W-:Y:S02]  /*7460*/  R2UR UR58, R20 ;  /* 0x00000000143a72ca */ /* 0x000fe400000e0000 */
[----:B------:R-:W-:Y:S02]  /*7470*/  R2UR UR57, R18 ;  /* 0x00000000123972ca */ /* 0x000fe400000e0000 */
[----:B------:R-:W-:-:S07]  /*7480*/  R2UR UR56, R17 ;  /* 0x00000000113872ca */ /* 0x000fce00000e0000 */
        /* <DEDUP_REMOVED lines=9> */
[----:B------:R-:W-:Y:S01]  /*7520*/  R2UR UR4, R7 ;  /* 0x00000000070472ca */ /* 0x000fe200000e0000 */
[----:B------:R-:W-:Y:S01]  /*7530*/  IMAD.U32 R219, RZ, RZ, UR59 ;  /* 0x0000003bffdb7e24 */ /* 0x000fe2000f8e00ff */
[----:B------:R-:W-:Y:S01]  /*7540*/  R2UR UR5, R9 ;  /* 0x00000000090572ca */ /* 0x000fe200000e0000 */
[----:B------:R-:W-:-:S02]  /*7550*/  VIADD R7, R13, 0x200 ;  /* 0x000002000d077836 */ /* 0x000fc40000000000 */
[----:B------:R-:W-:Y:S01]  /*7560*/  VIADD R9, R8, 0x210 ;  /* 0x0000021008097836 */ /* 0x000fe20000000000 */
[----:B------:R-:W-:Y:S01]  /*7570*/  HGMMA.64x64x16.F32 R24, gdesc[UR56].tnspA, R24 ;  /* 0x20e00000381879f0 */ /* 0x000fe20008700818 */
[----:B------:R-:W-:-:S06]  /*7580*/  R2UR UR59, R16 ;  /* 0x00000000103b72ca */ /* 0x000fcc00000e0000 */
[----:B------:R-:W-:Y:S01]  /*7590*/  UMOV UR56, UR4 ;  /* 0x0000000400387c82 */ /* 0x000fe20008000000 */
[----:B------:R-:W-:Y:S01]  /*75a0*/  R2UR UR58, R15 ;  /* 0x000000000f3a72ca */ /* 0x000fe200000e0000 */
[----:B------:R-:W-:Y:S01]  /*75b0*/  UMOV UR57, 0x40000040 ;  /* 0x4000004000397882 */ /* 0x000fe20000000000 */
[----:B------:R-:W-:Y:S01]  /*75c0*/  R2UR UR4, R5 ;  /* 0x00000000050472ca */ /* 0x000fe200000e0000 */
[----:B------:R-:W-:-:S03]  /*75d0*/  VIADD R5, R6, 0x400 ;  /* 0x0000040006057836 */ /* 0x000fc60000000000 */
[----:B------:R-:W-:Y:S01]  /*75e0*/  UMOV UR49, UR59 ;  /* 0x0000003b00317c82 */ /* 0x000fe20008000000 */
[----:B------:R-:W-:-:S06]  /*75f0*/  UMOV UR59, 0x8 ;  /* 0x00000008003b7882 */ /* 0x000fcc0000000000 */
[----:B------:R-:W-:Y:S01]  /*7600*/  UMOV UR48, UR58 ;  /* 0x0000003a00307c82 */ /* 0x000fe20008000000 */
[----:B------:R-:W-:Y:S01]  /*7610*/  UMOV UR58, UR5 ;  /* 0x00000005003a7c82 */ /* 0x000fe20008000000 */
[----:B------:R-:W-:Y:S01]  /*7620*/  R2UR UR5, R7 ;  /* 0x00000000070572ca */ /* 0x000fe200000e0000 */
[----:B------:R-:W-:Y:S02]  /*7630*/  IMAD.U32 R216, RZ, RZ, UR58 ;  /* 0x0000003affd87e24 */ /* 0x000fe4000f8e00ff */
[----:B------:R-:W-:Y:S01]  /*7640*/  IMAD.U32 R217, RZ, RZ, UR59 ;  /* 0x0000003bffd97e24 */ /* 0x000fe2000f8e00ff */
[----:B------:R-:W-:Y:S01]  /*7650*/  HGMMA.64x64x16.F32 R24, gdesc[UR56].tnspA, R24 ;  /* 0x20e00000381879f0 */ /* 0x000fe20008700818 */
[----:B------:R-:W-:Y:S01]  /*7660*/  R2UR UR57, R14 ;  /* 0x000000000e3972ca */ /* 0x000fe200000e0000 */
[----:B------:R-:W-:Y:S01]  /*7670*/  UMOV UR58, UR4 ;  /* 0x00000004003a7c82 */ /* 0x000fe20008000000 */
[----:B------:R-:W-:Y:S01]  /*7680*/  R2UR UR56, R12 ;  /* 0x000000000c3872ca */ /* 0x000fe200000e0000 */
[----:B------:R-:W-:Y:S01]  /*7690*/  UMOV UR59, 0x8 ;  /* 0x00000008003b7882 */ /* 0x000fe20000000000 */
[----:B------:R-:W-:-:S02]  /*76a0*/  IMAD.U32 R22, RZ, RZ, UR58 ;  /* 0x0000003aff167e24 */ /* 0x000fc4000f8e00ff */
[----:B------:R-:W-:-:S07]  /*76b0*/  IMAD.U32 R23, RZ, RZ, UR59 ;  /* 0x0000003bff177e24 */ /* 0x000fce000f8e00ff */
[----:B------:R-:W-:Y:S01]  /*76c0*/  UMOV UR53, UR57 ;  /* 0x0000003900357c82 */ /* 0x000fe20008000000 */
[----:B------:R-:W-:Y:S01]  /*76d0*/  UMOV UR57, 0x40000040 ;  /* 0x4000004000397882 */ /* 0x000fe20000000000 */
[----:B------:R-:W-:Y:S01]  /*76e0*/  UMOV UR52, UR56 ;  /* 0x0000003800347c82 */ /* 0x000fe20008000000 */
[----:B------:R-:W-:Y:S01]  /*76f0*/  UMOV UR56, UR5 ;  /* 0x0000000500387c82 */ /* 0x000fe20008000000 */
[----:B------:R-:W-:Y:S01]  /*7700*/  UMOV UR5, UR17 ;  /* 0x0000001100057c82 */ /* 0x000fe20008000000 */
        /* <DEDUP_REMOVED lines=13> */
[----:B------:R-:W-:Y:S02]  /*77e0*/  UMOV UR59, UR41 ;  /* 0x00000029003b7c82 */ /* 0x000fe40008000000 */
[----:B------:R-:W-:Y:S01]  /*77f0*/  HGMMA.64x16x16.F32 R176, gdesc[UR56].tnspA.tnspB, R176 ;  /* 0x6020000038b079f0 */ /* 0x000fe200087008b0 */
[----:B------:R-:W-:Y:S01]  /*7800*/  UMOV UR58, UR44 ;  /* 0x0000002c003a7c82 */ /* 0x000fe20008000000 */
[----:B------:R-:W-:Y:S01]  /*7810*/  UMOV UR59, UR45 ;  /* 0x0000002d003b7c82 */ /* 0x000fe20008000000 */
[----:B------:R-:W-:Y:S01]  /*7820*/  R2UR UR44, R5 ;  /* 0x00000000052c72ca */ /* 0x000fe200000e0000 */
[----:B------:R-:W-:Y:S01]  /*7830*/  HGMMA.64x16x16.F32 R192, gdesc[UR56].tnspA.tnspB, R192 ;  /* 0x6020000038c079f0 */ /* 0x000fe200087008c0 */
[----:B------:R-:W-:Y:S01]  /*7840*/  UMOV UR58, UR48 ;  /* 0x00000030003a7c82 */ /* 0x000fe20008000000 */
[----:B------:R-:W-:Y:S01]  /*7850*/  UMOV UR59, UR49 ;  /* 0x00000031003b7c82 */ /* 0x000fe20008000000 */
[----:B------:R-:W-:Y:S01]  /*7860*/  UMOV UR45, 0x40000040 ;  /* 0x40000040002d7882 */ /* 0x000fe20000000000 */
[----:B------:R-:W-:Y:S01]  /*7870*/  HGMMA.64x16x16.F32 R208, gdesc[UR56].tnspA.tnspB, R208 ;  /* 0x6020000038d079f0 */ /* 0x000fe200087008d0 */
[----:B------:R-:W-:Y:S01]  /*7880*/  UMOV UR49, UR45 ;  /* 0x0000002d00317c82 */ /* 0x000fe20008000000 */
[----:B------:R-:W-:Y:S01]  /*7890*/  UMOV UR41, UR45 ;  /* 0x0000002d00297c82 */ /* 0x000fe20008000000 */
[C---:B------:R-:W-:Y:S01]  /*78a0*/  VIADD R5, R6.reuse, 0x500 ;  /* 0x0000050006057836 */ /* 0x040fe20000000000 */
[----:B------:R-:W-:Y:S01]  /*78b0*/  UMOV UR58, UR8 ;  /* 0x00000008003a7c82 */ /* 0x000fe20008000000 */
[----:B------:R-:W-:Y:S01]  /*78c0*/  VIADD R6, R6, 0x580 ;  /* 0x0000058006067836 */ /* 0x000fe20000000000 */
[----:B------:R-:W-:Y:S01]  /*78d0*/  UMOV UR59, UR9 ;  /* 0x00000009003b7c82 */ /* 0x000fe20008000000 */
[----:B------:R-:W-:Y:S01]  /*78e0*/  UMOV UR9, UR17 ;  /* 0x0000001100097c82 */ /* 0x000fe20008000000 */
[----:B------:R-:W-:Y:S01]  /*78f0*/  UMOV UR48, UR44 ;  /* 0x0000002c00307c82 */ /* 0x000fe20008000000 */
[----:B------:R-:W-:Y:S01]  /*7900*/  UMOV UR40, UR44 ;  /* 0x0000002c00287c82 */ /* 0x000fe20008000000 */
[----:B------:R-:W-:-:S02]  /*7910*/  R2UR UR24, R5 ;  /* 0x00000000051872ca */ /* 0x000fc400000e0000 */
[----:B------:R-:W-:Y:S01]  /*7920*/  R2UR UR16, R6 ;  /* 0x00000000061072ca */ /* 0x000fe200000e0000 */
[----:B------:R-:W-:Y:S01]  /*7930*/  VIADD R6, R8, 0x100 ;  /* 0x0000010008067836 */ /* 0x000fe20000000000 */
[----:B------:R-:W-:Y:S01]  /*7940*/  LOP3.LUT R5, R4, 0x3fff, RZ, 0xc0, !PT ;  /* 0x00003fff04057812 */ /* 0x000fe200078ec0ff */
[----:B------:R-:W-:-:S04]  /*7950*/  VIADD R4, R8, 0x80 ;  /* 0x0000008008047836 */ /* 0x000fc80000000000 */
[----:B------:R-:W-:Y:S02]  /*7960*/  IMAD R12, R2, 0x800, R5 ;  /* 0x00000800020c7824 */ /* 0x000fe400078e0205 */
[----:B------:R-:W-:Y:S02]  /*7970*/  VIADD R5, R8, 0x10 ;  /* 0x0000001008057836 */ /* 0x000fe40000000000 */
        /* <DEDUP_REMOVED lines=8> */
[----:B------:R-:W-:Y:S01]  /*7a00*/  HGMMA.64x16x16.F32 R144, gdesc[UR44].tnspA.tnspB, R144 ;  /* 0x602000002c9079f0 */ /* 0x000fe20008700890 */
[----:B------:R-:W-:Y:S01]  /*7a10*/  UMOV UR46, UR52 ;  /* 0x00000034002e7c82 */ /* 0x000fe20008000000 */
[----:B------:R-:W-:Y:S01]  /*7a20*/  UMOV UR47, UR53 ;  /* 0x00000035002f7c82 */ /* 0x000fe20008000000 */
[----:B------:R-:W-:Y:S01]  /*7a30*/  UMOV UR52, UR44 ;  /* 0x0000002c00347c82 */ /* 0x000fe20008000000 */
[----:B------:R-:W-:Y:S01]  /*7a40*/  UMOV UR53, UR45 ;  /* 0x0000002d00357c82 */ /* 0x000fe20008000000 */
[----:B------:R-:W-:Y:S01]  /*7a50*/  HGMMA.64x16x16.F32 R160, gdesc[UR44].tnspA.tnspB, R160 ;  /* 0x602000002ca079f0 */ /* 0x000fe200087008a0 */
[----:B------:R-:W-:Y:S01]  /*7a60*/  R2UR UR46, R5 ;  /* 0x00000000052e72ca */ /* 0x000fe200000e0000 */
[C---:B------:R-:W-:Y:S01]  /*7a70*/  VIADD R5, R8.reuse, 0x90 ;  /* 0x0000009008057836 */ /* 0x040fe20000000000 */
[----:B------:R-:W-:Y:S01]  /*7a80*/  UMOV UR47, 0x40 ;  /* 0x00000040002f7882 */ /* 0x000fe20000000000 */
[----:B------:R-:W-:Y:S01]  /*7a90*/  HGMMA.64x16x16.F32 R176, gdesc[UR52].tnspA.tnspB, R176 ;  /* 0x6020000034b079f0 */ /* 0x000fe200087008b0 */
[----:B------:R-:W-:Y:S01]  /*7aa0*/  R2UR UR54, R8 ;  /* 0x00000000083672ca */ /* 0x000fe200000e0000 */
[----:B------:R-:W-:Y:S01]  /*7ab0*/  UMOV UR55, 0x40 ;  /* 0x0000004000377882 */ /* 0x000fe20000000000 */
[----:B------:R-:W-:Y:S01]  /*7ac0*/  R2UR UR52, R12 ;  /* 0x000000000c3472ca */ /* 0x000fe200000e0000 */
[----:B------:R-:W-:Y:S01]  /*7ad0*/  HGMMA.64x16x16.F32 R192, gdesc[UR48].tnspA.tnspB, R192 ;  /* 0x6020000030c079f0 */ /* 0x000fe200087008c0 */
[----:B------:R-:W-:Y:S01]  /*7ae0*/  UMOV UR53, 0x40000040 ;  /* 0x4000004000357882 */ /* 0x000fe20000000000 */
[----:B------:R-:W-:Y:S01]  /*7af0*/  UMOV UR45, 0x40000040 ;  /* 0x40000040002d7882 */ /* 0x000fe20000000000 */
[----:B------:R-:W-:Y:S01]  /*7b00*/  R2UR UR50, R9 ;  /* 0x00000000093272ca */ /* 0x000fe200000e0000 */
[----:B------:R-:W-:Y:S01]  /*7b10*/  HGMMA.64x16x16.F32 R208, gdesc[UR40].tnspA.tnspB, R208 ;  /* 0x6020000028d079f0 */ /* 0x000fe200087008d0 */
[----:B------:R-:W-:Y:S01]  /*7b20*/  UMOV UR49, UR45 ;  /* 0x0000002d00317c82 */ /* 0x000fe20008000000 */
[----:B------:R-:W-:Y:S01]  /*7b30*/  UMOV UR51, 0x40 ;  /* 0x0000004000337882 */ /* 0x000fe20000000000 */
[C---:B------:R-:W-:Y:S01]  /*7b40*/  VIADD R9, R8.reuse, 0x20 ;  /* 0x0000002008097836 */ /* 0x040fe20000000000 */
[----:B------:R-:W-:Y:S01]  /*7b50*/  UMOV UR43, 0x40 ;  /* 0x00000040002b7882 */ /* 0x000fe20000000000 */
[----:B------:R-:W-:Y:S03]  /*7b60*/  HGMMA.64x16x16.F32 R144, gdesc[UR24].tnspA.tnspB, R144 ;  /* 0x60200000189079f0 */ /* 0x000fe60008700890 */
[----:B------:R-:W-:Y:S01]  /*7b70*/  R2UR UR26, R9 ;  /* 0x00000000091a72ca */ /* 0x000fe200000e0000 */
[C---:B------:R-:W-:Y:S01]  /*7b80*/  VIADD R9, R8.reuse, 0xa0 ;  /* 0x000000a008097836 */ /* 0x040fe20000000000 */
[----:B------:R-:W-:Y:S01]  /*7b90*/  R2UR UR24, R231 ;  /* 0x00000000e71872ca */ /* 0x000fe200000e0000 */
[----:B------:R-:W-:Y:S01]  /*7ba0*/  UMOV UR27, 0x40 ;  /* 0x00000040001b7882 */ /* 0x000fe20000000000 */
[----:B------:R-:W-:Y:S01]  /*7bb0*/  HGMMA.64x16x16.F32 R160, gdesc[UR36].tnspA.tnspB, R160 ;  /* 0x6020000024a079f0 */ /* 0x000fe200087008a0 */
[----:B------:R-:W-:Y:S01]  /*7bc0*/  UMOV UR25, 0x40000040 ;  /* 0x4000004000197882 */ /* 0x000fe20000000000 */
[----:B------:R-:W-:Y:S01]  /*7bd0*/  R2UR UR42, R9 ;  /* 0x00000000092a72ca */ /* 0x000fe200000e0000 */
[C---:B------:R-:W-:Y:S01]  /*7be0*/  VIADD R9, R8.reuse, 0x1a0 ;  /* 0x000001a008097836 */ /* 0x040fe20000000000 */
[----:B------:R-:W-:Y:S01]  /*7bf0*/  HGMMA.64x16x16.F32 R176, gdesc[UR32].tnspA.tnspB, R176 ;  /* 0x6020000020b079f0 */ /* 0x000fe200087008b0 */
[C---:B------:R-:W-:Y:S01]  /*7c00*/  VIADD R231, R8.reuse, 0x120 ;  /* 0x0000012008e77836 */ /* 0x040fe20000000000 */
[----:B------:R-:W-:Y:S01]  /*7c10*/  UMOV UR41, UR25 ;  /* 0x0000001900297c82 */ /* 0x000fe20008000000 */
[----:B------:R-:W-:Y:S01]  /*7c20*/  UMOV UR37, UR25 ;  /* 0x0000001900257c82 */ /* 0x000fe20008000000 */
[----:B------:R-:W-:Y:S01]  /*7c30*/  HGMMA.64x16x16.F32 R192, gdesc[UR28].tnspA.tnspB, R192 ;  /* 0x602000001cc079f0 */ /* 0x000fe200087008c0 */
[----:B------:R-:W-:Y:S01]  /*7c40*/  R2UR UR34, R9 ;  /* 0x00000000092272ca */ /* 0x000fe200000e0000 */
[----:B------:R-:W-:Y:S01]  /*7c50*/  VIADD R9, R8, 0x220 ;  /* 0x0000022008097836 */ /* 0x000fe20000000000 */
[----:B------:R-:W-:Y:S01]  /*7c60*/  R2UR UR38, R231 ;  /* 0x00000000e72672ca */ /* 0x000fe200000e0000 */
[----:B------:R-:W-:Y:S01]  /*7c70*/  HGMMA.64x16x16.F32 R208, gdesc[UR20].tnspA.tnspB, R208 ;  /* 0x6020000014d079f0 */ /* 0x000fe200087008d0 */
[----:B------:R-:W-:Y:S01]  /*7c80*/  R2UR UR21, R4 ;  /* 0x00000000041572ca */ /* 0x000fe200000e0000 */
[----:B------:R-:W-:Y:S01]  /*7c90*/  VIADD R4, R8, 0x180 ;  /* 0x0000018008047836 */ /* 0x000fe20000000000 */
[----:B------:R-:W-:Y:S01]  /*7ca0*/  R2UR UR20, R6 ;  /* 0x00000000061472ca */ /* 0x000fe200000e0000 */
[----:B------:R-:W-:Y:S01]  /*7cb0*/  UMOV UR40, UR24 ;  /* 0x0000001800287c82 */ /* 0x000fe20008000000 */
[----:B------:R-:W-:Y:S01]  /*7cc0*/  R2UR UR30, R9 ;  /* 0x00000000091e72ca */ /* 0x000fe200000e0000 */
        /* <DEDUP_REMOVED lines=9> */
[----:B------:R-:W-:Y:S01]  /*7d60*/  UMOV UR23, 0x40 ;  /* 0x0000004000177882 */ /* 0x000fe20000000000 */
[----:B------:R-:W-:Y:S01]  /*7d70*/  VIADD R231, R12, 0x180 ;  /* 0x000001800ce77836 */ /* 0x000fe20000000000 */
[----:B------:R-:W-:Y:S01]  /*7d80*/  HGMMA.64x16x16.F32 R144, gdesc[UR16].tnspA.tnspB, R144 ;  /* 0x60200000109079f0 */ /* 0x000fe20008700890 */
[----:B------:R-:W-:Y:S01]  /*7d90*/  UMOV UR18, UR58 ;  /* 0x0000003a00127c82 */ /* 0x000fe20008000000 */
[----:B------:R-:W-:-:S02]  /*7da0*/  UMOV UR19, UR59 ;  /* 0x0000003b00137c82 */ /* 0x000fc40008000000 */
[----:B------:R-:W-:Y:S01]  /*7db0*/  HGMMA.64x16x16.F32 R160, gdesc[UR4].tnspA.tnspB, R160 ;  /* 0x6020000004a079f0 */ /* 0x000fe200087008a0 */
[----:B------:R-:W-:Y:S01]  /*7dc0*/  R2UR UR4, R4 ;  /* 0x00000000040472ca */ /* 0x000fe200000e0000 */
[----:B------:R-:W-:Y:S01]  /*7dd0*/  VIADD R4, R8, 0x200 ;  /* 0x0000020008047836 */ /* 0x000fe20000000000 */
[----:B------:R-:W-:Y:S01]  /*7de0*/  UMOV UR7, 0x40 ;  /* 0x0000004000077882 */ /* 0x000fe20000000000 */
[----:B------:R-:W-:Y:S01]  /*7df0*/  HGMMA.64x16x16.F32 R176, gdesc[UR8].tnspA.tnspB, R176 ;  /* 0x6020000008b079f0 */ /* 0x000fe200087008b0 */
[----:B------:R-:W-:Y:S01]  /*7e00*/  UMOV UR8, UR52 ;  /* 0x0000003400087c82 */ /* 0x000fe20008000000 */
[----:B------:R-:W-:Y:S01]  /*7e10*/  UMOV UR9, UR53 ;  /* 0x0000003500097c82 */ /* 0x000fe20008000000 */
[----:B------:R-:W-:Y:S01]  /*7e20*/  UMOV UR10, UR21 ;  /* 0x00000015000a7c82 */ /* 0x000fe20008000000 */
[----:B------:R-:W-:Y:S01]  /*7e30*/  HGMMA.64x16x16.F32 R192, gdesc[UR12].tnspA.tnspB, R192 ;  /* 0x602000000cc079f0 */ /* 0x000fe200087008c0 */
[----:B------:R-:W-:Y:S01]  /*7e40*/  UMOV UR11, 0x40 ;  /* 0x00000040000b7882 */ /* 0x000fe20000000000 */
[----:B------:R-:W-:Y:S01]  /*7e50*/  IMAD.U32 R20, RZ, RZ, UR10 ;  /* 0x0000000aff147e24 */ /* 0x000fe2000f8e00ff */
[----:B------:R-:W-:Y:S01]  /*7e60*/  UMOV UR15, 0x40 ;  /* 0x00000040000f7882 */ /* 0x000fe20000000000 */
[----:B------:R-:W-:Y:S01]  /*7e70*/  HGMMA.64x16x16.F32 R208, gdesc[UR16].tnspA.tnspB, R208, gsb0 ;  /* 0x6020000010d079f0 */ /* 0x000fe200080008d0 */
[----:B------:R-:W-:Y:S01]  /*7e80*/  IMAD.U32 R21, RZ, RZ, UR11 ;  /* 0x0000000bff157e24 */ /* 0x000fe2000f8e00ff */
[----:B------:R-:W-:Y:S01]  /*7e90*/  UMOV UR19, 0x40 ;  /* 0x0000004000137882 */ /* 0x000fe20000000000 */
[----:B------:R-:W-:-:S02]  /*7ea0*/  WARPGROUP.DEPBAR.LE gsb0, 0x1 ;  /* 0x00008000000079c5 */ /* 0x000fc40000010100 */
[----:B------:R-:W-:-:S06]  /*7eb0*/  WARPGROUP.ARRIVE ;  /* 0x00000000000079c5 */ /* 0x000fcc0000000000 */
[----:B------:R-:W-:Y:S04]  /*7ec0*/  HGMMA.64x16x16.F32 R56, gdesc[UR52].tnspA.tnspB, R56 ;  /* 0x60200000343879f0 */ /* 0x000fe80008700838 */
[----:B------:R-:W-:Y:S01]  /*7ed0*/  HGMMA.64x16x16.F32 R64, gdesc[UR8].tnspA.tnspB, R64 ;  /* 0x60200000084079f0 */ /* 0x000fe20008700840 */
[----:B------:R-:W-:Y:S01]  /*7ee0*/  UMOV UR8, UR52 ;  /* 0x0000003400087c82 */ /* 0x000fe20008000000 */
[----:B------:R-:W-:Y:S01]  /*7ef0*/  UMOV UR9, UR53 ;  /* 0x0000003500097c82 */ /* 0x000fe20008000000 */
[----:B------:R-:W-:Y:S01]  /*7f00*/  UMOV UR10, UR20 ;  /* 0x00000014000a7c82 */ /* 0x000fe20008000000 */
[----:B------:R-:W-:Y:S01]  /*7f10*/  UMOV UR11, 0x40 ;  /* 0x00000040000b7882 */ /* 0x000fe20000000000 */
[----:B------:R-:W-:Y:S01]  /*7f20*/  IMAD.U32 R18, RZ, RZ, UR10 ;  /* 0x0000000aff127e24 */ /* 0x000fe2000f8e00ff */
[----:B------:R-:W-:Y:S01]  /*7f30*/  HGMMA.64x16x16.F32 R72, gdesc[UR8].tnspA.tnspB, R72 ;  /* 0x60200000084879f0 */ /* 0x000fe20008700848 */
[----:B------:R-:W-:Y:S01]  /*7f40*/  UMOV UR10, UR4 ;  /* 0x00000004000a7c82 */ /* 0x000fe20008000000 */
[----:B------:R-:W-:Y:S01]  /*7f50*/  R2UR UR4, R4 ;  /* 0x00000000040472ca */ /* 0x000fe200000e0000 */
[----:B------:R-:W-:Y:S01]  /*7f60*/  IMAD.U32 R19, RZ, RZ, UR11 ;  /* 0x0000000bff137e24 */ /* 0x000fe2000f8e00ff */
        /* <DEDUP_REMOVED lines=8> */
[----:B------:R-:W-:Y:S01]  /*7ff0*/  UMOV UR11, 0x40 ;  /* 0x00000040000b7882 */ /* 0x000fe20000000000 */
[----:B------:R-:W-:Y:S01]  /*8000*/  VIADD R4, R12, 0x80 ;  /* 0x000000800c047836 */ /* 0x000fe20000000000 */
[----:B------:R-:W-:Y:S01]  /*8010*/  ULDC.64 UR52, c[0x0][0x208] ;  /* 0x0000820000347ab9 */ /* 0x000fe20000000a00 */
[----:B------:R-:W-:Y:S01]  /*8020*/  UMOV UR10, UR4 ;  /* 0x00000004000a7c82 */ /* 0x000fe20008000000 */
[----:B------:R-:W-:Y:S01]  /*8030*/  R2UR UR4, R5 ;  /* 0x00000000050472ca */ /* 0x000fe200000e0000 */
[----:B------:R-:W-:Y:S01]  /*8040*/  HGMMA.64x16x16.F32 R88, gdesc[UR8].tnspA.tnspB, R88 ;  /* 0x60200000085879f0 */ /* 0x000fe20008700858 */
[----:B------:R-:W-:Y:S01]  /*8050*/  R2UR UR44, R4 ;  /* 0x00000000042c72ca */ /* 0x000fe200000e0000 */
[C---:B------:R-:W-:Y:S01]  /*8060*/  VIADD R4, R8.reuse, 0x110 ;  /* 0x0000011008047836 */ /* 0x040fe20000000000 */
[----:B------:R-:W-:Y:S01]  /*8070*/  UMOV UR9, UR45 ;  /* 0x0000002d00097c82 */ /* 0x000fe20008000000 */
[----:B------:R-:W-:-:S02]  /*8080*/  VIADD R5, R8, 0x190 ;  /* 0x0000019008057836 */ /* 0x000fc40000000000 */
[----:B------:R-:W-:Y:S01]  /*8090*/  IMAD.U32 R14, RZ, RZ, UR10 ;  /* 0x0000000aff0e7e24 */ /* 0x000fe2000f8e00ff */
[----:B------:R-:W-:Y:S01]  /*80a0*/  R2UR UR5, R4 ;  /* 0x00000000040572ca */ /* 0x000fe200000e0000 */
[----:B------:R-:W-:Y:S01]  /*80b0*/  IMAD.U32 R15, RZ, RZ, UR11 ;  /* 0x0000000bff0f7e24 */ /* 0x000fe2000f8e00ff */
[----:B------:R-:W-:Y:S01]  /*80c0*/  R2UR UR6, R5 ;  /* 0x00000000050672ca */ /* 0x000fe200000e0000 */
[----:B------:R-:W-:Y:S02]  /*80d0*/  UMOV UR11, 0x40 ;  /* 0x00000040000b7882 */ /* 0x000fe40000000000 */
[----:B------:R-:W-:Y:S01]  /*80e0*/  UMOV UR10, UR4 ;  /* 0x00000004000a7c82 */ /* 0x000fe20008000000 */
[----:B------:R-:W-:Y:S01]  /*80f0*/  IMAD.U32 R11, RZ, RZ, UR11 ;  /* 0x0000000bff0b7e24 */ /* 0x000fe2000f8e00ff */
[----:B------:R-:W-:Y:S01]  /*8100*/  UMOV UR8, UR44 ;  /* 0x0000002c00087c82 */ /* 0x000fe20008000000 */
[----:B------:R-:W-:Y:S01]  /*8110*/  IMAD.U32 R10, RZ, RZ, UR10 ;  /* 0x0000000aff0a7e24 */ /* 0x000fe2000f8e00ff */
[----:B------:R-:W-:Y:S01]  /*8120*/  UMOV UR48, UR44 ;  /* 0x0000002c00307c82 */ /* 0x000fe20008000000 */
[----:B------:R-:W-:Y:S01]  /*8130*/  R2UR UR4, R231 ;  /* 0x00000000e70472ca */ /* 0x000fe200000e0000 */
[----:B------:R-:W-:-:S05]  /*8140*/  VIADD R231, R8, 0x130 ;  /* 0x0000013008e77836 */ /* 0x000fca0000000000 */
[----:B------:R-:W-:Y:S01]  /*8150*/  R2UR UR18, R231 ;  /* 0x00000000e71272ca */ /* 0x000fe200000e0000 */
        /* <DEDUP_REMOVED lines=14> */
[C---:B------:R-:W-:Y:S01]  /*8240*/  VIADD R9, R8.reuse, 0xb0 ;  /* 0x000000b008097836 */ /* 0x040fe20000000000 */
[----:B------:R-:W-:Y:S01]  /*8250*/  HGMMA.64x16x16.F32 R80, gdesc[UR8].tnspA.tnspB, R80 ;  /* 0x60200000085079f0 */ /* 0x000fe20008700850 */
[----:B------:R-:W-:Y:S01]  /*8260*/  UMOV UR5, 0x40000040 ;  /* 0x4000004000057882 */ /* 0x000fe20000000000 */
[----:B------:R-:W-:Y:S01]  /*8270*/  UMOV UR20, UR4 ;  /* 0x0000000400147c82 */ /* 0x000fe20008000000 */
[----:B------:R-:W-:Y:S01]  /*8280*/  UMOV UR16, UR4 ;  /* 0x0000000400107c82 */ /* 0x000fe20008000000 */
[----:B------:R-:W-:Y:S01]  /*8290*/  UMOV UR12, UR4 ;  /* 0x00000004000c7c82 */ /* 0x000fe20008000000 */
[----:B------:R-:W-:Y:S01]  /*82a0*/  UMOV UR8, UR4 ;  /* 0x0000000400087c82 */ /* 0x000fe20008000000 */
[----:B------:R-:W-:Y:S01]  /*82b0*/  R2UR UR22, R9 ;  /* 0x00000000091672ca */ /* 0x000fe200000e0000 */
[C---:B------:R-:W-:Y:S01]  /*82c0*/  VIADD R9, R8.reuse, 0x1b0 ;  /* 0x000001b008097836 */ /* 0x040fe20000000000 */
[----:B------:R-:W-:Y:S01]  /*82d0*/  UMOV UR21, UR5 ;  /* 0x0000000500157c82 */ /* 0x000fe20008000000 */
[----:B------:R-:W-:Y:S01]  /*82e0*/  HGMMA.64x16x16.F32 R88, gdesc[UR48].tnspA.tnspB, R88 ;  /* 0x60200000305879f0 */ /* 0x000fe20008700858 */
[----:B------:R-:W-:Y:S01]  /*82f0*/  VIADD R8, R8, 0x230 ;  /* 0x0000023008087836 */ /* 0x000fe20000000000 */
[----:B------:R-:W-:Y:S01]  /*8300*/  UMOV UR17, UR5 ;  /* 0x0000000500117c82 */ /* 0x000fe20008000000 */
[----:B------:R-:W-:Y:S01]  /*8310*/  R2UR UR14, R9 ;  /* 0x00000000090e72ca */ /* 0x000fe200000e0000 */
[----:B------:R-:W-:Y:S01]  /*8320*/  UMOV UR13, UR5 ;  /* 0x00000005000d7c82 */ /* 0x000fe20008000000 */
[----:B------:R-:W-:Y:S01]  /*8330*/  UMOV UR9, UR5 ;  /* 0x0000000500097c82 */ /* 0x000fe20008000000 */
[----:B------:R-:W-:Y:S01]  /*8340*/  IMAD.U32 R6, RZ, RZ, UR10 ;  /* 0x0000000aff067e24 */ /* 0x000fe2000f8e00ff */
[----:B------:R-:W-:Y:S01]  /*8350*/  R2UR UR10, R8 ;  /* 0x00000000080a72ca */ /* 0x000fe200000e0000 */
[----:B------:R-:W-:Y:S01]  /*8360*/  IMAD.U32 R7, RZ, RZ, UR11 ;  /* 0x0000000bff077e24 */ /* 0x000fe2000f8e00ff */
[----:B------:R-:W-:Y:S01]  /*8370*/  UMOV UR11, 0x40 ;  /* 0x00000040000b7882 */ /* 0x000fe20000000000 */
[----:B------:R-:W-:Y:S04]  /*8380*/  HGMMA.64x16x16.F32 R56, gdesc[UR24].tnspA.tnspB, R56 ;  /* 0x60200000183879f0 */ /* 0x000fe80008700838 */
[----:B------:R-:W-:Y:S04]  /*8390*/  HGMMA.64x16x16.F32 R64, gdesc[UR40].tnspA.tnspB, R64 ;  /* 0x60200000284079f0 */ /* 0x000fe80008700840 */
[----:B------:R-:W-:Y:S04]  /*83a0*/  HGMMA.64x16x16.F32 R72, gdesc[UR36].tnspA.tnspB, R72 ;  /* 0x60200000244879f0 */ /* 0x000fe80008700848 */
[----:B------:R-:W-:Y:S04]  /*83b0*/  HGMMA.64x16x16.F32 R80, gdesc[UR32].tnspA.tnspB, R80 ;  /* 0x60200000205079f0 */ /* 0x000fe80008700850 */
[----:B------:R-:W-:Y:S04]  /*83c0*/  HGMMA.64x16x16.F32 R88, gdesc[UR28].tnspA.tnspB, R88 ;  /* 0x602000001c5879f0 */ /* 0x000fe80008700858 */
[----:B------:R-:W-:Y:S01]  /*83d0*/  HGMMA.64x16x16.F32 R56, gdesc[UR4].tnspA.tnspB, R56 ;  /* 0x60200000043879f0 */ /* 0x000fe20008700838 */
[----:B------:R-:W-:-:S03]  /*83e0*/  USHF.L.U32 UR4, UR60, 0xe, URZ ;  /* 0x0000000e3c047899 */ /* 0x000fc6000800063f */
[----:B------:R-:W-:Y:S03]  /*83f0*/  HGMMA.64x16x16.F32 R64, gdesc[UR20].tnspA.tnspB, R64 ;  /* 0x60200000144079f0 */ /* 0x000fe60008700840 */
[----:B------:R-:W-:Y:S01]  /*8400*/  IMAD.U32 R231, RZ, RZ, UR4 ;  /* 0x00000004ffe77e24 */ /* 0x000fe2000f8e00ff */
[----:B------:R-:W-:Y:S01]  /*8410*/  IADD3 R9, P1, R232, UR4, RZ ;  /* 0x00000004e8097c10 */ /* 0x000fe2000ff3e0ff */
[----:B------:R-:W-:Y:S01]  /*8420*/  ULDC.64 UR4, c[0x0][0x2c0] ;  /* 0x0000b00000047ab9 */ /* 0x000fe20000000a00 */
[----:B------:R-:W-:Y:S02]  /*8430*/  HGMMA.64x16x16.F32 R72, gdesc[UR16].tnspA.tnspB, R72 ;  /* 0x60200000104879f0 */ /* 0x000fe40008700848 */
[----:B------:R-:W-:Y:S02]  /*8440*/  LEA R8, P2, R9, UR4, 0x2 ;  /* 0x0000000409087c11 */ /* 0x000fe4000f8410ff */
[----:B---3--:R-:W-:-:S04]  /*8450*/  LEA.HI.X.SX32 R231, R231, R235, 0x1, P1 ;  /* 0x000000ebe7e77211 */ /* 0x008fc800008f0eff */
[----:B------:R-:W-:Y:S01]  /*8460*/  LEA.HI.X R9, R9, UR5, R231, 0x2, P2 ;  /* 0x0000000509097c11 */ /* 0x000fe200090f14e7 */
[----:B------:R-:W-:Y:S04]  /*8470*/  HGMMA.64x16x16.F32 R80, gdesc[UR12].tnspA.tnspB, R80 ;  /* 0x602000000c5079f0 */ /* 0x000fe80008700850 */
[----:B------:R0:W-:Y:S04]  /*8480*/  REDG.E.ADD.F32x4.FTZ.RN.STRONG.GPU desc[UR52][R8.64], R24 ;  /* 0x00000018080079a6 */ /* 0x0001e8000c10f7b4 */
[----:B------:R0:W-:Y:S01]  /*8490*/  REDG.E.ADD.F32x4.FTZ.RN.STRONG.GPU desc[UR52][R8.64+0x800], R28 ;  /* 0x0008001c080079a6 */ /* 0x0001e2000c10f7b4 */
[----:B------:R-:W-:Y:S03]  /*84a0*/  HGMMA.64x16x16.F32 R88, gdesc[UR8].tnspA.tnspB, R88, gsb0 ;  /* 0x60200000085879f0 */ /* 0x000fe60008000858 */
[----:B------:R0:W-:Y:S04]  /*84b0*/  REDG.E.ADD.F32x4.FTZ.RN.STRONG.GPU desc[UR52][R8.64+0x1000], R32 ;  /* 0x00100020080079a6 */ /* 0x0001e8000c10f7b4 */
[----:B------:R0:W-:Y:S01]  /*84c0*/  REDG.E.ADD.F32x4.FTZ.RN.STRONG.GPU desc[UR52][R8.64+0x1800], R36 ;  /* 0x00180024080079a6 */ /* 0x0001e2000c10f7b4 */
[----:B------:R-:W-:-:S03]  /*84d0*/  WARPGROUP.DEPBAR.LE gsb0, 0x1 ;  /* 0x00008000000079c5 */ /* 0x000fc60000010100 */
[----:B------:R0:W-:Y:S04]  /*84e0*/  REDG.E.ADD.F32x4.FTZ.RN.STRONG.GPU desc[UR52][R8.64+0x2000], R40 ;  /* 0x00200028080079a6 */ /* 0x0001e8000c10f7b4 */
[----:B------:R0:W-:Y:S04]  /*84f0*/  REDG.E.ADD.F32x4.FTZ.RN.STRONG.GPU desc[UR52][R8.64+0x2800], R44 ;  /* 0x0028002c080079a6 */ /* 0x0001e8000c10f7b4 */
[----:B------:R0:W-:Y:S04]  /*8500*/  REDG.E.ADD.F32x4.FTZ.RN.STRONG.GPU desc[UR52][R8.64+0x3000], R48 ;  /* 0x00300030080079a6 */ /* 0x0001e8000c10f7b4 */
[----:B------:R0:W-:Y:S01]  /*8510*/  REDG.E.ADD.F32x4.FTZ.RN.STRONG.GPU desc[UR52][R8.64+0x3800], R52 ;  /* 0x00380034080079a6 */ /* 0x0001e2000c10f7b4 */
[----:B------:R-:W-:Y:S05]  /*8520*/  @!P0 BRA `(.L_x_893) ;  /* 0x0000000000048947 */ /* 0x000fea0003800000 */
[----:B------:R-:W-:Y:S01]  /*8530*/  BPT.TRAP 0x1 ;  /* 0x000000040000795c */ /* 0x000fe20000300000 */
.L_x_893:
[----:B0-----:R-:W-:Y:S01]  /*8540*/  VIADD R24, R13, 0x500 ;  /* 0x000005000d187836 */ /* 0x001fe20000000000 */
        /* <DEDUP_REMOVED lines=37> */
[----:B------:R-:W-:Y:S01]  /*87a0*/  UMOV UR45, 0x40000040 ;  /* 0x40000040002d7882 */ /* 0x000fe20000000000 */
[----:B------:R-:W-:Y:S02]  /*87b0*/  WARPGROUP.DEPBAR.LE gsb0, 0x0 ;  /* 0x00008000000079c5 */ /* 0x000fe40000010000 */
[----:B------:R-:W-:Y:S01]  /*87c0*/  WARPGROUP.ARRIVE ;  /* 0x00000000000079c5 */ /* 0x000fe20000000000 */
[----:B------:R-:W-:Y:S04]  /*87d0*/  REDG.E.ADD.F32x4.FTZ.RN.STRONG.GPU desc[UR4][R8.64+0x4000], R24 ;  /* 0x00400018080079a6 */ /* 0x000fe8000c10f784 */
[----:B------:R-:W-:Y:S03]  /*87e0*/  REDG.E.ADD.F32x4.FTZ.RN.STRONG.GPU desc[UR4][R8.64+0x4800], R28 ;  /* 0x0048001c080079a6 */ /* 0x000fe6000c10f784 */
[----:B------:R-:W-:Y:S01]  /*87f0*/  HGMMA.64x16x16.F32 R96, gdesc[UR52].tnspA.tnspB, R96 ;  /* 0x60200000346079f0 */ /* 0x000fe20008700860 */
[----:B------:R-:W-:-:S02]  /*8800*/  R2UR UR54, R20 ;  /* 0x00000000143672ca */ /* 0x000fc400000e0000 */
[----:B------:R-:W-:Y:S01]  /*8810*/  R2UR UR55, R21 ;  /* 0x00000000153772ca */ /* 0x000fe200000e0000 */
[----:B------:R-:W-:Y:S04]  /*8820*/  REDG.E.ADD.F32x4.FTZ.RN.STRONG.GPU desc[UR4][R8.64+0x5000], R32 ;  /* 0x00500020080079a6 */ /* 0x000fe8000c10f784 */
[----:B------:R-:W-:Y:S04]  /*8830*/  REDG.E.ADD.F32x4.FTZ.RN.STRONG.GPU desc[UR4][R8.64+0x5800], R36 ;  /* 0x00580024080079a6 */ /* 0x000fe8000c10f784 */
[----:B------:R-:W-:Y:S04]  /*8840*/  REDG.E.ADD.F32x4.FTZ.RN.STRONG.GPU desc[UR4][R8.64+0x6000], R40 ;  /* 0x00600028080079a6 */ /* 0x000fe8000c10f784 */
[----:B------:R-:W-:Y:S01]  /*8850*/  HGMMA.64x16x16.F32 R104, gdesc[UR52].tnspA.tnspB, R104 ;  /* 0x60200000346879f0 */ /* 0x000fe20008700868 */
[----:B------:R-:W-:Y:S01]  /*8860*/  R2UR UR54, R18 ;  /* 0x00000000123672ca */ /* 0x000fe200000e0000 */
[----:B------:R-:W-:Y:S01]  /*8870*/  REDG.E.ADD.F32x4.FTZ.RN.STRONG.GPU desc[UR4][R8.64+0x6800], R44 ;  /* 0x0068002c080079a6 */ /* 0x000fe2000c10f784 */
[----:B------:R-:W-:-:S03]  /*8880*/  R2UR UR55, R19 ;  /* 0x00000000133772ca */ /* 0x000fc600000e0000 */
[----:B------:R-:W-:Y:S04]  /*8890*/  REDG.E.ADD.F32x4.FTZ.RN.STRONG.GPU desc[UR4][R8.64+0x7000], R48 ;  /* 0x00700030080079a6 */ /* 0x000fe8000c10f784 */
[----:B------:R0:W-:Y:S01]  /*88a0*/  REDG.E.ADD.F32x4.FTZ.RN.STRONG.GPU desc[UR4][R8.64+0x7800], R52 ;  /* 0x00780034080079a6 */ /* 0x0001e2000c10f784 */
[----:B------:R-:W-:Y:S01]  /*88b0*/  UMOV UR25, 0x40000040 ;  /* 0x4000004000197882 */ /* 0x000fe20000000000 */
[----:B------:R-:W-:Y:S01]  /*88c0*/  UMOV UR5, 0x40000040 ;  /* 0x4000004000057882 */ /* 0x000fe20000000000 */
[----:B------:R-:W-:Y:S01]  /*88d0*/  UMOV UR41, UR25 ;  /* 0x0000001900297c82 */ /* 0x000fe20008000000 */
[----:B------:R-:W-:Y:S01]  /*88e0*/  UMOV UR37, UR25 ;  /* 0x0000001900257c82 */ /* 0x000fe20008000000 */
[----:B------:R-:W-:Y:S01]  /*88f0*/  UMOV UR33, UR25 ;  /* 0x0000001900217c82 */ /* 0x000fe20008000000 */
[----:B------:R-:W-:Y:S01]  /*8900*/  HGMMA.64x16x16.F32 R112, gdesc[UR52].tnspA.tnspB, R112 ;  /* 0x60200000347079f0 */ /* 0x000fe20008700870 */
[----:B------:R-:W-:Y:S01]  /*8910*/  R2UR UR54, R16 ;  /* 0x00000000103672ca */ /* 0x000fe200000e0000 */
[----:B------:R-:W-:Y:S01]  /*8920*/  UMOV UR21, UR5 ;  /* 0x0000000500157c82 */ /* 0x000fe20008000000 */
[----:B------:R-:W-:Y:S01]  /*8930*/  R2UR UR55, R17 ;  /* 0x00000000113772ca */ /* 0x000fe200000e0000 */
[----:B------:R-:W-:Y:S01]  /*8940*/  UMOV UR17, UR5 ;  /* 0x0000000500117c82 */ /* 0x000fe20008000000 */
[----:B------:R-:W-:Y:S01]  /*8950*/  UMOV UR13, UR5 ;  /* 0x00000005000d7c82 */ /* 0x000fe20008000000 */
[----:B0-----:R-:W-:-:S10]  /*8960*/  VIADD R8, R12, 0x480 ;  /* 0x000004800c087836 */ /* 0x001fd40000000000 */
[----:B------:R-:W-:Y:S01]  /*8970*/  HGMMA.64x16x16.F32 R120, gdesc[UR52].tnspA.tnspB, R120 ;  /* 0x60200000347879f0 */ /* 0x000fe20008700878 */
[----:B------:R-:W-:Y:S02]  /*8980*/  R2UR UR54, R14 ;  /* 0x000000000e3672ca */ /* 0x000fe400000e0000 */
[----:B------:R-:W-:Y:S02]  /*8990*/  R2UR UR55, R15 ;  /* 0x000000000f3772ca */ /* 0x000fe400000e0000 */
[----:B------:R-:W-:-:S11]  /*89a0*/  R2UR UR44, R8 ;  /* 0x00000000082c72ca */ /* 0x000fd600000e0000 */
[----:B------:R-:W-:Y:S04]  /*89b0*/  HGMMA.64x16x16.F32 R128, gdesc[UR52].tnspA.tnspB, R128 ;  /* 0x60200000348079f0 */ /* 0x000fe80008700880 */
[----:B------:R-:W-:Y:S01]  /*89c0*/  HGMMA.64x16x16.F32 R96, gdesc[UR44].tnspA.tnspB, R96 ;  /* 0x602000002c6079f0 */ /* 0x000fe20008700860 */
[----:B------:R-:W-:Y:S02]  /*89d0*/  R2UR UR46, R10 ;  /* 0x000000000a2e72ca */ /* 0x000fe400000e0000 */
[----:B------:R-:W-:-:S13]  /*89e0*/  R2UR UR47, R11 ;  /* 0x000000000b2f72ca */ /* 0x000fda00000e0000 */
[----:B------:R-:W-:Y:S01]  /*89f0*/  HGMMA.64x16x16.F32 R104, gdesc[UR44].tnspA.tnspB, R104 ;  /* 0x602000002c6879f0 */ /* 0x000fe20008700868 */
[----:B------:R-:W-:Y:S01]  /*8a00*/  R2UR UR46, R4 ;  /* 0x00000000042e72ca */ /* 0x000fe200000e0000 */
[C---:B------:R-:W-:Y:S01]  /*8a10*/  VIADD R4, R12.reuse, 0x500 ;  /* 0x000005000c047836 */ /* 0x040fe20000000000 */
[----:B------:R-:W-:Y:S01]  /*8a20*/  R2UR UR47, R5 ;  /* 0x00000000052f72ca */ /* 0x000fe200000e0000 */
[----:B------:R-:W-:-:S03]  /*8a30*/  VIADD R12, R12, 0x580 ;  /* 0x000005800c0c7836 */ /* 0x000fc60000000000 */
[----:B------:R-:W-:Y:S02]  /*8a40*/  R2UR UR24, R4 ;  /* 0x00000000041872ca */ /* 0x000fe400000e0000 */
[----:B------:R-:W-:-:S07]  /*8a50*/  R2UR UR4, R12 ;  /* 0x000000000c0472ca */ /* 0x000fce00000e0000 */
[----:B------:R-:W-:Y:S01]  /*8a60*/  HGMMA.64x16x16.F32 R112, gdesc[UR44].tnspA.tnspB, R112 ;  /* 0x602000002c7079f0 */ /* 0x000fe20008700870 */
[----:B------:R-:W-:Y:S02]  /*8a70*/  R2UR UR46, R6 ;  /* 0x00000000062e72ca */ /* 0x000fe400000e0000 */
[----:B------:R-:W-:Y:S01]  /*8a80*/  R2UR UR47, R7 ;  /* 0x00000000072f72ca */ /* 0x000fe200000e0000 */
[----:B------:R-:W-:Y:S01]  /*8a90*/  UMOV UR40, UR24 ;  /* 0x0000001800287c82 */ /* 0x000fe20008000000 */
[----:B------:R-:W-:Y:S01]  /*8aa0*/  UMOV UR36, UR24 ;  /* 0x0000001800247c82 */ /* 0x000fe20008000000 */
[----:B------:R-:W-:Y:S01]  /*8ab0*/  UMOV UR32, UR24 ;  /* 0x0000001800207c82 */ /* 0x000fe20008000000 */
[----:B------:R-:W-:Y:S01]  /*8ac0*/  UMOV UR20, UR4 ;  /* 0x0000000400147c82 */ /* 0x000fe20008000000 */
[----:B------:R-:W-:Y:S01]  /*8ad0*/  UMOV UR16, UR4 ;  /* 0x0000000400107c82 */ /* 0x000fe20008000000 */
[----:B------:R-:W-:-:S07]  /*8ae0*/  UMOV UR12, UR4 ;  /* 0x00000004000c7c82 */ /* 0x000fce0008000000 */
        /* <DEDUP_REMOVED lines=19> */
[----:B------:R-:W-:Y:S05]  /*8c20*/  @!P0 BRA `(.L_x_894) ;  /* 0x0000000000048947 */ /* 0x000fea0003800000 */
[----:B------:R-:W-:Y:S01]  /*8c30*/  BPT.TRAP 0x1 ;  /* 0x000000040000795c */ /* 0x000fe20000300000 */
.L_x_894:
[----:B------:R-:W-:Y:S01]  /*8c40*/  UIADD3 UR60, UR60, 0x1, URZ ;  /* 0x000000013c3c7890 */ /* 0x000fe2000fffe03f */
[----:B------:R-:W-:Y:S01]  /*8c50*/  VIADD R2, R2, 0x1 ;  /* 0x0000000102027836 */ /* 0x000fe20000000000 */
[----:B------:R-:W-:Y:S01]  /*8c60*/  LOP3.LUT R226, R226, 0x1, RZ, 0x3c, !PT ;  /* 0x00000001e2e27812 */ /* 0x000fe200078e3cff */
[----:B------:R-:W-:Y:S01]  /*8c70*/  VIADD R224, R224, 0x31620 ;  /* 0x00031620e0e07836 */ /* 0x000fe20000000000 */
[----:B------:R-:W-:Y:S02]  /*8c80*/  UISETP.GE.AND UP0, UPT, UR60, UR61, UPT ;  /* 0x0000003d3c00728c */ /* 0x000fe4000bf06270 */
[----:B------:R-:W-:Y:S02]  /*8c90*/  ISETP.NE.AND P0, PT, R2, 0x2, PT ;  /* 0x000000020200780c */ /* 0x000fe40003f05270 */
[----:B------:R-:W-:Y:S02]  /*8ca0*/  PRMT R224, RZ, 0x654, R224 ;  /* 0x00000654ffe07816 */ /* 0x000fe400000000e0 */
[----:B------:R-:W-:-:S02]  /*8cb0*/  PLOP3.LUT P1, PT, PT, PT, UP0, 0x80, 0x0 ;  /* 0x000000000000781c */ /* 0x000fc40003f2f008 */
[----:B------:R-:W-:Y:S01]  /*8cc0*/  SEL R5, RZ, 0x1, P0 ;  /* 0x00000001ff057807 */ /* 0x000fe20000000000 */
[----:B------:R0:W-:Y:S01]  /*8cd0*/  SYNCS.ARRIVE.TRANS64.RED.A1T0 RZ, [R224+URZ], RZ ;  /* 0x000000ffe0ff79a7 */ /* 0x0001e2000810043f */
[----:B------:R-:W-:Y:S02]  /*8ce0*/  SEL R2, R2, RZ, P0 ;  /* 0x000000ff02027207 */ /* 0x000fe40000000000 */
[----:B------:R-:W-:-:S07]  /*8cf0*/  LOP3.LUT R228, R228, R5, RZ, 0x3c, !PT ;  /* 0x00000005e4e47212 */ /* 0x000fce00078e3cff */
[----:B0-----:R-:W-:Y:S05]  /*8d00*/  @!P1 BRA `(.L_x_895) ;  /* 0xffffff9000589947 */ /* 0x001fea000383ffff */
        /* <DEDUP_REMOVED lines=82> */
.L_x_882:
[----:B------:R-:W-:Y:S05]  /*9230*/  @P0 BRA `(.L_x_896) ;  /* 0x0000002400a00947 */ /* 0x000fea0003800000 */
[----:B------:R-:W2:Y:S01]  /*9240*/  S2R R4, SR_TID.X ;  /* 0x0000000000047919 */ /* 0x000ea20000002100 */
[----:B------:R-:W3:Y:S01]  /*9250*/  S2UR UR5, SR_CgaCtaId ;  /* 0x00000000000579c3 */ /* 0x000ee20000008800 */
        /* <DEDUP_REMOVED lines=13> */
[----:B------:R-:W-:Y:S01]  /*9330*/  F2FP.F16.F32.PACK_AB R160, R161, R160 ;  /* 0x000000a0a1a0723e */ /* 0x000fe200000000ff */
[----:B---3--:R-:W-:Y:S01]  /*9340*/  ULEA UR5, UR5, UR4, 0x18 ;  /* 0x0000000405057291 */ /* 0x008fe2000f8ec03f */
[----:B------:R-:W-:Y:S02]  /*9350*/  F2FP.F16.F32.PACK_AB R154, R157, R156 ;  /* 0x0000009c9d9a723e */ /* 0x000fe400000000ff */
[----:B------:R-:W-:-:S02]  /*9360*/  F2FP.F16.F32.PACK_AB R155, R159, R158 ;  /* 0x0000009e9f9b723e */ /* 0x000fc400000000ff */
[----:B------:R-:W-:Y:S01]  /*9370*/  F2FP.F16.F32.PACK_AB R161, R163, R162 ;  /* 0x000000a2a3a1723e */ /* 0x000fe200000000ff */
[----:B--2---:R-:W-:Y:S01]  /*9380*/  VIADD R4, R4, 0xffffff80 ;  /* 0xffffff8004047836 */ /* 0x004fe20000000000 */
[----:B------:R-:W-:Y:S02]  /*9390*/  F2FP.F16.F32.PACK_AB R168, R169, R168 ;  /* 0x000000a8a9a8723e */ /* 0x000fe400000000ff */
[----:B------:R-:W-:Y:S01]  /*93a0*/  F2FP.F16.F32.PACK_AB R162, R165, R164 ;  /* 0x000000a4a5a2723e */ /* 0x000fe200000000ff */
[----:B-1----:R-:W-:Y:S01]  /*93b0*/  IMAD.SHL.U32 R2, R4, 0x40, RZ ;  /* 0x0000004004027824 */ /* 0x002fe200078e00ff */
[----:B------:R-:W-:Y:S02]  /*93c0*/  SHF.R.S32.HI R11, RZ, 0x1f, R4 ;  /* 0x0000001fff0b7819 */ /* 0x000fe40000011404 */
[----:B------:R-:W-:Y:S02]  /*93d0*/  F2FP.F16.F32.PACK_AB R163, R167, R166 ;  /* 0x000000a6a7a3723e */ /* 0x000fe400000000ff */
[----:B------:R-:W-:-:S02]  /*93e0*/  LEA.HI R5, R11, R4, RZ, 0x5 ;  /* 0x000000040b057211 */ /* 0x000fc400078f28ff */
[----:B------:R-:W-:Y:S02]  /*93f0*/  LOP3.LUT R2, R2, 0x1c0, RZ, 0xc0, !PT ;  /* 0x000001c002027812 */ /* 0x000fe400078ec0ff */
[----:B------:R-:W-:Y:S02]  /*9400*/  SHF.R.S32.HI R0, RZ, 0x5, R5 ;  /* 0x00000005ff007819 */ /* 0x000fe40000011405 */
[CC--:B------:R-:W-:Y:S02]  /*9410*/  LEA.HI R9, R11.reuse, R4.reuse, RZ, 0x4 ;  /* 0x000000040b097211 */ /* 0x0c0fe400078f20ff */
[CC--:B------:R-:W-:Y:S01]  /*9420*/  LEA.HI R3, R11.reuse, R4.reuse, RZ, 0x3 ;  /* 0x000000040b037211 */ /* 0x0c0fe200078f18ff */
[----:B------:R-:W-:Y:S01]  /*9430*/  IMAD.SHL.U32 R7, R0, 0x10, RZ ;  /* 0x0000001000077824 */ /* 0x000fe200078e00ff */
[----:B------:R-:W-:Y:S02]  /*9440*/  SHF.R.S32.HI R8, RZ, 0x4, R9 ;  /* 0x00000004ff087819 */ /* 0x000fe40000011409 */
[----:B------:R-:W-:-:S02]  /*9450*/  LEA.HI R11, R11, R4, RZ, 0x7 ;  /* 0x000000040b0b7211 */ /* 0x000fc400078f38ff */
[----:B------:R-:W-:Y:S02]  /*9460*/  LOP3.LUT R6, R2, 0x30, R7, 0xf8, !PT ;  /* 0x0000003002067812 */ /* 0x000fe400078ef807 */
[----:B------:R-:W-:Y:S02]  /*9470*/  SHF.R.U32.HI R2, RZ, 0x3, R2 ;  /* 0x00000003ff027819 */ /* 0x000fe40000011602 */
[----:B------:R-:W-:Y:S02]  /*9480*/  LOP3.LUT R3, R6, 0x8, R3, 0xf8, !PT ;  /* 0x0000000806037812 */ /* 0x000fe400078ef803 */
[----:B------:R-:W-:Y:S02]  /*9490*/  LEA.HI R9, R9, R8, RZ, 0x1 ;  /* 0x0000000809097211 */ /* 0x000fe400078f08ff */
[----:B------:R-:W-:Y:S02]  /*94a0*/  LOP3.LUT R6, R3, R2, RZ, 0x3c, !PT ;  /* 0x0000000203067212 */ /* 0x000fe400078e3cff */
[----:B------:R-:W1:Y:S01]  /*94b0*/  LDC.64 R2, c[0x0][0x878] ;  /* 0x00021e00ff027b82 */ /* 0x000e620000000a00 */
[----:B------:R-:W-:-:S02]  /*94c0*/  LOP3.LUT R9, R9, 0x7ffffe, RZ, 0xc0, !PT ;  /* 0x007ffffe09097812 */ /* 0x000fc400078ec0ff */
[----:B------:R-:W-:Y:S02]  /*94d0*/  F2FP.F16.F32.PACK_AB R169, R171, R170 ;  /* 0x000000aaaba9723e */ /* 0x000fe400000000ff */
[----:B------:R-:W-:Y:S01]  /*94e0*/  F2FP.F16.F32.PACK_AB R176, R177, R176 ;  /* 0x000000b0b1b0723e */ /* 0x000fe200000000ff */
[----:B------:R-:W-:Y:S01]  /*94f0*/  IMAD.IADD R9, R8, 0x1, -R9 ;  /* 0x0000000108097824 */ /* 0x000fe200078e0a09 */
[----:B------:R-:W-:Y:S02]  /*9500*/  SHF.R.S32.HI R8, RZ, 0x7, R11 ;  /* 0x00000007ff087819 */ /* 0x000fe4000001140b */
[----:B------:R-:W-:Y:S02]  /*9510*/  F2FP.F16.F32.PACK_AB R170, R173, R172 ;  /* 0x000000acadaa723e */ /* 0x000fe400000000ff */
[----:B------:R-:W-:Y:S01]  /*9520*/  F2FP.F16.F32.PACK_AB R171, R175, R174 ;  /* 0x000000aeafab723e */ /* 0x000fe200000000ff */
[----:B------:R-:W-:Y:S01]  /*9530*/  IMAD R9, R8, 0xa, R9 ;  /* 0x0000000a08097824 */ /* 0x000fe200078e0209 */
[----:B------:R-:W-:-:S02]  /*9540*/  F2FP.F16.F32.PACK_AB R177, R179, R178 ;  /* 0x000000b2b3b1723e */ /* 0x000fc400000000ff */
[----:B------:R-:W-:Y:S01]  /*9550*/  F2FP.F16.F32.PACK_AB R184, R185, R184 ;  /* 0x000000b8b9b8723e */ /* 0x000fe200000000ff */
[----:B------:R-:W-:Y:S01]  /*9560*/  IMAD.U32 R6, R9, 0x200, R6 ;  /* 0x0000020009067824 */ /* 0x000fe200078e0006 */
[----:B------:R-:W-:Y:S01]  /*9570*/  F2FP.F16.F32.PACK_AB R178, R181, R180 ;  /* 0x000000b4b5b2723e */ /* 0x000fe200000000ff */
[----:B------:R-:W2:Y:S01]  /*9580*/  LDC.64 R8, c[0x0][0x870] ;  /* 0x00021c00ff087b82 */ /* 0x000ea20000000a00 */
[----:B------:R-:W-:Y:S02]  /*9590*/  F2FP.F16.F32.PACK_AB R179, R183, R182 ;  /* 0x000000b6b7b3723e */ /* 0x000fe400000000ff */
[----:B0-----:R-:W-:Y:S02]  /*95a0*/  LEA R10, R6, UR5, 0x1 ;  /* 0x00000005060a7c11 */ /* 0x001fe4000f8e08ff */
[----:B------:R-:W-:Y:S02]  /*95b0*/  F2FP.F16.F32.PACK_AB R185, R187, R186 ;  /* 0x000000babbb9723e */ /* 0x000fe400000000ff */
[----:B-1----:R-:W-:Y:S01]  /*95c0*/  ISETP.NE.U32.AND P1, PT, R2, RZ, PT ;  /* 0x000000ff0200720c */ /* 0x002fe20003f25070 */
        /* <DEDUP_REMOVED lines=14> */
[----:B------:R-:W-:Y:S01]  /*96b0*/  ISETP.NE.AND.EX P1, PT, R3, RZ, PT, P1 ;  /* 0x000000ff0300720c */ /* 0x000fe20003f25310 */
[----:B------:R0:W-:Y:S01]  /*96c0*/  STSM.16.MT88.4 [R10+0x10000], R176 ;  /* 0x010000b00a007844 */ /* 0x0001e20000004200 */
[----:B------:R-:W-:Y:S01]  /*96d0*/  F2FP.F16.F32.PACK_AB R202, R205, R204 ;  /* 0x000000cccdca723e */ /* 0x000fe200000000ff */
[----:B------:R-:W1:Y:S01]  /*96e0*/  LDC.64 R2, c[0x0][0x870] ;  /* 0x00021c00ff027b82 */ /* 0x000e620000000a00 */
        /* <DEDUP_REMOVED lines=8> */
[----:B------:R-:W-:Y:S01]  /*9770*/  F2FP.F16.F32.PACK_AB R57, R59, R58 ;  /* 0x0000003a3b39723e */ /* 0x000fe200000000ff */
[----:B------:R-:W3:Y:S01]  /*9780*/  @P1 LDC.64 R6, c[0x0][0x878] ;  /* 0x00021e00ff061b82 */ /* 0x000ee20000000a00 */
[----:B------:R-:W-:Y:S01]  /*9790*/  F2FP.F16.F32.PACK_AB R96, R97, R96 ;  /* 0x000000606160723e */ /* 0x000fe200000000ff */
[----:B------:R0:W-:Y:S01]  /*97a0*/  STSM.16.MT88.4 [R10+0x11000], R208 ;  /* 0x011000d00a007844 */ /* 0x0001e20000004200 */
        /* <DEDUP_REMOVED lines=46> */
[----:B--2---:R-:W-:-:S03]  /*9a90*/  ISETP.NE.U32.AND P0, PT, R8, RZ, PT ;  /* 0x000000ff0800720c */ /* 0x004fc60003f05070 */
[----:B------:R0:W-:Y:S01]  /*9aa0*/  STSM.16.MT88.4 [R10+0x7000], R128 ;  /* 0x007000800a007844 */ /* 0x0001e20000004200 */
[----:B------:R-:W-:Y:S01]  /*9ab0*/  BAR.SYNC.DEFER_BLOCKING 0x1, 0x100 ;  /* 0x0044000000007b1d */ /* 0x000fe20000010000 */
[----:B------:R-:W-:Y:S01]  /*9ac0*/  ISETP.NE.AND.EX P0, PT, R9, RZ, PT, P0 ;  /* 0x000000ff0900720c */ /* 0x000fe20003f05300 */
[----:B-1----:R-:W-:-:S04]  /*9ad0*/  IMAD.WIDE R8, R236, 0x4, R2 ;  /* 0x00000004ec087825 */ /* 0x002fc800078e0202 */
[----:B---3--:R-:W-:-:S05]  /*9ae0*/  @P1 IMAD.WIDE R2, R236, 0x4, R6 ;  /* 0x00000004ec021825 */ /* 0x008fca00078e0206 */
[----:B------:R1:W2:Y:S04]  /*9af0*/  @P1 LDG.E R7, desc[UR6][R2.64] ;  /* 0x0000000602071981 */ /* 0x0002a8000c1e1900 */
[----:B------:R-:W3:Y:S01]  /*9b00*/  @P0 LDG.E R6, desc[UR6][R8.64] ;  /* 0x0000000608060981 */ /* 0x000ee2000c1e1900 */
[----:B------:R-:W-:Y:S01]  /*9b10*/  LOP3.LUT R5, R5, 0xffffffe0, RZ, 0xc0, !PT ;  /* 0xffffffe005057812 */ /* 0x000fe200078ec0ff */
[----:B------:R-:W-:-:S04]  /*9b20*/  IMAD.SHL.U32 R11, R0, 0x40, RZ ;  /* 0x00000040000b7824 */ /* 0x000fc800078e00ff */
[----:B------:R-:W-:Y:S01]  /*9b30*/  IMAD.IADD R5, R4, 0x1, -R5 ;  /* 0x0000000104057824 */ /* 0x000fe200078e0a05 */
[----:B------:R-:W-:-:S03]  /*9b40*/  LOP3.LUT R11, R11, 0x1c0, RZ, 0xc0, !PT ;  /* 0x000001c00b0b7812 */ /* 0x000fc600078ec0ff */
[----:B------:R-:W-:Y:S01]  /*9b50*/  IMAD.SHL.U32 R28, R5, 0x8, RZ ;  /* 0x00000008051c7824 */ /* 0x000fe200078e00ff */
[----:B------:R-:W-:-:S04]  /*9b60*/  SHF.R.S32.HI R12, RZ, 0x1f, R5 ;  /* 0x0000001fff0c7819 */ /* 0x000fc80000011405 */
[----:B------:R-:W-:Y:S02]  /*9b70*/  LOP3.LUT R4, R11, 0x38, R28, 0xf8, !PT ;  /* 0x000000380b047812 */ /* 0x000fe400078ef81c */
[----:B------:R-:W-:Y:S02]  /*9b80*/  SHF.R.U32.HI R11, RZ, 0x3, R11 ;  /* 0x00000003ff0b7819 */ /* 0x000fe4000001160b */
[----:B------:R-:W-:Y:S01]  /*9b90*/  LEA.HI R12, R12, R5, RZ, 0x3 ;  /* 0x000000050c0c7211 */ /* 0x000fe200078f18ff */
[----:B------:R-:W-:Y:S01]  /*9ba0*/  ULDC UR4, c[0x0][0x808] ;  /* 0x0002020000047ab9 */ /* 0x000fe20000000800 */
[----:B------:R-:W-:Y:S02]  /*9bb0*/  LOP3.LUT R11, R4, R11, RZ, 0x3c, !PT ;  /* 0x0000000b040b7212 */ /* 0x000fe400078e3cff */
[----:B------:R-:W-:Y:S02]  /*9bc0*/  SHF.R.S32.HI R12, RZ, 0x3, R12 ;  /* 0x00000003ff0c7819 */ /* 0x000fe4000001140c */
[----:B-1----:R-:W-:-:S03]  /*9bd0*/  CS2R R2, SRZ ;  /* 0x0000000000027805 */ /* 0x002fc6000001ff00 */
[----:B------:R-:W-:Y:S01]  /*9be0*/  IMAD R11, R12, 0x1400, R11 ;  /* 0x000014000c0b7824 */ /* 0x000fe200078e020b */
[----:B--2---:R-:W-:Y:S02]  /*9bf0*/  @P1 R2UR UR4, R7 ;  /* 0x00000000070412ca */ /* 0x004fe400000e0000 */
[----:B---3--:R-:W-:Y:S01]  /*9c00*/  @P0 SHF.R.S32.HI R5, RZ, 0x1f, R6 ;  /* 0x0000001fff050819 */ /* 0x008fe20000011406 */
[----:B0-----:R-:W-:-:S12]  /*9c10*/  @P1 BRA `(.L_x_897) ;  /* 0x00000000001c1947 */ /* 0x001fd80003800000 */
[----:B------:R-:W-:Y:S05]  /*9c20*/  @!P0 BRA `(.L_x_897) ;  /* 0x0000000000188947 */ /* 0x000fea0003800000 */
[----:B------:R-:W-:Y:S02]  /*9c30*/  ULDC.64 UR6, c[0x0][0x208] ;  /* 0x0000820000067ab9 */ /* 0x000fe40000000a00 */
[----:B------:R-:W2:Y:S04]  /*9c40*/  LDG.E R7, desc[UR6][R8.64] ;  /* 0x0000000608077981 */ /* 0x000ea8000c1e1900 */
[----:B------:R-:W3:Y:S01]  /*9c50*/  LDG.E R4, desc[UR6][R8.64+0x4] ;  /* 0x0000040608047981 */ /* 0x000ee2000c1e1900 */
[----:B--2---:R-:W-:Y:S02]  /*9c60*/  R2UR UR6, R7 ;  /* 0x00000000070672ca */ /* 0x004fe400000e0000 */
[----:B---3--:R-:W-:-:S13]  /*9c70*/  R2UR UR4, R4 ;  /* 0x00000000040472ca */ /* 0x008fda00000e0000 */
[----:B------:R-:W-:-:S12]  /*9c80*/  UIADD3 UR4, -UR6, UR4, URZ ;  /* 0x0000000406047290 */ /* 0x000fd8000fffe13f */
.L_x_897:
[----:B------:R-:W2:Y:S01]  /*9c90*/  LDL.LU R4, [R1+0xc] ;  /* 0x00000c0001047983 */ /* 0x000ea20000300800 */
[----:B------:R-:W-:Y:S01]  /*9ca0*/  LEA R30, R11, UR5, 0x1 ;  /* 0x000000050b1e7c11 */ /* 0x000fe2000f8e08ff */
[----:B------:R-:W-:Y:S01]  /*9cb0*/  @P0 IMAD.MOV.U32 R2, RZ, RZ, R6 ;  /* 0x000000ffff020224 */ /* 0x000fe200078e0006 */
[----:B------:R-:W-:Y:S01]  /*9cc0*/  ULDC.64 UR6, c[0x0][0x850] ;  /* 0x0002140000067ab9 */ /* 0x000fe20000000a00 */
[----:B------:R-:W3:Y:S01]  /*9cd0*/  LDL R225, [R1+0x10] ;  /* 0x0000100001e17983 */ /* 0x000ee20000100800 */
[----:B------:R-:W-:Y:S02]  /*9ce0*/  @P0 IMAD.MOV.U32 R3, RZ, RZ, R5 ;  /* 0x000000ffff030224 */ /* 0x000fe400078e0005 */
[C---:B------:R-:W-:Y:S01]  /*9cf0*/  VIADD R31, R0.reuse, 0x8 ;  /* 0x00000008001f7836 */ /* 0x040fe20000000000 */
[----:B------:R-:W4:Y:S01]  /*9d00*/  LDL R224, [R1+0x8] ;  /* 0x0000080001e07983 */ /* 0x000f220000100800 */
[C---:B------:R-:W-:Y:S01]  /*9d10*/  IADD3 R2, P1, R0.reuse, R2, RZ ;  /* 0x0000000200027210 */ /* 0x040fe20007f3e0ff */
[----:B------:R-:W-:Y:S01]  /*9d20*/  ULDC UR5, c[0x0][0x83c] ;  /* 0x00020f0000057ab9 */ /* 0x000fe20000000800 */
[----:B------:R-:W-:Y:S01]  /*9d30*/  SHF.R.S32.HI R29, RZ, 0x1f, R28 ;  /* 0x0000001fff1d7819 */ /* 0x000fe2000001141c */
[----:B------:R0:W1:Y:S01]  /*9d40*/  LDS.128 R36, [R30+0xa400] ;  /* 0x00a400001e247984 */ /* 0x0000620000000c00 */
[----:B------:R-:W-:Y:S01]  /*9d50*/  SHF.R.S32.HI R48, RZ, 0x1f, R236 ;  /* 0x0000001fff307819 */ /* 0x000fe200000114ec */
[C---:B------:R-:W-:Y:S01]  /*9d60*/  VIADD R40, R0.reuse, 0x20 ;  /* 0x0000002000287836 */ /* 0x040fe20000000000 */
[----:B------:R-:W-:Y:S01]  /*9d70*/  LEA.HI.X.SX32 R3, R0, R3, 0x1, P1 ;  /* 0x0000000300037211 */ /* 0x000fe200008f0eff */
[----:B------:R0:W0:Y:S01]  /*9d80*/  LDS.128 R8, [R30+0x1400] ;  /* 0x001400001e087984 */ /* 0x0000220000000c00 */
[----:B------:R-:W-:Y:S01]  /*9d90*/  SEL R48, R48, RZ, !P0 ;  /* 0x000000ff30307207 */ /* 0x000fe20004000000 */
[----:B------:R-:W-:Y:S01]  /*9da0*/  BSSY B1, `(.L_x_898) ;  /* 0x000002f000017945 */ /* 0x000fe20003800000 */
[----:B------:R-:W-:Y:S01]  /*9db0*/  SEL R49, R236, RZ, !P0 ;  /* 0x000000ffec317207 */ /* 0x000fe20004000000 */
[----:B------:R0:W0:Y:S04]  /*9dc0*/  LDS.128 R12, [R30+0x1800] ;  /* 0x001800001e0c7984 */ /* 0x0000280000000c00 */
[----:B------:R0:W0:Y:S04]  /*9dd0*/  LDS.128 R16, [R30+0x1c00] ;  /* 0x001c00001e107984 */ /* 0x0000280000000c00 */
[----:B------:R0:W0:Y:S04]  /*9de0*/  LDS.128 R20, [R30+0x2000] ;  /* 0x002000001e147984 */ /* 0x0000280000000c00 */
[----:B------:R0:W0:Y:S01]  /*9df0*/  LDS.128 R24, [R30+0x2400] ;  /* 0x002400001e187984 */ /* 0x0000220000000c00 */
[----:B--2---:R-:W-:-:S03]  /*9e00*/  R2UR UR8, R4 ;  /* 0x00000000040872ca */ /* 0x004fc600000e0000 */
[----:B------:R2:W0:Y:S01]  /*9e10*/  LDS.128 R4, [R30+0x1000] ;  /* 0x001000001e047984 */ /* 0x0004220000000c00 */
[----:B---3--:R-:W-:Y:S02]  /*9e20*/  IMAD R34, R225, UR6, RZ ;  /* 0x00000006e1227c24 */ /* 0x008fe4000f8e02ff */
[----:B----4-:R-:W-:-:S04]  /*9e30*/  IMAD.WIDE.U32 R32, R224, UR6, R28 ;  /* 0x00000006e0207c25 */ /* 0x010fc8000f8e001c */
[----:B------:R-:W-:-:S03]  /*9e40*/  IMAD R35, R224, UR7, R34 ;  /* 0x00000007e0237c24 */ /* 0x000fc6000f8e0222 */
[----:B------:R-:W-:Y:S01]  /*9e50*/  UIMAD UR4, UR8, -0x50, UR4 ;  /* 0xffffffb0080478a4 */ /* 0x000fe2000f8e0204 */
[----:B------:R-:W-:Y:S01]  /*9e60*/  VIADD R34, R0, 0x18 ;  /* 0x0000001800227836 */ /* 0x000fe20000000000 */
[----:B------:R-:W-:Y:S01]  /*9e70*/  ULDC.64 UR6, c[0x0][0x858] ;  /* 0x0002160000067ab9 */ /* 0x000fe20000000a00 */
[----:B------:R-:W-:Y:S01]  /*9e80*/  IMAD.IADD R33, R33, 0x1, R35 ;  /* 0x0000000121217824 */ /* 0x000fe200078e0223 */
[----:B------:R-:W-:Y:S01]  /*9e90*/  UISETP.LT.AND UP0, UPT, UR4, 0x50, UPT ;  /* 0x000000500400788c */ /* 0x000fe2000bf01270 */
[----:B------:R-:W-:Y:S02]  /*9ea0*/  IMAD.U32 R35, RZ, RZ, UR8 ;  /* 0x00000008ff237e24 */ /* 0x000fe4000f8e00ff */
[----:B------:R-:W-:Y:S01]  /*9eb0*/  IMAD.WIDE.U32 R32, R49, UR6, R32 ;  /* 0x0000000631207c25 */ /* 0x000fe2000f8e0020 */
[----:B------:R-:W-:-:S03]  /*9ec0*/  USEL UR4, UR4, 0x50, UP0 ;  /* 0x0000005004047887 */ /* 0x000fc60008000000 */
[----:B------:R-:W-:-:S03]  /*9ed0*/  IMAD.WIDE R2, R35, 0x50, R2 ;  /* 0x0000005023027825 */ /* 0x000fc600078e0202 */
[C---:B------:R-:W-:Y:S02]  /*9ee0*/  ISETP.GE.AND P4, PT, R0.reuse, UR4, PT ;  /* 0x0000000400007c0c */ /* 0x040fe4000bf86270 */
[----:B------:R-:W-:Y:S01]  /*9ef0*/  ISETP.GE.AND P6, PT, R31, UR4, PT ;  /* 0x000000041f007c0c */ /* 0x000fe2000bfc6270 */
[----:B------:R-:W-:Y:S01]  /*9f00*/  VIADD R31, R0, 0x10 ;  /* 0x00000010001f7836 */ /* 0x000fe20000000000 */
[----:B------:R-:W-:Y:S02]  /*9f10*/  ISETP.GE.OR P1, PT, R28, UR5, P4 ;  /* 0x000000051c007c0c */ /* 0x000fe4000a726670 */
[----:B------:R-:W-:Y:S02]  /*9f20*/  ISETP.GE.AND P2, PT, R34, UR4, PT ;  /* 0x0000000422007c0c */ /* 0x000fe4000bf46270 */
[----:B------:R-:W-:Y:S01]  /*9f30*/  ISETP.GE.AND P3, PT, R31, UR4, PT ;  /* 0x000000041f007c0c */ /* 0x000fe2000bf66270 */
[----:B------:R-:W-:Y:S01]  /*9f40*/  IMAD R31, R48, UR6, RZ ;  /* 0x00000006301f7c24 */ /* 0x000fe2000f8e02ff */
[----:B------:R-:W-:-:S02]  /*9f50*/  P2R R50, PR, RZ, 0x40 ;  /* 0x00000040ff327803 */ /* 0x000fc40000000000 */
[----:B------:R-:W-:Y:S01]  /*9f60*/  ISETP.GE.AND P5, PT, R40, UR4, PT ;  /* 0x0000000428007c0c */ /* 0x000fe2000bfa6270 */
[----:B------:R-:W-:Y:S01]  /*9f70*/  IMAD R31, R49, UR7, R31 ;  /* 0x00000007311f7c24 */ /* 0x000fe2000f8e021f */
[----:B------:R-:W-:Y:S02]  /*9f80*/  P2R R51, PR, RZ, 0x8 ;  /* 0x00000008ff337803 */ /* 0x000fe40000000000 */
[----:B------:R-:W-:Y:S01]  /*9f90*/  P2R R52, PR, RZ, 0x4 ;  /* 0x00000004ff347803 */ /* 0x000fe20000000000 */
[----:B------:R-:W-:Y:S01]  /*9fa0*/  IMAD.IADD R35, R33, 0x1, R31 ;  /* 0x0000000121237824 */ /* 0x000fe200078e021f */
[----:B------:R-:W-:Y:S01]  /*9fb0*/  ISETP.GE.OR P0, PT, R28, UR5, P6 ;  /* 0x000000051c007c0c */ /* 0x000fe2000b706670 */
[----:B012---:R-:W-:-:S12]  /*9fc0*/  @P1 BRA `(.L_x_899) ;  /* 0x0000000000301947 */ /* 0x007fd80003800000 */
[----:B------:R-:W0:Y:S01]  /*9fd0*/  LDS.128 R40, [R30+0xa000] ;  /* 0x00a000001e287984 */ /* 0x000e220000000c00 */
        /* <DEDUP_REMOVED lines=10> */
[----:B0-----:R0:W-:Y:S02]  /*a080*/  STG.E.128 desc[UR8][R46.64], R40 ;  /* 0x000000282e007986 */ /* 0x0011e4000c101d08 */
.L_x_899:
[----:B------:R-:W-:Y:S05]  /*a090*/  BSYNC B1 ;  /* 0x0000000000017941 */ /* 0x000fea0003800000 */
.L_x_898:
[----:B------:R-:W-:Y:S04]  /*a0a0*/  BSSY B1, `(.L_x_900) ;  /* 0x0000010000017945 */ /* 0x000fe80003800000 */
[----:B------:R-:W-:Y:S05]  /*a0b0*/  @P0 BRA `(.L_x_901) ;  /* 0x0000000000380947 */ /* 0x000fea0003800000 */
[----:B------:R-:W-:Y:S01]  /*a0c0*/  IADD3 R31, P0, R2, 0x8, RZ ;  /* 0x00000008021f7810 */ /* 0x000fe20007f1e0ff */
[----:B------:R-:W-:Y:S01]  /*a0d0*/  ULDC.64 UR6, c[0x0][0x848] ;  /* 0x0002120000067ab9 */ /* 0x000fe20000000a00 */
[----:B0-----:R-:W-:Y:S01]  /*a0e0*/  IMAD.MOV.U32 R41, RZ, RZ, R35 ;  /* 0x000000ffff297224 */ /* 0x001fe200078e0023 */
        /* <DEDUP_REMOVED lines=11> */
.L_x_901:
[----:B------:R-:W-:Y:S05]  /*a1a0*/  BSYNC B1 ;  /* 0x0000000000017941 */ /* 0x000fea0003800000 */
.L_x_900:
[----:B-1----:R1:W2:Y:S01]  /*a1b0*/  LDS.128 R36, [R30+0xa800] ;  /* 0x00a800001e247984 */ /* 0x0022a20000000c00 */
[C---:B------:R-:W-:Y:S01]  /*a1c0*/  ISETP.GE.OR P1, PT, R28.reuse, UR5, P3 ;  /* 0x000000051c007c0c */ /* 0x040fe20009f26670 */
[----:B------:R-:W-:Y:S01]  /*a1d0*/  BSSY B1, `(.L_x_902) ;  /* 0x0000011000017945 */ /* 0x000fe20003800000 */
[----:B------:R-:W-:-:S11]  /*a1e0*/  ISETP.GE.OR P0, PT, R28, UR5, P2 ;  /* 0x000000051c007c0c */ /* 0x000fd60009706670 */
[----:B-1----:R-:W-:Y:S05]  /*a1f0*/  @P1 BRA `(.L_x_903) ;  /* 0x0000000000381947 */ /* 0x002fea0003800000 */
        /* <DEDUP_REMOVED lines=14> */
.L_x_903:
[----:B------:R-:W-:Y:S05]  /*a2e0*/  BSYNC B1 ;  /* 0x0000000000017941 */ /* 0x000fea0003800000 */
.L_x_902:
[----:B-12---:R1:W2:Y:S01]  /*a2f0*/  LDS.128 R36, [R30+0xac00] ;  /* 0x00ac00001e247984 */ /* 0x0062a20000000c00 */
[----:B------:R-:W-:Y:S01]  /*a300*/  BSSY B1, `(.L_x_904) ;  /* 0x0000011000017945 */ /* 0x000fe20003800000 */
[----:B------:R-:W-:-:S03]  /*a310*/  VIADD R44, R0, 0x28 ;  /* 0x00000028002c7836 */ /* 0x000fc60000000000 */
        /* <DEDUP_REMOVED lines=15> */
.L_x_905:
[----:B------:R-:W-:Y:S05]  /*a410*/  BSYNC B1 ;  /* 0x0000000000017941 */ /* 0x000fea0003800000 */
.L_x_904:
[----:B--23--:R2:W3:Y:S01]  /*a420*/  LDS.128 R36, [R30+0xb000] ;  /* 0x00b000001e247984 */ /* 0x00c4e20000000c00 */
[----:B------:R-:W-:Y:S01]  /*a430*/  ISETP.GE.OR P0, PT, R28, UR5, P5 ;  /* 0x000000051c007c0c */ /* 0x000fe2000af06670 */
[----:B------:R-:W-:Y:S01]  /*a440*/  BSSY B1, `(.L_x_906) ;  /* 0x0000011000017945 */ /* 0x000fe20003800000 */
[----:B------:R-:W-:-:S11]  /*a450*/  ISETP.GE.AND P3, PT, R44, UR4, PT ;  /* 0x000000042c007c0c */ /* 0x000fd6000bf66270 */
        /* <DEDUP_REMOVED lines=14> */
[----:B---3--:R4:W-:Y:S02]  /*a540*/  STG.E.128 desc[UR8][R42.64], R36 ;  /* 0x000000242a007986 */ /* 0x0089e4000c101d08 */
.L_x_907:
[----:B------:R-:W-:Y:S05]  /*a550*/  BSYNC B1 ;  /* 0x0000000000017941 */ /* 0x000fea0003800000 */
.L_x_906:
[----:B---34-:R3:W4:Y:S01]  /*a560*/  LDS.128 R36, [R30+0xb400] ;  /* 0x00b400001e247984 */ /* 0x0187220000000c00 */
[----:B------:R-:W-:Y:S01]  /*a570*/  ISETP.GE.OR P0, PT, R28, UR5, P3 ;  /* 0x000000051c007c0c */ /* 0x000fe20009f06670 */
[----:B------:R-:W-:Y:S01]  /*a580*/  BSSY B1, `(.L_x_908) ;  /* 0x0000011000017945 */ /* 0x000fe20003800000 */
[----:B------:R-:W-:-:S11]  /*a590*/  VIADD R44, R0, 0x30 ;  /* 0x00000030002c7836 */ /* 0x000fd60000000000 */
        /* <DEDUP_REMOVED lines=14> */
[----:B----4-:R0:W-:Y:S02]  /*a680*/  STG.E.128 desc[UR8][R42.64], R36 ;  /* 0x000000242a007986 */ /* 0x0101e4000c101d08 */
.L_x_909:
[----:B------:R-:W-:Y:S05]  /*a690*/  BSYNC B1 ;  /* 0x0000000000017941 */ /* 0x000fea0003800000 */
.L_x_908:
[----:B0---4-:R0:W4:Y:S01]  /*a6a0*/  LDS.128 R36, [R30+0xb800] ;  /* 0x00b800001e247984 */ /* 0x0111220000000c00 */
[----:B------:R-:W-:Y:S01]  /*a6b0*/  ISETP.GE.AND P2, PT, R44, UR4, PT ;  /* 0x000000042c007c0c */ /* 0x000fe2000bf46270 */
[----:B------:R-:W-:Y:S01]  /*a6c0*/  BSSY B1, `(.L_x_910) ;  /* 0x0000012000017945 */ /* 0x000fe20003800000 */
[----:B------:R-:W-:Y:S02]  /*a6d0*/  VIADD R44, R0, 0x38 ;  /* 0x00000038002c7836 */ /* 0x000fe40000000000 */
[----:B------:R-:W-:-:S13]  /*a6e0*/  ISETP.GE.OR P0, PT, R28, UR5, P2 ;  /* 0x000000051c007c0c */ /* 0x000fda0009706670 */
[----:B0-----:R-:W-:Y:S05]  /*a6f0*/  @P0 BRA `(.L_x_911) ;  /* 0x0000000000380947 */ /* 0x001fea0003800000 */
        /* <DEDUP_REMOVED lines=14> */
.L_x_911:
[----:B------:R-:W-:Y:S05]  /*a7e0*/  BSYNC B1 ;  /* 0x0000000000017941 */ /* 0x000fea0003800000 */
.L_x_910:
        /* <DEDUP_REMOVED lines=20> */
.L_x_913:
[----:B------:R-:W-:Y:S05]  /*a930*/  BSYNC B1 ;  /* 0x0000000000017941 */ /* 0x000fea0003800000 */
.L_x_912:
        /* <DEDUP_REMOVED lines=20> */
.L_x_915:
[----:B------:R-:W-:Y:S05]  /*aa80*/  BSYNC B1 ;  /* 0x0000000000017941 */ /* 0x000fea0003800000 */
.L_x_914:
[----:B0---4-:R0:W4:Y:S01]  /*aa90*/  LDS.128 R36, [R30+0xc400] ;  /* 0x00c400001e247984 */ /* 0x0111220000000c00 */
[----:B------:R-:W-:Y:S01]  /*aaa0*/  ISETP.GE.AND P6, PT, R0, UR4, PT ;  /* 0x0000000400007c0c */ /* 0x000fe2000bfc6270 */
[----:B------:R-:W-:Y:S03]  /*aab0*/  BSSY B1, `(.L_x_916) ;  /* 0x0000011000017945 */ /* 0x000fe60003800000 */
[----:B------:R-:W-:Y:S02]  /*aac0*/  P2R R40, PR, RZ, 0x40 ;  /* 0x00000040ff287803 */ /* 0x000fe40000000000 */
[----:B------:R-:W-:-:S13]  /*aad0*/  ISETP.GE.OR P6, PT, R28, UR5, P6 ;  /* 0x000000051c007c0c */ /* 0x000fda000b7c6670 */
[----:B0-----:R-:W-:Y:S05]  /*aae0*/  @P6 BRA `(.L_x_917) ;  /* 0x0000000000346947 */ /* 0x001fea0003800000 */
[----:B------:R-:W-:Y:S01]  /*aaf0*/  IADD3 R31, P6, R2, 0x48, RZ ;  /* 0x00000048021f7810 */ /* 0x000fe20007fde0ff */
[----:B------:R-:W-:Y:S01]  /*ab00*/  ULDC.64 UR4, c[0x0][0x848] ;  /* 0x0002120000047ab9 */ /* 0x000fe20000000a00 */
[----:B------:R-:W-:Y:S01]  /*ab10*/  IMAD.MOV.U32 R33, RZ, RZ, R35 ;  /* 0x000000ffff217224 */ /* 0x000fe200078e0023 */
[----:B------:R-:W-:Y:S02]  /*ab20*/  ULDC.64 UR6, c[0x0][0x208] ;  /* 0x0000820000067ab9 */ /* 0x000fe40000000a00 */
        /* <DEDUP_REMOVED lines=8> */
[----:B----4-:R0:W-:Y:S02]  /*abb0*/  STG.E.128 desc[UR6][R34.64], R36 ;  /* 0x0000002422007986 */ /* 0x0101e4000c101d06 */
.L_x_917:
[----:B------:R-:W-:Y:S05]  /*abc0*/  BSYNC B1 ;  /* 0x0000000000017941 */ /* 0x000fea0003800000 */
.L_x_916:
[----:B------:R-:W-:Y:S01]  /*abd0*/  ULDC.64 UR4, c[0x0][0x820] ;  /* 0x0002080000047ab9 */ /* 0x000fe20000000a00 */
[----:B0-----:R-:W-:Y:S01]  /*abe0*/  P2R R34, PR, RZ, 0x2 ;  /* 0x00000002ff227803 */ /* 0x001fe20000000000 */
[----:B------:R-:W-:Y:S01]  /*abf0*/  IMAD R0, R225, UR4, RZ ;  /* 0x00000004e1007c24 */ /* 0x000fe2000f8e02ff */
[----:B------:R-:W-:Y:S01]  /*ac00*/  P2R R35, PR, RZ, 0x1 ;  /* 0x00000001ff237803 */ /* 0x000fe20000000000 */
[----:B------:R-:W-:Y:S01]  /*ac10*/  IMAD.WIDE.U32 R32, R224, UR4, R28 ;  /* 0x00000004e0207c25 */ /* 0x000fe2000f8e001c */
[----:B------:R-:W-:Y:S01]  /*ac20*/  ISETP.NE.AND P1, PT, R51, RZ, PT ;  /* 0x000000ff3300720c */ /* 0x000fe20003f25270 */
[----:B------:R-:W-:Y:S01]  /*ac30*/  ULDC UR6, c[0x0][0x80c] ;  /* 0x0002030000067ab9 */ /* 0x000fe20000000800 */
[----:B------:R-:W-:Y:S01]  /*ac40*/  ISETP.NE.AND P0, PT, R52, RZ, PT ;  /* 0x000000ff3400720c */ /* 0x000fe20003f05270 */
[----:B------:R-:W-:Y:S01]  /*ac50*/  IMAD R29, R224, UR5, R0 ;  /* 0x00000005e01d7c24 */ /* 0x000fe2000f8e0200 */
[C---:B------:R-:W-:Y:S01]  /*ac60*/  ISETP.GE.OR P1, PT, R28.reuse, UR6, P1 ;  /* 0x000000061c007c0c */ /* 0x040fe20008f26670 */
[----:B------:R-:W-:Y:S01]  /*ac70*/  ULDC.64 UR4, c[0x0][0x828] ;  /* 0x00020a0000047ab9 */ /* 0x000fe20000000a00 */
[----:B------:R-:W-:Y:S01]  /*ac80*/  ISETP.GE.OR P0, PT, R28, UR6, P0 ;  /* 0x000000061c007c0c */ /* 0x000fe20008706670 */
[----:B------:R-:W-:Y:S01]  /*ac90*/  IMAD.IADD R33, R33, 0x1, R29 ;  /* 0x0000000121217824 */ /* 0x000fe200078e021d */
[----:B------:R-:W-:Y:S01]  /*aca0*/  ISETP.NE.AND P6, PT, R40, RZ, PT ;  /* 0x000000ff2800720c */ /* 0x000fe20003fc5270 */
[----:B------:R-:W-:Y:S01]  /*acb0*/  IMAD R0, R48, UR4, RZ ;  /* 0x0000000430007c24 */ /* 0x000fe2000f8e02ff */
[----:B------:R-:W-:Y:S01]  /*acc0*/  P2R R43, PR, RZ, 0x2 ;  /* 0x00000002ff2b7803 */ /* 0x000fe20000000000 */
[C---:B------:R-:W-:Y:S01]  /*acd0*/  IMAD.WIDE.U32 R40, R49.reuse, UR4, R32 ;  /* 0x0000000431287c25 */ /* 0x040fe2000f8e0020 */
[----:B------:R-:W-:Y:S01]  /*ace0*/  P2R R44, PR, RZ, 0x1 ;  /* 0x00000001ff2c7803 */ /* 0x000fe20000000000 */
[----:B------:R-:W-:Y:S01]  /*acf0*/  BSSY B1, `(.L_x_918) ;  /* 0x000001e000017945 */ /* 0x000fe20003800000 */
[----:B------:R-:W-:Y:S01]  /*ad00*/  ISETP.NE.AND P1, PT, R34, RZ, PT ;  /* 0x000000ff2200720c */ /* 0x000fe20003f25270 */
[----:B----4-:R-:W-:Y:S01]  /*ad10*/  IMAD R37, R49, UR5, R0 ;  /* 0x0000000531257c24 */ /* 0x010fe2000f8e0200 */
[----:B------:R-:W-:-:S02]  /*ad20*/  ISETP.NE.AND P0, PT, R35, RZ, PT ;  /* 0x000000ff2300720c */ /* 0x000fc40003f05270 */
[----:B------:R0:W4:Y:S01]  /*ad30*/  LDS.128 R32, [R30] ;  /* 0x000000001e207984 */ /* 0x0001220000000c00 */
[----:B------:R-:W-:Y:S01]  /*ad40*/  ISETP.GE.OR P4, PT, R28, UR6, P4 ;  /* 0x000000061c007c0c */ /* 0x000fe2000a786670 */
[----:B------:R-:W-:Y:S01]  /*ad50*/  IMAD.IADD R37, R41, 0x1, R37 ;  /* 0x0000000129257824 */ /* 0x000fe200078e0225 */
[----:B------:R-:W-:Y:S02]  /*ad60*/  P2R R31, PR, RZ, 0x4 ;  /* 0x00000004ff1f7803 */ /* 0x000fe40000000000 */
[----:B------:R-:W-:Y:S02]  /*ad70*/  ISETP.NE.AND P2, PT, R50, RZ, PT ;  /* 0x000000ff3200720c */ /* 0x000fe40003f45270 */
[C---:B------:R-:W-:Y:S02]  /*ad80*/  ISETP.GE.OR P5, PT, R28.reuse, UR6, P5 ;  /* 0x000000061c007c0c */ /* 0x040fe4000afa6670 */
[C---:B------:R-:W-:Y:S02]  /*ad90*/  ISETP.GE.OR P2, PT, R28.reuse, UR6, P2 ;  /* 0x000000061c007c0c */ /* 0x040fe40009746670 */
[----:B------:R-:W-:-:S02]  /*ada0*/  ISETP.GE.OR P3, PT, R28, UR6, P3 ;  /* 0x000000061c007c0c */ /* 0x000fc40009f66670 */
[----:B------:R-:W-:Y:S02]  /*adb0*/  P2R R42, PR, RZ, 0x4 ;  /* 0x00000004ff2a7803 */ /* 0x000fe40000000000 */
[----:B------:R-:W-:Y:S02]  /*adc0*/  ISETP.NE.AND P2, PT, R31, RZ, PT ;  /* 0x000000ff1f00720c */ /* 0x000fe40003f45270 */
[C---:B------:R-:W-:Y:S02]  /*add0*/  ISETP.GE.OR P1, PT, R28.reuse, UR6, P1 ;  /* 0x000000061c007c0c */ /* 0x040fe40008f26670 */
[C---:B------:R-:W-:Y:S02]  /*ade0*/  ISETP.GE.OR P2, PT, R28.reuse, UR6, P2 ;  /* 0x000000061c007c0c */ /* 0x040fe40009746670 */
[C---:B------:R-:W-:Y:S02]  /*adf0*/  ISETP.GE.OR P0, PT, R28.reuse, UR6, P0 ;  /* 0x000000061c007c0c */ /* 0x040fe40008706670 */
[----:B------:R-:W-:Y:S01]  /*ae00*/  ISETP.GE.OR P6, PT, R28, UR6, P6 ;  /* 0x000000061c007c0c */ /* 0x000fe2000b7c6670 */
[----:B0-----:R-:W-:-:S12]  /*ae10*/  @P4 BRA `(.L_x_919) ;  /* 0x00000000002c4947 */ /* 0x001fd80003800000 */
        /* <DEDUP_REMOVED lines=10> */
[----:B----4-:R0:W-:Y:S02]  /*aec0*/  STG.E.128 desc[UR8][R38.64], R32 ;  /* 0x0000002026007986 */ /* 0x0101e4000c101d08 */
.L_x_919:
[----:B------:R-:W-:Y:S05]  /*aed0*/  BSYNC B1 ;  /* 0x0000000000017941 */ /* 0x000fea0003800000 */
.L_x_918:
[----:B0---4-:R0:W4:Y:S01]  /*aee0*/  LDS.128 R32, [R30+0x400] ;  /* 0x000400001e207984 */ /* 0x0111220000000c00 */
[----:B------:R-:W-:Y:S01]  /*aef0*/  ISETP.NE.AND P4, PT, R42, RZ, PT ;  /* 0x000000ff2a00720c */ /* 0x000fe20003f85270 */
[----:B------:R-:W-:-:S12]  /*af00*/  BSSY B1, `(.L_x_920) ;  /* 0x0000010000017945 */ /* 0x000fd80003800000 */
[----:B0-----:R-:W-:Y:S05]  /*af10*/  @P4 BRA `(.L_x_921) ;  /* 0x0000000000384947 */ /* 0x001fea0003800000 */
        /* <DEDUP_REMOVED lines=14> */
.L_x_921:
[----:B------:R-:W-:Y:S05]  /*b000*/  BSYNC B1 ;  /* 0x0000000000017941 */ /* 0x000fea0003800000 */
.L_x_920:
        /* <DEDUP_REMOVED lines=18> */
.L_x_923:
[----:B------:R-:W-:Y:S05]  /*b130*/  BSYNC B1 ;  /* 0x0000000000017941 */ /* 0x000fea0003800000 */
.L_x_922:
[----:B-123--:R-:W1:Y:S01]  /*b140*/  LDS.128 R28, [R30+0xc00] ;  /* 0x000c00001e1c7984 */ /* 0x00ee620000000c00 */
[----:B------:R-:W-:Y:S01]  /*b150*/  ISETP.NE.AND P4, PT, R44, RZ, PT ;  /* 0x000000ff2c00720c */ /* 0x000fe20003f85270 */
[----:B------:R-:W-:-:S12]  /*b160*/  BSSY B1, `(.L_x_924) ;  /* 0x0000010000017945 */ /* 0x000fd80003800000 */
        /* <DEDUP_REMOVED lines=14> */
[----:B-1----:R2:W-:Y:S02]  /*b250*/  STG.E.128 desc[UR8][R34.64], R28 ;  /* 0x0000001c22007986 */ /* 0x0025e4000c101d08 */
.L_x_925:
[----:B------:R-:W-:Y:S05]  /*b260*/  BSYNC B1 ;  /* 0x0000000000017941 */ /* 0x000fea0003800000 */
.L_x_924:
[----:B------:R-:W-:Y:S04]  /*b270*/  BSSY B1, `(.L_x_926) ;  /* 0x0000010000017945 */ /* 0x000fe80003800000 */
        /* <DEDUP_REMOVED lines=15> */
.L_x_927:
[----:B------:R-:W-:Y:S05]  /*b370*/  BSYNC B1 ;  /* 0x0000000000017941 */ /* 0x000fea0003800000 */
.L_x_926:
[----:B------:R-:W-:Y:S04]  /*b380*/  BSSY B1, `(.L_x_928) ;  /* 0x0000010000017945 */ /* 0x000fe80003800000 */
[----:B------:R-:W-:Y:S05]  /*b390*/  @P3 BRA `(.L_x_929) ;  /* 0x0000000000383947 */ /* 0x000fea0003800000 */
[----:B---3--:R-:W-:Y:S01]  /*b3a0*/  IADD3 R7, P3, R2, 0x28, RZ ;  /* 0x0000002802077810 */ /* 0x008fe20007f7e0ff */
        /* <DEDUP_REMOVED lines=13> */
.L_x_929:
[----:B------:R-:W-:Y:S05]  /*b480*/  BSYNC B1 ;  /* 0x0000000000017941 */ /* 0x000fea0003800000 */
.L_x_928:
        /* <DEDUP_REMOVED lines=16> */
.L_x_931:
[----:B------:R-:W-:Y:S05]  /*b590*/  BSYNC B1 ;  /* 0x0000000000017941 */ /* 0x000fea0003800000 */
.L_x_930:
        /* <DEDUP_REMOVED lines=16> */
.L_x_933:
[----:B------:R-:W-:Y:S05]  /*b6a0*/  BSYNC B1 ;  /* 0x0000000000017941 */ /* 0x000fea0003800000 */
.L_x_932:
        /* <DEDUP_REMOVED lines=16> */
.L_x_935:
[----:B------:R-:W-:Y:S05]  /*b7b0*/  BSYNC B1 ;  /* 0x0000000000017941 */ /* 0x000fea0003800000 */
.L_x_934:
[----:B------:R-:W-:Y:S05]  /*b7c0*/  @P6 BRA `(.L_x_878) ;  /* 0x0000004000b86947 */ /* 0x000fea0003800000 */
[----:B---3--:R-:W-:Y:S01]  /*b7d0*/  IADD3 R5, P0, R2, 0x48, RZ ;  /* 0x0000004802057810 */ /* 0x008fe20007f1e0ff */
        /* <DEDUP_REMOVED lines=14> */
.L_x_896:
[----:B------:R-:W2:Y:S01]  /*b8c0*/  LDC.64 R4, c[0x0][0x878] ;  /* 0x00021e00ff047b82 */ /* 0x000ea20000000a00 */
[----:B------:R-:W-:-:S07]  /*b8d0*/  ULDC.64 UR4, c[0x0][0x208] ;  /* 0x0000820000047ab9 */ /* 0x000fce0000000a00 */
[----:B------:R-:W3:Y:S08]  /*b8e0*/  LDC.64 R6, c[0x0][0x870] ;  /* 0x00021c00ff067b82 */ /* 0x000ef00000000a00 */
[----:B-1----:R-:W1:Y:S01]  /*b8f0*/  LDC.64 R2, c[0x0][0x870] ;  /* 0x00021c00ff027b82 */ /* 0x002e620000000a00 */
[----:B--2---:R-:W-:-:S04]  /*b900*/  ISETP.NE.U32.AND P0, PT, R4, RZ, PT ;  /* 0x000000ff0400720c */ /* 0x004fc80003f05070 */
[----:B------:R-:W-:Y:S02]  /*b910*/  ISETP.NE.AND.EX P0, PT, R5, RZ, PT, P0 ;  /* 0x000000ff0500720c */ /* 0x000fe40003f05300 */
[----:B---3--:R-:W-:-:S04]  /*b920*/  ISETP.NE.U32.AND P1, PT, R6, RZ, PT ;  /* 0x000000ff0600720c */ /* 0x008fc80003f25070 */
[----:B------:R-:W-:Y:S01]  /*b930*/  ISETP.NE.AND.EX P1, PT, R7, RZ, PT, P1 ;  /* 0x000000ff0700720c */ /* 0x000fe20003f25310 */
[----:B-1----:R-:W-:-:S06]  /*b940*/  IMAD.WIDE R8, R236, 0x4, R2 ;  /* 0x00000004ec087825 */ /* 0x002fcc00078e0202 */
[----:B------:R-:W1:Y:S06]  /*b950*/  @P0 LDC.64 R4, c[0x0][0x878] ;  /* 0x00021e00ff040b82 */ /* 0x000e6c0000000a00 */
[----:B------:R-:W2:Y:S01]  /*b960*/  @P1 LDG.E R7, desc[UR4][R8.64] ;  /* 0x0000000408071981 */ /* 0x000ea2000c1e1900 */
[----:B-1----:R-:W-:-:S05]  /*b970*/  @P0 IMAD.WIDE R4, R236, 0x4, R4 ;  /* 0x00000004ec040825 */ /* 0x002fca00078e0204 */
[----:B------:R1:W3:Y:S01]  /*b980*/  @P0 LDG.E R0, desc[UR4][R4.64] ;  /* 0x0000000404000981 */ /* 0x0002e2000c1e1900 */
[----:B------:R-:W-:Y:S01]  /*b990*/  ULDC UR4, c[0x0][0x808] ;  /* 0x0002020000047ab9 */ /* 0x000fe20000000800 */
[----:B------:R-:W4:Y:S02]  /*b9a0*/  S2R R2, SR_TID.X ;  /* 0x0000000000027919 */ /* 0x000f240000002100 */
[----:B----4-:R-:W-:-:S05]  /*b9b0*/  VIADD R11, R2, 0xffffff80 ;  /* 0xffffff80020b7836 */ /* 0x010fca0000000000 */
[----:B------:R-:W-:-:S04]  /*b9c0*/  SHF.R.S32.HI R2, RZ, 0x1f, R11 ;  /* 0x0000001fff027819 */ /* 0x000fc8000001140b */
[----:B0-----:R-:W-:Y:S02]  /*b9d0*/  LEA.HI R10, R2, R11, RZ, 0x5 ;  /* 0x0000000b020a7211 */ /* 0x001fe400078f28ff */
[----:B------:R-:W-:Y:S02]  /*b9e0*/  CS2R R2, SRZ ;  /* 0x0000000000027805 */ /* 0x000fe4000001ff00 */
[----:B------:R-:W-:Y:S02]  /*b9f0*/  LOP3.LUT R6, R10, 0x1fffffe0, RZ, 0xc0, !PT ;  /* 0x1fffffe00a067812 */ /* 0x000fe400078ec0ff */
[----:B------:R-:W-:-:S03]  /*ba00*/  SHF.R.S32.HI R17, RZ, 0x5, R10 ;  /* 0x00000005ff117819 */ /* 0x000fc6000001140a */
[----:B------:R-:W-:-:S04]  /*ba10*/  IMAD.IADD R10, R11, 0x1, -R6 ;  /* 0x000000010b0a7824 */ /* 0x000fc800078e0a06 */
[----:B-1----:R-:W-:-:S05]  /*ba20*/  IMAD.SHL.U32 R4, R10, 0x8, RZ ;  /* 0x000000080a047824 */ /* 0x002fca00078e00ff */
[----:B------:R-:W-:Y:S01]  /*ba30*/  SHF.R.S32.HI R5, RZ, 0x1f, R4 ;  /* 0x0000001fff057819 */ /* 0x000fe20000011404 */
[--C-:B--2---:R-:W-:Y:S01]  /*ba40*/  @P1 IMAD.MOV.U32 R2, RZ, RZ, R7.reuse ;  /* 0x000000ffff021224 */ /* 0x104fe200078e0007 */
[----:B------:R-:W-:-:S04]  /*ba50*/  @P1 SHF.R.S32.HI R3, RZ, 0x1f, R7 ;  /* 0x0000001fff031819 */ /* 0x000fc80000011407 */
[----:B------:R-:W-:Y:S02]  /*ba60*/  IADD3 R6, P2, R17, R2, RZ ;  /* 0x0000000211067210 */ /* 0x000fe40007f5e0ff */
        /* <DEDUP_REMOVED lines=9> */
.L_x_936:
[----:B------:R-:W2:Y:S01]  /*bb00*/  LDL.LU R0, [R1+0xc] ;  /* 0x00000c0001007983 */ /* 0x000ea20000300800 */
[----:B------:R-:W-:Y:S01]  /*bb10*/  ULDC.64 UR6, c[0x0][0x820] ;  /* 0x0002080000067ab9 */ /* 0x000fe20000000a00 */
[----:B------:R-:W-:Y:S02]  /*bb20*/  ULDC UR5, c[0x0][0x80c] ;  /* 0x0002030000057ab9 */ /* 0x000fe40000000800 */
[----:B------:R-:W3:Y:S04]  /*bb30*/  LDL R225, [R1+0x10] ;  /* 0x0000100001e17983 */ /* 0x000ee80000100800 */
[----:B------:R-:W4:Y:S01]  /*bb40*/  LDL R224, [R1+0x8] ;  /* 0x0000080001e07983 */ /* 0x000f220000100800 */
[C---:B------:R-:W-:Y:S01]  /*bb50*/  LEA.HI.X.SX32 R7, R17.reuse, R3, 0x1, P2 ;  /* 0x0000000311077211 */ /* 0x040fe200010f0eff */
[C---:B------:R-:W-:Y:S01]  /*bb60*/  VIADD R8, R17.reuse, 0x8 ;  /* 0x0000000811087836 */ /* 0x040fe20000000000 */
[----:B------:R-:W-:Y:S01]  /*bb70*/  SEL R15, R236, RZ, !P1 ;  /* 0x000000ffec0f7207 */ /* 0x000fe20004800000 */
[----:B------:R-:W-:Y:S01]  /*bb80*/  VIADD R10, R17, 0x20 ;  /* 0x00000020110a7836 */ /* 0x000fe20000000000 */
[----:B------:R-:W-:Y:S01]  /*bb90*/  BSSY B1, `(.L_x_937) ;  /* 0x0000029000017945 */ /* 0x000fe20003800000 */
[----:B--2---:R-:W-:Y:S01]  /*bba0*/  R2UR UR8, R0 ;  /* 0x00000000000872ca */ /* 0x004fe200000e0000 */
[----:B---3--:R-:W-:-:S04]  /*bbb0*/  IMAD R0, R225, UR6, RZ ;  /* 0x00000006e1007c24 */ /* 0x008fc8000f8e02ff */
[C---:B----4-:R-:W-:Y:S02]  /*bbc0*/  IMAD R9, R224.reuse, UR7, R0 ;  /* 0x00000007e0097c24 */ /* 0x050fe4000f8e0200 */
[----:B------:R-:W-:Y:S02]  /*bbd0*/  VIADD R0, R17, 0x10 ;  /* 0x0000001011007836 */ /* 0x000fe40000000000 */
[----:B------:R-:W-:-:S04]  /*bbe0*/  IMAD.WIDE.U32 R2, R224, UR6, R4 ;  /* 0x00000006e0027c25 */ /* 0x000fc8000f8e0004 */
[----:B------:R-:W-:Y:S01]  /*bbf0*/  UIMAD UR4, UR8, -0x50, UR4 ;  /* 0xffffffb0080478a4 */ /* 0x000fe2000f8e0204 */
[----:B------:R-:W-:Y:S01]  /*bc00*/  ULDC.64 UR6, c[0x0][0x828] ;  /* 0x00020a0000067ab9 */ /* 0x000fe20000000a00 */
[----:B------:R-:W-:Y:S02]  /*bc10*/  IMAD.IADD R3, R9, 0x1, R3 ;  /* 0x0000000109037824 */ /* 0x000fe400078e0203 */
[----:B------:R-:W-:Y:S02]  /*bc20*/  IMAD.U32 R13, RZ, RZ, UR8 ;  /* 0x00000008ff0d7e24 */ /* 0x000fe4000f8e00ff */
[----:B------:R-:W-:Y:S02]  /*bc30*/  ISETP.GE.AND P0, PT, R17, UR4, PT ;  /* 0x0000000411007c0c */ /* 0x000fe4000bf06270 */
[----:B------:R-:W-:Y:S02]  /*bc40*/  ISETP.GE.AND P5, PT, R0, UR4, PT ;  /* 0x0000000400007c0c */ /* 0x000fe4000bfa6270 */
[----:B------:R-:W-:-:S02]  /*bc50*/  SHF.R.S32.HI R0, RZ, 0x1f, R236 ;  /* 0x0000001fff007819 */ /* 0x000fc400000114ec */
[----:B------:R-:W-:Y:S02]  /*bc60*/  ISETP.GE.OR P2, PT, R4, UR5, P0 ;  /* 0x0000000504007c0c */ /* 0x000fe40008746670 */
[----:B------:R-:W-:Y:S02]  /*bc70*/  SEL R12, R0, RZ, !P1 ;  /* 0x000000ff000c7207 */ /* 0x000fe40004800000 */
[----:B------:R-:W-:Y:S01]  /*bc80*/  ISETP.GE.AND P6, PT, R8, UR4, PT ;  /* 0x0000000408007c0c */ /* 0x000fe2000bfc6270 */
[----:B------:R-:W-:Y:S01]  /*bc90*/  VIADD R8, R17, 0x18 ;  /* 0x0000001811087836 */ /* 0x000fe20000000000 */
[----:B------:R-:W-:Y:S01]  /*bca0*/  ISETP.GE.AND P3, PT, R10, UR4, PT ;  /* 0x000000040a007c0c */ /* 0x000fe2000bf66270 */
[----:B------:R-:W-:Y:S01]  /*bcb0*/  IMAD R0, R12, UR6, RZ ;  /* 0x000000060c007c24 */ /* 0x000fe2000f8e02ff */
[----:B------:R-:W-:Y:S01]  /*bcc0*/  P2R R14, PR, RZ, 0x40 ;  /* 0x00000040ff0e7803 */ /* 0x000fe20000000000 */
[----:B------:R-:W-:Y:S01]  /*bcd0*/  IMAD.WIDE.U32 R10, R15, UR6, R2 ;  /* 0x000000060f0a7c25 */ /* 0x000fe2000f8e0002 */
[----:B------:R-:W-:-:S02]  /*bce0*/  ISETP.GE.AND P4, PT, R8, UR4, PT ;  /* 0x0000000408007c0c */ /* 0x000fc4000bf86270 */
[----:B------:R-:W-:Y:S01]  /*bcf0*/  P2R R16, PR, RZ, 0x20 ;  /* 0x00000020ff107803 */ /* 0x000fe20000000000 */
[----:B------:R-:W-:Y:S01]  /*bd00*/  IMAD R9, R15, UR7, R0 ;  /* 0x000000070f097c24 */ /* 0x000fe2000f8e0200 */
[----:B------:R-:W-:Y:S01]  /*bd10*/  P2R R18, PR, RZ, 0x10 ;  /* 0x00000010ff127803 */ /* 0x000fe20000000000 */
[----:B------:R-:W-:Y:S01]  /*bd20*/  IMAD.WIDE R2, R13, 0x50, R6 ;  /* 0x000000500d027825 */ /* 0x000fe200078e0206 */
        /* <DEDUP_REMOVED lines=15> */
.L_x_938:
[----:B------:R-:W-:Y:S05]  /*be20*/  BSYNC B1 ;  /* 0x0000000000017941 */ /* 0x000fea0003800000 */
.L_x_937:
        /* <DEDUP_REMOVED lines=13> */
[----:B0-----:R-:W-:Y:S01]  /*bf00*/  LEA R20, P1, R6, UR6, 0x1 ;  /* 0x0000000606147c11 */ /* 0x001fe2000f8208ff */
[----:B------:R-:W-:-:S05]  /*bf10*/  IMAD.IADD R7, R7, 0x1, R13 ;  /* 0x0000000107077824 */ /* 0x000fca00078e020d */
[----:B------:R-:W-:-:S05]  /*bf20*/  LEA.HI.X R21, R6, UR7, R7, 0x1, P1 ;  /* 0x0000000706157c11 */ /* 0x000fca00088f0c07 */
[----:B------:R1:W-:Y:S02]  /*bf30*/  STG.E.128 desc[UR8][R20.64], RZ ;  /* 0x000000ff14007986 */ /* 0x0003e4000c101d08 */
.L_x_940:
[----:B------:R-:W-:Y:S05]  /*bf40*/  BSYNC B1 ;  /* 0x0000000000017941 */ /* 0x000fea0003800000 */
.L_x_939:
        /* <DEDUP_REMOVED lines=13> */
[----:B01----:R-:W-:Y:S01]  /*c020*/  LEA R20, P2, R6, UR6, 0x1 ;  /* 0x0000000606147c11 */ /* 0x003fe2000f8408ff */
[----:B------:R-:W-:-:S05]  /*c030*/  IMAD.IADD R7, R7, 0x1, R13 ;  /* 0x0000000107077824 */ /* 0x000fca00078e020d */
[----:B------:R-:W-:-:S05]  /*c040*/  LEA.HI.X R21, R6, UR7, R7, 0x1, P2 ;  /* 0x0000000706157c11 */ /* 0x000fca00090f0c07 */
[----:B------:R2:W-:Y:S02]  /*c050*/  STG.E.128 desc[UR8][R20.64], RZ ;  /* 0x000000ff14007986 */ /* 0x0005e4000c101d08 */
.L_x_942:
[----:B------:R-:W-:Y:S05]  /*c060*/  BSYNC B1 ;  /* 0x0000000000017941 */ /* 0x000fea0003800000 */
.L_x_941:
        /* <DEDUP_REMOVED lines=14> */
[----:B012---:R-:W-:Y:S01]  /*c150*/  LEA R20, P1, R6, UR6, 0x1 ;  /* 0x0000000606147c11 */ /* 0x007fe2000f8208ff */
[----:B------:R-:W-:-:S05]  /*c160*/  IMAD.IADD R7, R7, 0x1, R13 ;  /* 0x0000000107077824 */ /* 0x000fca00078e020d */
[----:B------:R-:W-:-:S05]  /*c170*/  LEA.HI.X R21, R6, UR7, R7, 0x1, P1 ;  /* 0x0000000706157c11 */ /* 0x000fca00088f0c07 */
[----:B------:R3:W-:Y:S02]  /*c180*/  STG.E.128 desc[UR8][R20.64], RZ ;  /* 0x000000ff14007986 */ /* 0x0007e4000c101d08 */
.L_x_944:
[----:B------:R-:W-:Y:S05]  /*c190*/  BSYNC B1 ;  /* 0x0000000000017941 */ /* 0x000fea0003800000 */
.L_x_943:
[----:B------:R-:W-:Y:S01]  /*c1a0*/  BSSY B1, `(.L_x_945) ;  /* 0x0000011000017945 */ /* 0x000fe20003800000 */
[----:B------:R-:W-:-:S03]  /*c1b0*/  ISETP.GE.AND P1, PT, R22, UR4, PT ;  /* 0x0000000416007c0c */ /* 0x000fc6000bf26270 */
        /* <DEDUP_REMOVED lines=11> */
[----:B0123--:R-:W-:Y:S01]  /*c270*/  LEA R20, P2, R6, UR6, 0x1 ;  /* 0x0000000606147c11 */ /* 0x00ffe2000f8408ff */
[----:B------:R-:W-:-:S05]  /*c280*/  IMAD.IADD R7, R7, 0x1, R13 ;  /* 0x0000000107077824 */ /* 0x000fca00078e020d */
[----:B------:R-:W-:-:S05]  /*c290*/  LEA.HI.X R21, R6, UR7, R7, 0x1, P2 ;  /* 0x0000000706157c11 */ /* 0x000fca00090f0c07 */
[----:B------:R4:W-:Y:S02]  /*c2a0*/  STG.E.128 desc[UR8][R20.64], RZ ;  /* 0x000000ff14007986 */ /* 0x0009e4000c101d08 */
.L_x_946:
[----:B------:R-:W-:Y:S05]  /*c2b0*/  BSYNC B1 ;  /* 0x0000000000017941 */ /* 0x000fea0003800000 */
.L_x_945:
[----:B------:R-:W-:Y:S01]  /*c2c0*/  ISETP.GE.OR P2, PT, R4, UR5, P1 ;  /* 0x0000000504007c0c */ /* 0x000fe20008f46670 */
[----:B------:R-:W-:Y:S01]  /*c2d0*/  BSSY B1, `(.L_x_947) ;  /* 0x0000011000017945 */ /* 0x000fe20003800000 */
[----:B------:R-:W-:-:S11]  /*c2e0*/  VIADD R22, R17, 0x30 ;  /* 0x0000003011167836 */ /* 0x000fd60000000000 */
        /* <DEDUP_REMOVED lines=15> */
.L_x_948:
[----:B------:R-:W-:Y:S05]  /*c3e0*/  BSYNC B1 ;  /* 0x0000000000017941 */ /* 0x000fea0003800000 */
.L_x_947:
[----:B------:R-:W-:Y:S01]  /*c3f0*/  ISETP.GE.AND P2, PT, R22, UR4, PT ;  /* 0x0000000416007c0c */ /* 0x000fe2000bf46270 */
[----:B------:R-:W-:Y:S01]  /*c400*/  BSSY B1, `(.L_x_949) ;  /* 0x0000014000017945 */ /* 0x000fe20003800000 */
[C---:B------:R-:W-:Y:S02]  /*c410*/  VIADD R22, R17.reuse, 0x38 ;  /* 0x0000003811167836 */ /* 0x040fe40000000000 */
        /* <DEDUP_REMOVED lines=18> */
.L_x_950:
[----:B------:R-:W-:Y:S05]  /*c540*/  BSYNC B1 ;  /* 0x0000000000017941 */ /* 0x000fea0003800000 */
.L_x_949:
[----:B------:R-:W-:Y:S01]  /*c550*/  ISETP.GE.AND P3, PT, R22, UR4, PT ;  /* 0x0000000416007c0c */ /* 0x000fe2000bf66270 */
        /* <DEDUP_REMOVED lines=17> */
.L_x_952:
[----:B------:R-:W-:Y:S05]  /*c670*/  BSYNC B1 ;  /* 0x0000000000017941 */ /* 0x000fea0003800000 */
.L_x_951:
        /* <DEDUP_REMOVED lines=18> */
.L_x_954:
[----:B------:R-:W-:Y:S05]  /*c7a0*/  BSYNC B1 ;  /* 0x0000000000017941 */ /* 0x000fea0003800000 */
.L_x_953:
        /* <DEDUP_REMOVED lines=18> */
.L_x_956:
[----:B------:R-:W-:Y:S05]  /*c8d0*/  BSYNC B1 ;  /* 0x0000000000017941 */ /* 0x000fea0003800000 */
.L_x_955:
[----:B------:R-:W-:Y:S01]  /*c8e0*/  ULDC.64 UR4, c[0x0][0x850] ;  /* 0x0002140000047ab9 */ /* 0x000fe20000000a00 */
[----:B------:R-:W-:Y:S01]  /*c8f0*/  ULDC UR6, c[0x0][0x83c] ;  /* 0x00020f0000067ab9 */ /* 0x000fe20000000800 */
[----:B------:R-:W-:Y:S01]  /*c900*/  IMAD R0, R225, UR4, RZ ;  /* 0x00000004e1007c24 */ /* 0x000fe2000f8e02ff */
[----:B0-----:R-:W-:Y:S01]  /*c910*/  P2R R8, PR, RZ, 0x8 ;  /* 0x00000008ff087803 */ /* 0x001fe20000000000 */
[----:B------:R-:W-:Y:S01]  /*c920*/  IMAD.WIDE.U32 R6, R224, UR4, R4 ;  /* 0x00000004e0067c25 */ /* 0x000fe2000f8e0004 */
[----:B------:R-:W-:Y:S01]  /*c930*/  P2R R9, PR, RZ, 0x10 ;  /* 0x00000010ff097803 */ /* 0x000fe20000000000 */
[----:B------:R-:W-:Y:S01]  /*c940*/  BSSY B1, `(.L_x_957) ;  /* 0x0000029000017945 */ /* 0x000fe20003800000 */
[----:B------:R-:W-:Y:S01]  /*c950*/  ISETP.GE.OR P0, PT, R4, UR6, P0 ;  /* 0x0000000604007c0c */ /* 0x000fe20008706670 */
[----:B------:R-:W-:Y:S01]  /*c960*/  IMAD R5, R224, UR5, R0 ;  /* 0x00000005e0057c24 */ /* 0x000fe2000f8e0200 */
[----:B------:R-:W-:Y:S01]  /*c970*/  ISETP.NE.AND P3, PT, R14, RZ, PT ;  /* 0x000000ff0e00720c */ /* 0x000fe20003f65270 */
[----:B------:R-:W-:Y:S01]  /*c980*/  ULDC.64 UR4, c[0x0][0x858] ;  /* 0x0002160000047ab9 */ /* 0x000fe20000000a00 */
[----:B------:R-:W-:Y:S01]  /*c990*/  ISETP.NE.AND P4, PT, R16, RZ, PT ;  /* 0x000000ff1000720c */ /* 0x000fe20003f85270 */
[----:B------:R-:W-:Y:S01]  /*c9a0*/  IMAD.IADD R7, R5, 0x1, R7 ;  /* 0x0000000105077824 */ /* 0x000fe200078e0207 */
[----:B------:R-:W-:Y:S01]  /*c9b0*/  P2R R10, PR, RZ, 0x20 ;  /* 0x00000020ff0a7803 */ /* 0x000fe20000000000 */
[----:B------:R-:W-:Y:S01]  /*c9c0*/  IMAD R0, R12, UR4, RZ ;  /* 0x000000040c007c24 */ /* 0x000fe2000f8e02ff */
[----:B------:R-:W-:-:S02]  /*c9d0*/  ISETP.NE.AND P5, PT, R18, RZ, PT ;  /* 0x000000ff1200720c */ /* 0x000fc40003fa5270 */
[C---:B------:R-:W-:Y:S01]  /*c9e0*/  ISETP.GE.OR P3, PT, R4.reuse, UR6, P3 ;  /* 0x0000000604007c0c */ /* 0x040fe20009f66670 */
[----:B------:R-:W-:Y:S01]  /*c9f0*/  IMAD R5, R15, UR5, R0 ;  /* 0x000000050f057c24 */ /* 0x000fe2000f8e0200 */
[C---:B------:R-:W-:Y:S02]  /*ca00*/  ISETP.GE.OR P4, PT, R4.reuse, UR6, P4 ;  /* 0x0000000604007c0c */ /* 0x040fe4000a786670 */
[----:B------:R-:W-:Y:S02]  /*ca10*/  ISETP.GE.OR P5, PT, R4, UR6, P5 ;  /* 0x0000000604007c0c */ /* 0x000fe4000afa6670 */
[----:B------:R-:W-:Y:S02]  /*ca20*/  P2R R13, PR, RZ, 0x8 ;  /* 0x00000008ff0d7803 */ /* 0x000fe40000000000 */
[----:B------:R-:W-:Y:S02]  /*ca30*/  P2R R14, PR, RZ, 0x10 ;  /* 0x00000010ff0e7803 */ /* 0x000fe40000000000 */
[----:B------:R-:W-:-:S02]  /*ca40*/  ISETP.NE.AND P3, PT, R8, RZ, PT ;  /* 0x000000ff0800720c */ /* 0x000fc40003f65270 */
[----:B------:R-:W-:Y:S01]  /*ca50*/  ISETP.NE.AND P4, PT, R9, RZ, PT ;  /* 0x000000ff0900720c */ /* 0x000fe20003f85270 */
[----:B------:R-:W-:Y:S01]  /*ca60*/  IMAD.WIDE.U32 R8, R15, UR4, R6 ;  /* 0x000000040f087c25 */ /* 0x000fe2000f8e0006 */
[----:B------:R-:W-:Y:S02]  /*ca70*/  P2R R16, PR, RZ, 0x20 ;  /* 0x00000020ff107803 */ /* 0x000fe40000000000 */
[----:B------:R-:W-:Y:S01]  /*ca80*/  ISETP.NE.AND P6, PT, R19, RZ, PT ;  /* 0x000000ff1300720c */ /* 0x000fe20003fc5270 */
[----:B------:R-:W-:Y:S01]  /*ca90*/  IMAD.IADD R7, R9, 0x1, R5 ;  /* 0x0000000109077824 */ /* 0x000fe200078e0205 */
[----:B------:R-:W-:Y:S02]  /*caa0*/  ISETP.NE.AND P5, PT, R10, RZ, PT ;  /* 0x000000ff0a00720c */ /* 0x000fe40003fa5270 */
[C---:B------:R-:W-:Y:S02]  /*cab0*/  ISETP.GE.OR P6, PT, R4.reuse, UR6, P6 ;  /* 0x0000000604007c0c */ /* 0x040fe4000b7c6670 */
        /* <DEDUP_REMOVED lines=17> */
.L_x_958:
[----:B------:R-:W-:Y:S05]  /*cbd0*/  BSYNC B1 ;  /* 0x0000000000017941 */ /* 0x000fea0003800000 */
.L_x_957:
        /* <DEDUP_REMOVED lines=17> */
.L_x_960:
[----:B------:R-:W-:Y:S05]  /*ccf0*/  BSYNC B1 ;  /* 0x0000000000017941 */ /* 0x000fea0003800000 */
.L_x_959:
        /* <DEDUP_REMOVED lines=17> */
.L_x_962:
[----:B------:R-:W-:Y:S05]  /*ce10*/  BSYNC B1 ;  /* 0x0000000000017941 */ /* 0x000fea0003800000 */
.L_x_961:
        /* <DEDUP_REMOVED lines=17> */
.L_x_964:
[----:B------:R-:W-:Y:S05]  /*cf30*/  BSYNC B1 ;  /* 0x0000000000017941 */ /* 0x000fea0003800000 */
.L_x_963:
        /* <DEDUP_REMOVED lines=16> */
.L_x_966:
[----:B------:R-:W-:Y:S05]  /*d040*/  BSYNC B1 ;  /* 0x0000000000017941 */ /* 0x000fea0003800000 */
.L_x_965:
        /* <DEDUP_REMOVED lines=16> */
.L_x_968:
[----:B------:R-:W-:Y:S05]  /*d150*/  BSYNC B1 ;  /* 0x0000000000017941 */ /* 0x000fea0003800000 */
.L_x_967:
        /* <DEDUP_REMOVED lines=16> */
.L_x_970:
[----:B------:R-:W-:Y:S05]  /*d260*/  BSYNC B1 ;  /* 0x0000000000017941 */ /* 0x000fea0003800000 */
.L_x_969:
        /* <DEDUP_REMOVED lines=16> */
.L_x_972:
[----:B------:R-:W-:Y:S05]  /*d370*/  BSYNC B1 ;  /* 0x0000000000017941 */ /* 0x000fea0003800000 */
.L_x_971:
        /* <DEDUP_REMOVED lines=16> */
.L_x_974:
[----:B------:R-:W-:Y:S05]  /*d480*/  BSYNC B1 ;  /* 0x0000000000017941 */ /* 0x000fea0003800000 */
.L_x_973:
        /* <DEDUP_REMOVED lines=16> */
.L_x_871:
[----:B------:R-:W-:-:S08]  /*d590*/  NOP ;  /* 0x0000000000007918 */ /* 0x000fd00000000000 */
[----:B------:R-:W0:-:S00]  /*d5a0*/  USETMAXREG.DEALLOC.CTAPOOL 0x18 ;  /* 0x00000018000079c8 */ /* 0x000e0000080e0500 */
[----:B0-----:R-:W-:-:S06]  /*d5b0*/  LOP3.LUT R0, R0, 0x3, RZ, 0xc0, !PT ;  /* 0x0000000300007812 */ /* 0x001fcc00078ec0ff */
[----:B------:R-:W0:Y:S02]  /*d5c0*/  SHFL.IDX PT, R0, R0, RZ, 0x1f ;  /* 0x00001fff00007589 */ /* 0x000e2400000e0000 */
[----:B0-----:R-:W-:-:S13]  /*d5d0*/  ISETP.NE.AND P0, PT, R0, RZ, PT ;  /* 0x000000ff0000720c */ /* 0x001fda0003f05270 */
[----:B------:R-:W-:Y:S05]  /*d5e0*/  @P0 BRA `(.L_x_878) ;  /* 0x0000002400300947 */ /* 0x000fea0003800000 */
[----:B------:R-:W0:Y:S01]  /*d5f0*/  S2UR UR6, SR_CTAID.X ;  /* 0x00000000000679c3 */ /* 0x000e220000002500 */
[----:B------:R-:W-:Y:S02]  /*d600*/  ULDC UR9, c[0x0][0x8d0] ;  /* 0x0002340000097ab9 */ /* 0x000fe40000000800 */
[----:B------:R-:W-:-:S11]  /*d610*/  UISETP.NE.AND UP0, UPT, UR9, 0x1, UPT ;  /* 0x000000010900788c */ /* 0x000fd6000bf05270 */
[----:B------:R-:W-:Y:S01]  /*d620*/  @UP0 ULDC UR4, c[0x0][0x8d4] ;  /* 0x0002350000040ab9 */ /* 0x000fe20000000800 */
[----:B------:R-:W-:Y:S01]  /*d630*/  @UP0 ULDC UR7, c[0x0][0x8d8] ;  /* 0x0002360000070ab9 */ /* 0x000fe20000000800 */
[----:B0-----:R-:W-:Y:S02]  /*d640*/  UIMAD.WIDE.U32 UR4, UR6, UR4, URZ ;  /* 0x00000004060472a5 */ /* 0x001fe4000f8e003f */
[----:B------:R-:W-:Y:S02]  /*d650*/  UMOV UR8, UR6 ;  /* 0x0000000600087c82 */ /* 0x000fe40008000000 */
[----:B------:R-:W-:-:S03]  /*d660*/  @UP0 USHF.R.U32.HI UR8, URZ, UR7, UR5 ;  /* 0x000000073f080299 */ /* 0x000fc60008011605 */
[----:B------:R-:W-:Y:S02]  /*d670*/  ULDC UR4, c[0x0][0x8e8] ;  /* 0x00023a0000047ab9 */ /* 0x000fe40000000800 */
[----:B------:R-:W-:Y:S02]  /*d680*/  UISETP.GE.AND UP0, UPT, UR8, UR4, UPT ;  /* 0x000000040800728c */ /* 0x000fe4000bf06270 */
[----:B------:R-:W-:-:S04]  /*d690*/  UIADD3 UR4, -UR8, URZ, URZ ;  /* 0x0000003f08047290 */ /* 0x000fc8000fffe13f */
[----:B------:R-:W-:Y:S01]  /*d6a0*/  PLOP3.LUT P0, PT, PT, PT, UP0, 0x80, 0x0 ;  /* 0x000000000000781c */ /* 0x000fe20003f0f008 */
[----:B------:R-:W-:-:S12]  /*d6b0*/  UIMAD UR9, UR9, UR4, UR6 ;  /* 0x00000004090972a4 */ /* 0x000fd8000f8e0206 */
        /* <DEDUP_REMOVED lines=9> */
.L_x_975:
[----:B------:R-:W-:Y:S01]  /*d750*/  ULDC UR5, c[0x0][0x8c4] ;  /* 0x0002310000057ab9 */ /* 0x000fe20000000800 */
[----:B------:R-:W-:Y:S01]  /*d760*/  UMOV UR4, UR9 ;  /* 0x0000000900047c82 */ /* 0x000fe20008000000 */
[----:B------:R-:W-:-:S11]  /*d770*/  UISETP.NE.AND UP0, UPT, UR5, 0x1, UPT ;  /* 0x000000010500788c */ /* 0x000fd6000bf05270 */
[----:B------:R-:W-:Y:S02]  /*d780*/  @UP0 ULDC.64 UR10, c[0x0][0x8c8] ;  /* 0x00023200000a0ab9 */ /* 0x000fe40000000a00 */
[----:B------:R-:W-:-:S04]  /*d790*/  UIMAD.WIDE.U32 UR6, UR9, UR10, URZ ;  /* 0x0000000a090672a5 */ /* 0x000fc8000f8e003f */
[----:B------:R-:W-:-:S04]  /*d7a0*/  @UP0 USHF.R.U32.HI UR4, URZ, UR11, UR7 ;  /* 0x0000000b3f040299 */ /* 0x000fc80008011607 */
[----:B------:R-:W-:-:S12]  /*d7b0*/  UIMAD UR5, UR4, UR5, URZ ;  /* 0x00000005040572a4 */ /* 0x000fd8000f8e023f */
.L_x_976:
        /* <DEDUP_REMOVED lines=9> */
[----:B------:R-:W-:-:S03]  /*d850*/  @UP0 USHF.R.U32.HI UR21, URZ, UR8, UR7 ;  /* 0x000000083f150299 */ /* 0x000fc60008011607 */
[----:B------:R-:W-:Y:S01]  /*d860*/  ULDC.64 UR6, c[0x0][0x8f8] ;  /* 0x00023e0000067ab9 */ /* 0x000fe20000000a00 */
[----:B------:R-:W-:Y:S01]  /*d870*/  UIADD3 UR20, -UR21, URZ, URZ ;  /* 0x0000003f15147290 */ /* 0x000fe2000fffe13f */
[----:B------:R-:W-:-:S03]  /*d880*/  ISETP.NE.U32.AND P0, PT, RZ, UR6, PT ;  /* 0x00000006ff007c0c */ /* 0x000fc6000bf05070 */
[----:B------:R-:W-:Y:S01]  /*d890*/  UIMAD UR20, UR10, UR20, UR5 ;  /* 0x000000140a1472a4 */ /* 0x000fe2000f8e0205 */
[----:B------:R-:W-:-:S13]  /*d8a0*/  ISETP.NE.AND.EX P0, PT, RZ, UR7, PT, P0 ;  /* 0x00000007ff007c0c */ /* 0x000fda000bf05300 */
        /* <DEDUP_REMOVED lines=9> */
.L_x_977:
[----:B------:R-:W-:Y:S02]  /*d940*/  ULDC.64 UR6, c[0x0][0x8f0] ;  /* 0x00023c0000067ab9 */ /* 0x000fe40000000a00 */
[----:B------:R-:W-:-:S04]  /*d950*/  ISETP.NE.U32.AND P0, PT, RZ, UR6, PT ;  /* 0x00000006ff007c0c */ /* 0x000fc8000bf05070 */
[----:B------:R-:W-:-:S13]  /*d960*/  ISETP.NE.AND.EX P0, PT, RZ, UR7, PT, P0 ;  /* 0x00000007ff007c0c */ /* 0x000fda000bf05300 */
[----:B------:R-:W-:Y:S05]  /*d970*/  @!P0 BRA `(.L_x_979) ;  /* 0x00000000002c8947 */ /* 0x000fea0003800000 */
[----:B------:R-:W-:Y:S01]  /*d980*/  ULDC.64 UR6, c[0x0][0x8f0] ;  /* 0x00023c0000067ab9 */ /* 0x000fe20000000a00 */
[----:B------:R-:W-:Y:S01]  /*d990*/  ULDC.64 UR8, c[0x0][0x208] ;  /* 0x0000820000087ab9 */ /* 0x000fe20000000a00 */
[----:B------:R-:W-:-:S06]  /*d9a0*/  UIMAD.WIDE UR6, UR21, 0x4, UR6 ;  /* 0x00000004150678a5 */ /* 0x000fcc000f8e0206 */
[----:B------:R-:W-:Y:S02]  /*d9b0*/  IMAD.U32 R2, RZ, RZ, UR6 ;  /* 0x00000006ff027e24 */ /* 0x000fe4000f8e00ff */
[----:B------:R-:W-:-:S05]  /*d9c0*/  IMAD.U32 R3, RZ, RZ, UR7 ;  /* 0x00000007ff037e24 */ /* 0x000fca000f8e00ff */
[----:B------:R-:W2:Y:S04]  /*d9d0*/  LDG.E R0, desc[UR8][R2.64] ;  /* 0x0000000802007981 */ /* 0x000ea8000c1e1900 */
[----:B------:R-:W3:Y:S01]  /*d9e0*/  LDG.E R4, desc[UR8][R2.64+0x4] ;  /* 0x0000040802047981 */ /* 0x000ee2000c1e1900 */
[----:B--2---:R-:W-:Y:S02]  /*d9f0*/  R2UR UR5, R0 ;  /* 0x00000000000572ca */ /* 0x004fe400000e0000 */
[----:B---3--:R-:W-:-:S13]  /*da00*/  R2UR UR6, R4 ;  /* 0x00000000040672ca */ /* 0x008fda00000e0000 */
[----:B------:R-:W-:Y:S01]  /*da10*/  UIADD3 UR5, -UR5, UR6, URZ ;  /* 0x0000000605057290 */ /* 0x000fe2000fffe13f */
[----:B------:R-:W-:Y:S11]  /*da20*/  BRA `(.L_x_978) ;  /* 0x0000000000047947 */ /* 0x000ff60003800000 */
.L_x_979:
[----:B------:R-:W-:-:S05]  /*da30*/  ULDC UR5, c[0x0][0x8ec] ;  /* 0x00023b0000057ab9 */ /* 0x000fca0000000800 */
.L_x_978:
[----:B------:R-:W-:Y:S01]  /*da40*/  UIADD3 UR5, UR5, 0x4f, URZ ;  /* 0x0000004f05057890 */ /* 0x000fe2000fffe03f */
[----:B------:R-:W-:Y:S02]  /*da50*/  IMAD.MOV.U32 R4, RZ, RZ, 0x1 ;  /* 0x00000001ff047424 */ /* 0x000fe400078e00ff */
[----:B------:R-:W-:Y:S01]  /*da60*/  IMAD.MOV.U32 R8, RZ, RZ, RZ ;  /* 0x000000ffff087224 */ /* 0x000fe200078e00ff */
[----:B------:R-:W-:Y:S01]  /*da70*/  UIMAD.WIDE UR6, UR5, 0x66666667, URZ ;  /* 0x66666667050678a5 */ /* 0x000fe2000f8e023f */
[----:B------:R-:W-:-:S03]  /*da80*/  IMAD.MOV.U32 R9, RZ, RZ, 0x1 ;  /* 0x00000001ff097424 */ /* 0x000fc600078e00ff */
[----:B------:R-:W-:-:S04]  /*da90*/  USHF.R.U32.HI UR5, URZ, 0x1f, UR7 ;  /* 0x0000001f3f057899 */ /* 0x000fc80008011607 */
[----:B------:R-:W-:-:S04]  /*daa0*/  ULEA.HI.SX32 UR5, UR7, UR5, 0x1b ;  /* 0x0000000507057291 */ /* 0x000fc8000f8fda3f */
[----:B------:R-:W-:-:S04]  /*dab0*/  UISETP.GE.AND UP0, UPT, UR4, UR5, UPT ;  /* 0x000000050400728c */ /* 0x000fc8000bf06270 */
[----:B------:R-:W-:-:S06]  /*dac0*/  USEL UR21, UR21, 0xffffffff, !UP0 ;  /* 0xffffffff15157887 */ /* 0x000fcc000c000000 */
        /* <DEDUP_REMOVED lines=16> */
[----:B------:R-:W-:Y:S01]  /*dbd0*/  UISETP.NE.AND.EX UP2, UPT, UR11, URZ, UPT, UP2 ;  /* 0x0000003f0b00728c */ /* 0x000fe2000bf45320 */
[----:B------:R-:W-:-:S04]  /*dbe0*/  ULDC.64 UR12, c[0x0][0x778] ;  /* 0x0001de00000c7ab9 */ /* 0x000fc80000000a00 */
[----:B------:R-:W2:Y:S01]  /*dbf0*/  @P1 LDG.E R7, desc[UR16][R2.64] ;  /* 0x0000001002071981 */ /* 0x000ea2000c1e1900 */
[----:B------:R-:W-:Y:S01]  /*dc00*/  PLOP3.LUT P2, PT, PT, PT, UP0, 0x80, 0x0 ;  /* 0x000000000000781c */ /* 0x000fe20003f4f008 */
[----:B------:R-:W-:Y:S01]  /*dc10*/  UIMAD.WIDE UR12, UR21, 0x4, UR12 ;  /* 0x00000004150c78a5 */ /* 0x000fe2000f8e020c */
[----:B------:R-:W-:Y:S01]  /*dc20*/  PLOP3.LUT P3, PT, PT, PT, UP2, 0x80, 0x0 ;  /* 0x000000000000781c */ /* 0x000fe20003f6f028 */
[----:B------:R0:W3:Y:S02]  /*dc30*/  @P1 LDG.E R0, desc[UR16][R2.64] ;  /* 0x0000001002001981 */ /* 0x0000e4000c1e1900 */
[----:B------:R-:W-:Y:S02]  /*dc40*/  @UP2 ULDC.64 UR6, c[0x0][0x780] ;  /* 0x0001e00000062ab9 */ /* 0x000fe40000000a00 */
[----:B------:R-:W-:Y:S01]  /*dc50*/  @UP2 UIMAD.WIDE UR6, UR21, 0x4, UR6 ;  /* 0x00000004150628a5 */ /* 0x000fe2000f8e0206 */
[----:B0-----:R-:W-:Y:S02]  /*dc60*/  IMAD.U32 R2, RZ, RZ, UR12 ;  /* 0x0000000cff027e24 */ /* 0x001fe4000f8e00ff */
[----:B------:R-:W-:-:S05]  /*dc70*/  IMAD.U32 R3, RZ, RZ, UR13 ;  /* 0x0000000dff037e24 */ /* 0x000fca000f8e00ff */
[----:B------:R0:W4:Y:S02]  /*dc80*/  @P2 LDG.E R5, desc[UR16][R2.64] ;  /* 0x0000001002052981 */ /* 0x000124000c1e1900 */
[----:B0-----:R-:W-:Y:S02]  /*dc90*/  IMAD.U32 R2, RZ, RZ, UR6 ;  /* 0x00000006ff027e24 */ /* 0x001fe4000f8e00ff */
[----:B------:R-:W-:-:S05]  /*dca0*/  IMAD.U32 R3, RZ, RZ, UR7 ;  /* 0x00000007ff037e24 */ /* 0x000fca000f8e00ff */
[----:B------:R-:W5:Y:S01]  /*dcb0*/  @P3 LDG.E R6, desc[UR16][R2.64] ;  /* 0x0000001002063981 */ /* 0x000f62000c1e1900 */
[----:B------:R-:W-:Y:S01]  /*dcc0*/  ULDC.64 UR16, c[0x0][0x788] ;  /* 0x0001e20000107ab9 */ /* 0x000fe20000000a00 */
[----:B------:R-:W-:Y:S01]  /*dcd0*/  UMOV UR54, URZ ;  /* 0x0000003f00367c82 */ /* 0x000fe20008000000 */
[----:B------:R-:W-:Y:S01]  /*dce0*/  ISETP.NE.U32.AND P0, PT, RZ, UR16, PT ;  /* 0x00000010ff007c0c */ /* 0x000fe2000bf05070 */
[----:B------:R-:W-:-:S03]  /*dcf0*/  UMOV UR11, URZ ;  /* 0x0000003f000b7c82 */ /* 0x000fc60008000000 */
[----:B------:R-:W-:Y:S02]  /*dd00*/  ISETP.NE.AND.EX P0, PT, RZ, UR17, PT, P0 ;  /* 0x00000011ff007c0c */ /* 0x000fe4000bf05300 */
[----:B--2---:R-:W-:Y:S02]  /*dd10*/  @P1 R2UR UR5, R7 ;  /* 0x00000000070512ca */ /* 0x004fe400000e0000 */
[----:B---3--:R-:W-:-:S11]  /*dd20*/  @P1 R2UR UR54, R0 ;  /* 0x00000000003612ca */ /* 0x008fd600000e0000 */
[----:B------:R-:W-:-:S04]  /*dd30*/  @UP1 ULEA UR5, UR21, UR5, 0x6 ;  /* 0x0000000515051291 */ /* 0x000fc8000f8e303f */
[----:B------:R-:W-:-:S04]  /*dd40*/  @UP1 USHF.R.S32.HI UR6, URZ, 0x1f, UR5 ;  /* 0x0000001f3f061899 */ /* 0x000fc80008011405 */
[----:B------:R-:W-:Y:S01]  /*dd50*/  @UP1 ULEA.HI UR6, UR6, UR5, URZ, 0x6 ;  /* 0x0000000506061291 */ /* 0x000fe2000f8f303f */
[----:B----4-:R-:W-:Y:S02]  /*dd60*/  @P2 R2UR UR11, R5 ;  /* 0x00000000050b22ca */ /* 0x010fe400000e0000 */
[----:B------:R-:W-:Y:S01]  /*dd70*/  ULDC UR5, c[0x0][0x280] ;  /* 0x0000a00000057ab9 */ /* 0x000fe20000000800 */
[----:B------:R-:W-:-:S04]  /*dd80*/  @UP1 ULOP3.LUT UR7, UR6, 0xffffffc0, URZ, 0xc0, !UPT ;  /* 0xffffffc006071892 */ /* 0x000fc8000f8ec03f */
[----:B------:R-:W-:Y:S01]  /*dd90*/  @UP1 USHF.R.S32.HI UR10, URZ, 0x1f, UR7 ;  /* 0x0000001f3f0a1899 */ /* 0x000fe20008011407 */
[----:B-----5:R-:W-:Y:S01]  /*dda0*/  @P3 R2UR UR5, R6 ;  /* 0x00000000060532ca */ /* 0x020fe200000e0000 */
        /* <DEDUP_REMOVED lines=10> */
.L_x_981:
        /* <DEDUP_REMOVED lines=14> */
.L_x_982:
        /* <DEDUP_REMOVED lines=9> */
.L_x_983:
[----:B------:R-:W-:Y:S01]  /*dfc0*/  UIMAD UR7, UR4, 0x50, UR5 ;  /* 0x00000050040778a4 */ /* 0x000fe2000f8e0205 */
[----:B------:R-:W-:Y:S01]  /*dfd0*/  IMAD.MOV.U32 R8, RZ, RZ, RZ ;  /* 0x000000ffff087224 */ /* 0x000fe200078e00ff */
[----:B------:R-:W-:Y:S01]  /*dfe0*/  ULDC UR8, c[0x0][0x74c] ;  /* 0x0001d30000087ab9 */ /* 0x000fe20000000800 */
[----:B------:R-:W-:Y:S01]  /*dff0*/  UIADD3 UR5, UR5, 0x3f, URZ ;  /* 0x0000003f05057890 */ /* 0x000fe2000fffe03f */
[----:B------:R-:W-:Y:S01]  /*e000*/  IMAD.MOV.U32 R9, RZ, RZ, 0x1 ;  /* 0x00000001ff097424 */ /* 0x000fe200078e00ff */
[----:B------:R-:W-:Y:S02]  /*e010*/  UIADD3 UR7, UR7, -UR8, -UR6 ;  /* 0x8000000807077290 */ /* 0x000fe4000fffe806 */
[----:B------:R-:W-:Y:S02]  /*e020*/  USHF.R.S32.HI UR6, URZ, 0x1f, UR5 ;  /* 0x0000001f3f067899 */ /* 0x000fe40008011405 */
[----:B------:R-:W-:Y:S02]  /*e030*/  USHF.R.S32.HI UR8, URZ, 0x1f, UR7 ;  /* 0x0000001f3f087899 */ /* 0x000fe40008011407 */
[----:B------:R-:W-:-:S02]  /*e040*/  ULEA.HI UR6, UR6, UR5, URZ, 0x6 ;  /* 0x0000000506067291 */ /* 0x000fc4000f8f303f */
[----:B------:R-:W-:Y:S02]  /*e050*/  ULEA.HI UR8, UR8, UR7, URZ, 0x6 ;  /* 0x0000000708087291 */ /* 0x000fe4000f8f303f */
[----:B------:R-:W-:Y:S02]  /*e060*/  USHF.R.S32.HI UR55, URZ, 0x6, UR6 ;  /* 0x000000063f377899 */ /* 0x000fe40008011406 */
[----:B------:R-:W-:-:S06]  /*e070*/  USHF.R.S32.HI UR8, URZ, 0x6, UR8 ;  /* 0x000000063f087899 */ /* 0x000fcc0008011408 */
[----:B------:R-:W-:-:S04]  /*e080*/  VIMNMX R0, RZ, UR8, !PT ;  /* 0x00000008ff007c48 */ /* 0x000fc8000ffe0100 */
[----:B------:R-:W-:-:S13]  /*e090*/  ISETP.LT.AND P0, PT, R0, UR55, PT ;  /* 0x0000003700007c0c */ /* 0x000fda000bf01270 */
[----:B------:R-:W-:Y:S05]  /*e0a0*/  @!P0 BRA `(.L_x_980) ;  /* 0x0000001400f88947 */ /* 0x000fea0003800000 */
[----:B------:R-:W-:Y:S01]  /*e0b0*/  ULDC UR5, c[0x0][0x2e8] ;  /* 0x0000ba0000057ab9 */ /* 0x000fe20000000800 */
[----:B------:R-:W-:Y:S01]  /*e0c0*/  ELECT P0, URZ, PT ;  /* 0x00000000003f782f */ /* 0x000fe20003800000 */
[----:B------:R-:W-:Y:S01]  /*e0d0*/  IMAD.MOV.U32 R8, RZ, RZ, RZ ;  /* 0x000000ffff087224 */ /* 0x000fe200078e00ff */
[----:B------:R-:W-:Y:S01]  /*e0e0*/  UISETP.NE.AND UP2, UPT, UR5, 0x1, UPT ;  /* 0x000000010500788c */ /* 0x000fe2000bf45270 */
[----:B------:R-:W-:Y:S01]  /*e0f0*/  IMAD.MOV.U32 R9, RZ, RZ, 0x1 ;  /* 0x00000001ff097424 */ /* 0x000fe200078e00ff */
[----:B------:R-:W-:Y:S02]  /*e100*/  UISETP.NE.U32.AND UP1, UPT, UR14, URZ, UPT ;  /* 0x0000003f0e00728c */ /* 0x000fe4000bf25070 */
[----:B------:R-:W-:Y:S02]  /*e110*/  USHF.R.S32.HI UR47, URZ, 0x1f, UR21 ;  /* 0x0000001f3f2f7899 */ /* 0x000fe40008011415 */
[----:B------:R-:W-:Y:S02]  /*e120*/  UISETP.NE.AND.EX UP1, UPT, UR15, URZ, UPT, UP1 ;  /* 0x0000003f0f00728c */ /* 0x000fe4000bf25310 */
[----:B------:R-:W-:Y:S01]  /*e130*/  UIMAD UR11, UR4, 0x50, UR11 ;  /* 0x00000050040b78a4 */ /* 0x000fe2000f8e020b */
        /* <DEDUP_REMOVED lines=10> */
[----:B------:R-:W-:-:S04]  /*e1e0*/  MOV R6, 0x400 ;  /* 0x0000040000067802 */ /* 0x000fc80000000f00 */
[----:B0-----:R-:W-:Y:S01]  /*e1f0*/  LEA R6, R3, R6, 0x18 ;  /* 0x0000000603067211 */ /* 0x001fe200078ec0ff */
[----:B------:R-:W-:-:S05]  /*e200*/  IMAD.MOV.U32 R3, RZ, RZ, 0x1 ;  /* 0x00000001ff037424 */ /* 0x000fca00078e00ff */
[----:B------:R-:W-:-:S04]  /*e210*/  SHF.L.U32 R3, R3, 0x1f, RZ ;  /* 0x0000001f03037819 */ /* 0x000fc800000006ff */
[----:B------:R-:W0:Y:S02]  /*e220*/  SYNCS.PHASECHK.TRANS64.TRYWAIT P0, [R6+URZ+0x31620], R3 ;  /* 0x03162003060075a7 */ /* 0x000e24000800017f */
[----:B0-----:R-:W-:Y:S05]  /*e230*/  @!P0 BRA `(.L_x_984) ;  /* 0x0000001800608947 */ /* 0x001fea0003800000 */
.L_x_999:
[----:B------:R-:W-:Y:S01]  /*e240*/  ISETP.NE.AND P0, PT, R11, RZ, PT ;  /* 0x000000ff0b00720c */ /* 0x000fe20003f05270 */
[----:B------:R-:W-:Y:S02]  /*e250*/  IMAD.U32 R14, RZ, RZ, UR20 ;  /* 0x00000014ff0e7e24 */ /* 0x000fe4000f8e00ff */
[----:B------:R-:W-:-:S03]  /*e260*/  IMAD.MOV.U32 R4, RZ, RZ, 0x1 ;  /* 0x00000001ff047424 */ /* 0x000fc600078e00ff */
[----:B------:R-:W-:-:S07]  /*e270*/  SHF.R.S32.HI R14, RZ, 0x1f, R14 ;  /* 0x0000001fff0e7819 */ /* 0x000fce000001140e */
[----:B------:R-:W-:Y:S05]  /*e280*/  @P0 BRA `(.L_x_985) ;  /* 0x0000000000140947 */ /* 0x000fea0003800000 */
[----:B------:R-:W-:Y:S01]  /*e290*/  LOP3.LUT P1, RZ, R21, 0x1f, RZ, 0xc0, !PT ;  /* 0x0000001f15ff7812 */ /* 0x000fe2000782c0ff */
[----:B0-----:R-:W-:-:S04]  /*e2a0*/  IMAD.MOV.U32 R3, RZ, RZ, 0x8100 ;  /* 0x00008100ff037424 */ /* 0x001fc800078e00ff */
[----:B------:R1:W-:Y:S08]  /*e2b0*/  SYNCS.ARRIVE.TRANS64 RZ, [R6+URZ+0x31610], R3 ;  /* 0x0316100306ff79a7 */ /* 0x0003f0000800003f */
[----:B------:R-:W-:Y:S05]  /*e2c0*/  @!P1 BRA `(.L_x_985) ;  /* 0x0000000000049947 */ /* 0x000fea0003800000 */
[----:B------:R-:W-:Y:S01]  /*e2d0*/  BPT.TRAP 0x1 ;  /* 0x000000040000795c */ /* 0x000fe20000300000 */
.L_x_985:
        /* <DEDUP_REMOVED lines=9> */
[----:B------:R-:W-:Y:S01]  /*e370*/  IMAD.U32 R10, RZ, RZ, UR55 ;  /* 0x00000037ff0a7e24 */ /* 0x000fe2000f8e00ff */
[----:B------:R-:W-:Y:S01]  /*e380*/  UMOV UR57, 0x14f00000 ;  /* 0x14f0000000397882 */ /* 0x000fe20000000000 */
[----:B------:R-:W-:Y:S01]  /*e390*/  UMOV UR18, URZ ;  /* 0x0000003f00127c82 */ /* 0x000fe20008000000 */
[----:B------:R-:W-:Y:S01]  /*e3a0*/  UIMAD UR23, UR21, UR23, UR10 ;  /* 0x00000017151772a4 */ /* 0x000fe2000f8e020a */
[----:B01----:R-:W-:Y:S01]  /*e3b0*/  IMAD.MOV.U32 R3, RZ, RZ, 0x14000 ;  /* 0x00014000ff037424 */ /* 0x003fe200078e00ff */
[----:B------:R-:W-:Y:S01]  /*e3c0*/  UIMAD UR9, UR9, UR14, URZ ;  /* 0x0000000e090972a4 */ /* 0x000fe2000f8e023f */
[----:B------:R-:W-:Y:S01]  /*e3d0*/  VIADD R10, R10, 0xffffffff ;  /* 0xffffffff0a0a7836 */ /* 0x000fe20000000000 */
[----:B------:R-:W-:Y:S01]  /*e3e0*/  USHF.L.U32 UR46, UR46, 0x6, URZ ;  /* 0x000000062e2e7899 */ /* 0x000fe2000800063f */
[----:B------:R-:W-:Y:S01]  /*e3f0*/  IMAD.MOV.U32 R8, RZ, RZ, 0x1 ;  /* 0x00000001ff087424 */ /* 0x000fe200078e00ff */
[----:B------:R-:W-:Y:S01]  /*e400*/  UIMAD UR15, UR20, UR15, UR9 ;  /* 0x0000000f140f72a4 */ /* 0x000fe2000f8e0209 */
[----:B------:R-:W-:Y:S01]  /*e410*/  IMAD.MOV.U32 R9, RZ, RZ, 0x1 ;  /* 0x00000001ff097424 */ /* 0x000fe200078e00ff */
[----:B------:R-:W-:-:S02]  /*e420*/  UIADD3 UR16, UR8, 0x14100, URZ ;  /* 0x0001410008107890 */ /* 0x000fc4000fffe03f */
        /* <DEDUP_REMOVED lines=133> */
.L_x_991:
[----:B------:R-:W-:-:S04]  /*ec80*/  SHF.L.U32 R5, R9, 0x1f, RZ ;  /* 0x0000001f09057819 */ /* 0x000fc800000006ff */
[----:B------:R-:W0:Y:S02]  /*ec90*/  SYNCS.PHASECHK.TRANS64.TRYWAIT P1, [R6+URZ+0x31638], R5 ;  /* 0x03163805060075a7 */ /* 0x000e24000802017f */
[----:B0-----:R-:W-:Y:S05]  /*eca0*/  @!P1 BRA `(.L_x_987) ;  /* 0x0000000c00d89947 */ /* 0x001fea0003800000 */
.L_x_1000:
[----:B------:R-:W-:Y:S05]  /*ecb0*/  @P0 BRA `(.L_x_988) ;  /* 0x0000000000140947 */ /* 0x000fea0003800000 */
[----:B------:R-:W-:Y:S01]  /*ecc0*/  ISETP.NE.AND P1, PT, R15, RZ, PT ;  /* 0x000000ff0f00720c */ /* 0x000fe20003f25270 */
[----:B0-----:R-:W-:-:S04]  /*ecd0*/  IMAD.MOV.U32 R5, RZ, RZ, 0x8100 ;  /* 0x00008100ff057424 */ /* 0x001fc800078e00ff */
[----:B------:R1:W-:Y:S08]  /*ece0*/  SYNCS.ARRIVE.TRANS64 RZ, [R6+URZ+0x31630], R5 ;  /* 0x0316300506ff79a7 */ /* 0x0003f0000800003f */
[----:B------:R-:W-:Y:S05]  /*ecf0*/  @!P1 BRA `(.L_x_988) ;  /* 0x0000000000049947 */ /* 0x000fea0003800000 */
[----:B------:R-:W-:Y:S01]  /*ed00*/  BPT.TRAP 0x1 ;  /* 0x000000040000795c */ /* 0x000fe20000300000 */
.L_x_988:
        /* <DEDUP_REMOVED lines=47> */
.L_x_1002:
[----:B------:R-:W-:Y:S01]  /*f000*/  LOP3.LUT R9, R9, 0x1, RZ, 0x3c, !PT ;  /* 0x0000000109097812 */ /* 0x000fe200078e3cff */
[----:B------:R-:W-:Y:S06]  /*f010*/  @P2 BRA `(.L_x_990) ;  /* 0x0000000000142947 */ /* 0x000fec0003800000 */
[----:B------:R-:W-:Y:S01]  /*f020*/  ISETP.NE.AND P1, PT, R15, RZ, PT ;  /* 0x000000ff0f00720c */ /* 0x000fe20003f25270 */
[----:B0-----:R-:W-:-:S04]  /*f030*/  IMAD.MOV.U32 R2, RZ, RZ, 0x8100 ;  /* 0x00008100ff027424 */ /* 0x001fc800078e00ff */
[----:B------:R1:W-:Y:S08]  /*f040*/  SYNCS.ARRIVE.TRANS64 RZ, [R20+URZ+0x31610], R2 ;  /* 0x0316100214ff79a7 */ /* 0x0003f0000800003f */
[----:B------:R-:W-:Y:S05]  /*f050*/  @!P1 BRA `(.L_x_990) ;  /* 0x0000000000049947 */ /* 0x000fea0003800000 */
[----:B------:R-:W-:Y:S01]  /*f060*/  BPT.TRAP 0x1 ;  /* 0x000000040000795c */ /* 0x000fe20000300000 */
.L_x_990:
        /* <DEDUP_REMOVED lines=53> */
.L_x_986:
[----:B------:R-:W-:Y:S01]  /*f3c0*/  SHF.L.U32 R15, R9, 0x1f, RZ ;  /* 0x0000001f090f7819 */ /* 0x000fe200000006ff */
[----:B------:R-:W0:Y:S01]  /*f3d0*/  LDC.64 R12, c[0x0][0x730] ;  /* 0x0001cc00ff0c7b82 */ /* 0x000e220000000a00 */
[----:B------:R-:W-:Y:S02]  /*f3e0*/  IMAD.U32 R16, RZ, RZ, UR38 ;  /* 0x00000026ff107e24 */ /* 0x000fe4000f8e00ff */
[----:B------:R-:W-:Y:S02]  /*f3f0*/  IMAD.U32 R2, RZ, RZ, UR38 ;  /* 0x00000026ff027e24 */ /* 0x000fe4000f8e00ff */
[----:B------:R-:W-:Y:S02]  /*f400*/  IMAD.U32 R3, RZ, RZ, UR39 ;  /* 0x00000027ff037e24 */ /* 0x000fe4000f8e00ff */
[----:B------:R-:W-:Y:S01]  /*f410*/  IMAD.MOV.U32 R2, RZ, RZ, R16 ;  /* 0x000000ffff027224 */ /* 0x000fe200078e0010 */
        /* <DEDUP_REMOVED lines=11> */
.L_x_1003:
[----:B------:R-:W-:Y:S01]  /*f4d0*/  IMAD.IADD R10, R11, 0x1, R3 ;  /* 0x000000010b0a7824 */ /* 0x000fe200078e0203 */
[----:B------:R-:W-:Y:S06]  /*f4e0*/  @P0 BRA `(.L_x_993) ;  /* 0x0000000000140947 */ /* 0x000fec0003800000 */
[----:B------:R-:W-:Y:S01]  /*f4f0*/  LOP3.LUT P0, RZ, R21, 0x1f, RZ, 0xc0, !PT ;  /* 0x0000001f15ff7812 */ /* 0x000fe2000780c0ff */
[----:B------:R-:W-:-:S04]  /*f500*/  IMAD.MOV.U32 R11, RZ, RZ, 0x8100 ;  /* 0x00008100ff0b7424 */ /* 0x000fc800078e00ff */
[----:B------:R1:W-:Y:S08]  /*f510*/  SYNCS.ARRIVE.TRANS64 RZ, [R6+URZ+0x31630], R11 ;  /* 0x0316300b06ff79a7 */ /* 0x0003f0000800003f */
[----:B------:R-:W-:Y:S05]  /*f520*/  @!P0 BRA `(.L_x_993) ;  /* 0x0000000000048947 */ /* 0x000fea0003800000 */
[----:B------:R-:W-:Y:S01]  /*f530*/  BPT.TRAP 0x1 ;  /* 0x000000040000795c */ /* 0x000fe20000300000 */
.L_x_993:
        /* <DEDUP_REMOVED lines=52> */
[----:B--2---:R-:W-:Y:S01]  /*f880*/  NOP ;  /* 0x0000000000007918 */ /* 0x004fe20000000000 */
.L_x_980:
[----:B------:R-:W-:Y:S05]  /*f890*/  WARPSYNC.ALL ;  /* 0x0000000000007948 */ /* 0x000fea0003800000 */
[----:B------:R-:W-:-:S13]  /*f8a0*/  ELECT P0, URZ, PT ;  /* 0x00000000003f782f */ /* 0x000fda0003800000 */
[----:B------:R-:W-:Y:S05]  /*f8b0*/  @!P0 BRA `(.L_x_878) ;  /* 0x00000000007c8947 */ /* 0x000fea0003800000 */
[----:B------:R-:W2:Y:S02]  /*f8c0*/  LDL R0, [R1+0x14] ;  /* 0x0000140001007983 */ /* 0x000ea40000100800 */
[----:B--2---:R-:W-:-:S13]  /*f8d0*/  R2UR UR4, R0 ;  /* 0x00000000000472ca */ /* 0x004fda00000e0000 */
[----:B------:R-:W-:-:S06]  /*f8e0*/  ULOP3.LUT UR4, UR4, 0x2, URZ, 0xfc, !UPT ;  /* 0x0000000204047892 */ /* 0x000fcc000f8efc3f */
[----:B------:R-:W-:-:S05]  /*f8f0*/  IMAD.U32 R0, RZ, RZ, UR4 ;  /* 0x00000004ff007e24 */ /* 0x000fca000f8e00ff */
[----:B------:R-:W-:-:S13]  /*f900*/  ISETP.NE.AND P1, PT, R0, 0x3, PT ;  /* 0x000000030000780c */ /* 0x000fda0003f25270 */
[----:B------:R-:W-:Y:S05]  /*f910*/  @!P1 BRA `(.L_x_994) ;  /* 0x0000000000049947 */ /* 0x000fea0003800000 */
[----:B------:R-:W-:Y:S01]  /*f920*/  BPT.TRAP 0x1 ;  /* 0x000000040000795c */ /* 0x000fe20000300000 */
.L_x_994:
[----:B------:R-:W2:Y:S01]  /*f930*/  S2R R3, SR_CgaCtaId ;  /* 0x0000000000037919 */ /* 0x000ea20000008800 */
[----:B------:R-:W-:-:S04]  /*f940*/  MOV R0, 0x400 ;  /* 0x0000040000007802 */ /* 0x000fc80000000f00 */
[----:B--2---:R-:W-:Y:S02]  /*f950*/  LEA R2, R3, R0, 0x18 ;  /* 0x0000000003027211 */ /* 0x004fe400078ec0ff */
[----:B------:R-:W-:-:S03]  /*f960*/  SHF.L.U32 R0, R4, 0x1f, RZ ;  /* 0x0000001f04007819 */ /* 0x000fc600000006ff */
[----:B------:R-:W-:-:S04]  /*f970*/  VIADD R3, R2, 0x31620 ;  /* 0x0003162002037836 */ /* 0x000fc80000000000 */
[----:B------:R-:W-:-:S04]  /*f980*/  IMAD R5, R8, 0x8, R3 ;  /* 0x0000000808057824 */ /* 0x000fc800078e0203 */
[----:B------:R-:W2:Y:S02]  /*f990*/  SYNCS.PHASECHK.TRANS64.TRYWAIT P0, [R5+URZ], R0 ;  /* 0x00000000050075a7 */ /* 0x000ea4000800017f */
[----:B--2---:R-:W-:Y:S05]  /*f9a0*/  @!P0 BRA `(.L_x_995) ;  /* 0x0000000000d88947 */ /* 0x004fea0003800000 */
.L_x_1004:
[----:B------:R-:W-:-:S05]  /*f9b0*/  VIADD R8, R8, 0x1 ;  /* 0x0000000108087836 */ /* 0x000fca0000000000 */
[----:B------:R-:W-:-:S04]  /*f9c0*/  ISETP.NE.AND P0, PT, R8, 0x2, PT ;  /* 0x000000020800780c */ /* 0x000fc80003f05270 */
[----:B--2---:R-:W-:Y:S02]  /*f9d0*/  SEL R5, RZ, 0x1, P0 ;  /* 0x00000001ff057807 */ /* 0x004fe40000000000 */
[----:B------:R-:W-:Y:S02]  /*f9e0*/  SEL R8, R8, RZ, P0 ;  /* 0x000000ff08087207 */ /* 0x000fe40000000000 */
[----:B------:R-:W-:-:S03]  /*f9f0*/  LOP3.LUT R0, R4, R5, RZ, 0x3c, !PT ;  /* 0x0000000504007212 */ /* 0x000fc600078e3cff */
[----:B------:R-:W-:Y:S01]  /*fa00*/  IMAD R3, R8, 0x8, R3 ;  /* 0x0000000808037824 */ /* 0x000fe200078e0203 */
[----:B------:R-:W-:-:S04]  /*fa10*/  SHF.L.U32 R0, R0, 0x1f, RZ ;  /* 0x0000001f00007819 */ /* 0x000fc800000006ff */
[----:B------:R-:W2:Y:S02]  /*fa20*/  SYNCS.PHASECHK.TRANS64.TRYWAIT P0, [R3+URZ], R0 ;  /* 0x00000000030075a7 */ /* 0x000ea4000800017f */
[----:B--2---:R-:W-:Y:S05]  /*fa30*/  @!P0 BRA `(.L_x_996) ;  /* 0x0000000000c88947 */ /* 0x004fea0003800000 */
.L_x_1005:
[----:B------:R-:W-:Y:S05]  /*fa40*/  @!P1 BRA `(.L_x_997) ;  /* 0x0000000000049947 */ /* 0x000fea0003800000 */
[----:B------:R-:W-:Y:S01]  /*fa50*/  BPT.TRAP 0x1 ;  /* 0x000000040000795c */ /* 0x000fe20000300000 */
.L_x_997:
[----:B------:R-:W-:-:S07]  /*fa60*/  SHF.L.U32 R9, R9, 0x1f, RZ ;  /* 0x0000001f09097819 */ /* 0x000fce00000006ff */
.L_x_998:
[----:B---3--:R3:W4:Y:S02]  /*fa70*/  SYNCS.PHASECHK.TRANS64.TRYWAIT P0, [R2+URZ+0x31638], R9 ;  /* 0x03163809020075a7 */ /* 0x008724000800017f */
[----:B----4-:R-:W-:Y:S05]  /*fa80*/  @!P0 NANOSLEEP.SYNCS 0x989680 ;  /* 0x009896800000895d */ /* 0x010fea0003900000 */
[----:B------:R-:W4:Y:S02]  /*fa90*/  @!P0 SYNCS.PHASECHK.TRANS64 P0, [R2+URZ+0x31638], R9 ;  /* 0x03163809020085a7 */ /* 0x000f24000800007f */
[----:B----4-:R-:W-:Y:S05]  /*faa0*/  @!P0 BRA `(.L_x_998) ;  /* 0xfffffffc00f08947 */ /* 0x010fea000383ffff */
.L_x_878:
[----:B------:R-:W-:Y:S05]  /*fab0*/  BSYNC B0 ;  /* 0x0000000000007941 */ /* 0x000fea0003800000 */
.L_x_870:
[----:B------:R-:W-:Y:S05]  /*fac0*/  EXIT ;  /* 0x000000000000794d */ /* 0x000fea0003800000 */
.L_x_884:
[----:B0-----:R0:W1:Y:S02]  /*fad0*/  SYNCS.PHASECHK.TRANS64.TRYWAIT P0, [R225+URZ+0x31600], R10 ;  /* 0x0316000ae10075a7 */ /* 0x001064000800017f */
[----:B-1----:R-:W-:Y:S05]  /*fae0*/  @!P0 NANOSLEEP.SYNCS 0x989680 ;  /* 0x009896800000895d */ /* 0x002fea0003900000 */
[----:B------:R-:W1:Y:S02]  /*faf0*/  @!P0 SYNCS.PHASECHK.TRANS64 P0, [R225+URZ+0x31600], R10 ;  /* 0x0316000ae10085a7 */ /* 0x000e64000800007f */
[----:B-1----:R-:W-:Y:S05]  /*fb00*/  @!P0 BRA `(.L_x_884) ;  /* 0xfffffffc00f08947 */ /* 0x002fea000383ffff */
[----:B------:R-:W-:Y:S05]  /*fb10*/  BRA `(.L_x_883) ;  /* 0xffffff1800d07947 */ /* 0x000fea000383ffff */
.L_x_888:
[----:B-1----:R1:W2:Y:S02]  /*fb20*/  SYNCS.PHASECHK.TRANS64.TRYWAIT P1, [R224+URZ+0x31610], R7 ;  /* 0x03161007e00075a7 */ /* 0x0022a4000802017f */
[----:B--2---:R-:W-:Y:S05]  /*fb30*/  @!P1 NANOSLEEP.SYNCS 0x989680 ;  /* 0x009896800000995d */ /* 0x004fea0003900000 */
[----:B------:R-:W2:Y:S02]  /*fb40*/  @!P1 SYNCS.PHASECHK.TRANS64 P1, [R224+URZ+0x31610], R7 ;  /* 0x03161007e00095a7 */ /* 0x000ea4000802007f */
[----:B--2---:R-:W-:Y:S05]  /*fb50*/  @!P1 BRA `(.L_x_888) ;  /* 0xfffffffc00f09947 */ /* 0x004fea000383ffff */
[----:B------:R-:W-:Y:S05]  /*fb60*/  BRA `(.L_x_887) ;  /* 0xffffff2400187947 */ /* 0x000fea000383ffff */
.L_x_892:
[----:B---3--:R3:W4:Y:S02]  /*fb70*/  SYNCS.PHASECHK.TRANS64.TRYWAIT P1, [R225+URZ+0x31630], R10 ;  /* 0x0316300ae10075a7 */ /* 0x008724000802017f */
[----:B----4-:R-:W-:Y:S05]  /*fb80*/  @!P1 NANOSLEEP.SYNCS 0x989680 ;  /* 0x009896800000995d */ /* 0x010fea0003900000 */
[----:B------:R-:W4:Y:S02]  /*fb90*/  @!P1 SYNCS.PHASECHK.TRANS64 P1, [R225+URZ+0x31630], R10 ;  /* 0x0316300ae10095a7 */ /* 0x000f24000802007f */
[----:B----4-:R-:W-:Y:S05]  /*fba0*/  @!P1 BRA `(.L_x_892) ;  /* 0xfffffffc00f09947 */ /* 0x010fea000383ffff */
[----:B------:R-:W-:Y:S05]  /*fbb0*/  BRA `(.L_x_891) ;  /* 0xffffff4000187947 */ /* 0x000fea000383ffff */
.L_x_984:
[----:B0-----:R0:W1:Y:S02]  /*fbc0*/  SYNCS.PHASECHK.TRANS64.TRYWAIT P0, [R6+URZ+0x31620], R3 ;  /* 0x03162003060075a7 */ /* 0x001064000800017f */
[----:B-1----:R-:W-:Y:S05]  /*fbd0*/  @!P0 NANOSLEEP.SYNCS 0x989680 ;  /* 0x009896800000895d */ /* 0x002fea0003900000 */
[----:B------:R-:W1:Y:S02]  /*fbe0*/  @!P0 SYNCS.PHASECHK.TRANS64 P0, [R6+URZ+0x31620], R3 ;  /* 0x03162003060085a7 */ /* 0x000e64000800007f */
[----:B-1----:R-:W-:Y:S05]  /*fbf0*/  @!P0 BRA `(.L_x_984) ;  /* 0xfffffffc00f08947 */ /* 0x002fea000383ffff */
[----:B------:R-:W-:Y:S05]  /*fc00*/  BRA `(.L_x_999) ;  /* 0xffffffe4008c7947 */ /* 0x000fea000383ffff */
.L_x_987:
[----:B0-----:R0:W1:Y:S02]  /*fc10*/  SYNCS.PHASECHK.TRANS64.TRYWAIT P1, [R6+URZ+0x31638], R5 ;  /* 0x03163805060075a7 */ /* 0x001064000802017f */
[----:B-1----:R-:W-:Y:S05]  /*fc20*/  @!P1 NANOSLEEP.SYNCS 0x989680 ;  /* 0x009896800000995d */ /* 0x002fea0003900000 */
[----:B------:R-:W1:Y:S02]  /*fc30*/  @!P1 SYNCS.PHASECHK.TRANS64 P1, [R6+URZ+0x31638], R5 ;  /* 0x03163805060095a7 */ /* 0x000e64000802007f */
[----:B-1----:R-:W-:Y:S05]  /*fc40*/  @!P1 BRA `(.L_x_987) ;  /* 0xfffffffc00f09947 */ /* 0x002fea000383ffff */
[----:B------:R-:W-:Y:S05]  /*fc50*/  BRA `(.L_x_1000) ;  /* 0xfffffff000147947 */ /* 0x000fea000383ffff */
.L_x_989:
[----:B------:R-:W-:-:S07]  /*fc60*/  SHF.L.U32 R2, R4, 0x1f, RZ ;  /* 0x0000001f04027819 */ /* 0x000fce00000006ff */
.L_x_1001:
[----:B0-----:R0:W1:Y:S02]  /*fc70*/  SYNCS.PHASECHK.TRANS64.TRYWAIT P1, [R20+URZ+0x31620], R2 ;  /* 0x03162002140075a7 */ /* 0x001064000802017f */
[----:B-1----:R-:W-:Y:S05]  /*fc80*/  @!P1 NANOSLEEP.SYNCS 0x989680 ;  /* 0x009896800000995d */ /* 0x002fea0003900000 */
[----:B------:R-:W1:Y:S02]  /*fc90*/  @!P1 SYNCS.PHASECHK.TRANS64 P1, [R20+URZ+0x31620], R2 ;  /* 0x03162002140095a7 */ /* 0x000e64000802007f */
[----:B-1----:R-:W-:Y:S05]  /*fca0*/  @!P1 BRA `(.L_x_1001) ;  /* 0xfffffffc00f09947 */ /* 0x002fea000383ffff */
[----:B------:R-:W-:Y:S05]  /*fcb0*/  BRA `(.L_x_1002) ;  /* 0xfffffff000d07947 */ /* 0x000fea000383ffff */
.L_x_992:
[----:B0-----:R0:W1:Y:S02]  /*fcc0*/  SYNCS.PHASECHK.TRANS64.TRYWAIT P1, [R6+URZ+0x31638], R15 ;  /* 0x0316380f060075a7 */ /* 0x001064000802017f */
[----:B-1----:R-:W-:Y:S05]  /*fcd0*/  @!P1 NANOSLEEP.SYNCS 0x989680 ;  /* 0x009896800000995d */ /* 0x002fea0003900000 */
[----:B------:R-:W1:Y:S02]  /*fce0*/  @!P1 SYNCS.PHASECHK.TRANS64 P1, [R6+URZ+0x31638], R15 ;  /* 0x0316380f060095a7 */ /* 0x000e64000802007f */
[----:B-1----:R-:W-:Y:S05]  /*fcf0*/  @!P1 BRA `(.L_x_992) ;  /* 0xfffffffc00f09947 */ /* 0x002fea000383ffff */
[----:B------:R-:W-:Y:S05]  /*fd00*/  BRA `(.L_x_1003) ;  /* 0xfffffff400f07947 */ /* 0x000fea000383ffff */
.L_x_995:
[----:B--2---:R2:W3:Y:S02]  /*fd10*/  SYNCS.PHASECHK.TRANS64.TRYWAIT P0, [R5+URZ], R0 ;  /* 0x00000000050075a7 */ /* 0x0044e4000800017f */
[----:B---3--:R-:W-:Y:S05]  /*fd20*/  @!P0 NANOSLEEP.SYNCS 0x989680 ;  /* 0x009896800000895d */ /* 0x008fea0003900000 */
[----:B------:R-:W3:Y:S02]  /*fd30*/  @!P0 SYNCS.PHASECHK.TRANS64 P0, [R5+URZ], R0 ;  /* 0x00000000050085a7 */ /* 0x000ee4000800007f */
[----:B---3--:R-:W-:Y:S05]  /*fd40*/  @!P0 BRA `(.L_x_995) ;  /* 0xfffffffc00f08947 */ /* 0x008fea000383ffff */
[----:B------:R-:W-:Y:S05]  /*fd50*/  BRA `(.L_x_1004) ;  /* 0xfffffffc00147947 */ /* 0x000fea000383ffff */
.L_x_996:
[----:B--2---:R2:W3:Y:S02]  /*fd60*/  SYNCS.PHASECHK.TRANS64.TRYWAIT P0, [R3+URZ], R0 ;  /* 0x00000000030075a7 */ /* 0x0044e4000800017f */
[----:B---3--:R-:W-:Y:S05]  /*fd70*/  @!P0 NANOSLEEP.SYNCS 0x989680 ;  /* 0x009896800000895d */ /* 0x008fea0003900000 */
[----:B------:R-:W3:Y:S02]  /*fd80*/  @!P0 SYNCS.PHASECHK.TRANS64 P0, [R3+URZ], R0 ;  /* 0x00000000030085a7 */ /* 0x000ee4000800007f */
[----:B---3--:R-:W-:Y:S05]  /*fd90*/  @!P0 BRA `(.L_x_996) ;  /* 0xfffffffc00f08947 */ /* 0x008fea000383ffff */
[----:B------:R-:W-:Y:S05]  /*fda0*/  BRA `(.L_x_1005) ;  /* 0xfffffffc00247947 */ /* 0x000fea000383ffff */
.L_x_1006:
        /* <DEDUP_REMOVED lines=13> */
.L_x_1156:


//--------------------- .text._ZN7cutlass13device_kernelIN5flash32FlashAttnBwdPostprocessConvertdQIN4cute5tupleIJNS3_1CILi80EEENS5_ILi256EEEEEENS_6half_tEfNS_4arch4Sm90ELi256ENS3_8TiledMMAINS3_8MMA_AtomIJNS3_4SM904GMMA25MMA_64x16x16_F32F16F16_SSILNSF_5MajorE1ELSH_1ELNSF_7ScaleInE1ELSI_1EEEEEENS3_6LayoutINS4_IJNS5_ILi2EEENS5_ILi1EEESN_EEENS4_IJSN_NS5_ILi0EEESP_EEEEENS4_IJNS3_10UnderscoreESS_SS_EEEEELb1EEEEEvNT_6ParamsE --------------------------
	.section	.text._ZN7cutlass13device_kernelIN5flash32FlashAttnBwdPostprocessConvertdQIN4cute5tupleIJNS3_1CILi80EEENS5_ILi256EEEEEENS_6half_tEfNS_4arch4Sm90ELi256ENS3_8TiledMMAINS3_8MMA_AtomIJNS3_4SM904GMMA25MMA_64x16x16_F32F16F16_SSILNSF_5MajorE1ELSH_1ELNSF_7ScaleInE1ELSI_1EEEEEENS3_6LayoutINS4_IJNS5_ILi2EEENS5_ILi1EEESN_EEENS4_IJSN_NS5_ILi0EEESP_EEEEENS4_IJNS3_10UnderscoreESS_SS_EEEEELb1EEEEEvNT_6ParamsE,"ax",@progbits
	.align	128
.text._ZN7cutlass13device_kernelIN5flash32FlashAttnBwdPostprocessConvertdQIN4cute5tupleIJNS3_1CILi80EEENS5_ILi256EEEEEENS_6half_tEfNS_4arch4Sm90ELi256ENS3_8TiledMMAINS3_8MMA_AtomIJNS3_4SM904GMMA25MMA_64x16x16_F32F16F16_SSILNSF_5MajorE1ELSH_1ELNSF_7ScaleInE1ELSI_1EEEEEENS3_6LayoutINS4_IJNS5_ILi2EEENS5_ILi1EEESN_EEENS4_IJSN_NS5_ILi0EEESP_EEEEENS4_IJNS3_10UnderscoreESS_SS_EEEEELb1EEEEEvNT_6ParamsE:
        .type           _ZN7cutlass13device_kernelIN5flash32FlashAttnBwdPostprocessConvertdQIN4cute5tupleIJNS3_1CILi80EEENS5_ILi256EEEEEENS_6half_tEfNS_4arch4Sm90ELi256ENS3_8TiledMMAINS3_8MMA_AtomIJNS3_4SM904GMMA25MMA_64x16x16_F32F16F16_SSILNSF_5MajorE1ELSH_1ELNSF_7ScaleInE1ELSI_1EEEEEENS3_6LayoutINS4_IJNS5_ILi2EEENS5_ILi1EEESN_EEENS4_IJSN_NS5_ILi0EEESP_EEEEENS4_IJNS3_10UnderscoreESS_SS_EEEEELb1EEEEEvNT_6ParamsE,@function
        .size           _ZN7cutlass13device_kernelIN5flash32FlashAttnBwdPostprocessConvertdQIN4cute5tupleIJNS3_1CILi80EEENS5_ILi256EEEEEENS_6half_tEfNS_4arch4Sm90ELi256ENS3_8TiledMMAINS3_8MMA_AtomIJNS3_4SM904GMMA25MMA_64x16x16_F32F16F16_SSILNSF_5MajorE1ELSH_1ELNSF_7ScaleInE1ELSI_1EEEEEENS3_6LayoutINS4_IJNS5_ILi2EEENS5_ILi1EEESN_EEENS4_IJSN_NS5_ILi0EEESP_EEEEENS4_IJNS3_10UnderscoreESS_SS_EEEEELb1EEEEEvNT_6ParamsE,(.L_x_1157 - _ZN7cutlass13device_kernelIN5flash32FlashAttnBwdPostprocessConvertdQIN4cute5tupleIJNS3_1CILi80EEENS5_ILi256EEEEEENS_6half_tEfNS_4arch4Sm90ELi256ENS3_8TiledMMAINS3_8MMA_AtomIJNS3_4SM904GMMA25MMA_64x16x16_F32F16F16_SSILNSF_5MajorE1ELSH_1ELNSF_7ScaleInE1ELSI_1EEEEEENS3_6LayoutINS4_IJNS5_ILi2EEENS5_ILi1EEESN_EEENS4_IJSN_NS5_ILi0EEESP_EEEEENS4_IJNS3_10UnderscoreESS_SS_EEEEELb1EEEEEvNT_6ParamsE)
        .other          _ZN7cutlass13device_kernelIN5flash32FlashAttnBwdPostprocessConvertdQIN4cute5tupleIJNS3_1CILi80EEENS5_ILi256EEEEEENS_6half_tEfNS_4arch4Sm90ELi256ENS3_8TiledMMAINS3_8MMA_AtomIJNS3_4SM904GMMA25MMA_64x16x16_F32F16F16_SSILNSF_5MajorE1ELSH_1ELNSF_7ScaleInE1ELSI_1EEEEEENS3_6LayoutINS4_IJNS5_ILi2EEENS5_ILi1EEESN_EEENS4_IJSN_NS5_ILi0EEESP_EEEEENS4_IJNS3_10UnderscoreESS_SS_EEEEELb1EEEEEvNT_6ParamsE,@"STO_CUDA_ENTRY STV_DEFAULT"
_ZN7cutlass13device_kernelIN5flash32FlashAttnBwdPostprocessConvertdQIN4cute5tupleIJNS3_1CILi80EEENS5_ILi256EEEEEENS_6half_tEfNS_4arch4Sm90ELi256ENS3_8TiledMMAINS3_8MMA_AtomIJNS3_4SM904GMMA25MMA_64x16x16_F32F16F16_SSILNSF_5MajorE1ELSH_1ELNSF_7ScaleInE1ELSI_1EEEEEENS3_6LayoutINS4_IJNS5_ILi2EEENS5_ILi1EEESN_EEENS4_IJSN_NS5_ILi0EEESP_EEEEENS4_IJNS3_10UnderscoreESS_SS_EEEEELb1EEEEEvNT_6ParamsE:
[----:B------:R-:W-:Y:S08]  /*0000*/  LDC R1, c[0x0][0x28] ;  /* 0x00000a00ff017b82 */ /* 0x000ff00000000800 */
[----:B------:R-:W0:Y:S01]  /*0010*/  LDC.64 R4, c[0x0][0x278] ;  /* 0x00009e00ff047b82 */ /* 0x000e220000000a00 */
[----:B------:R-:W1:Y:S01]  /*0020*/  S2R R15, SR_CTAID.Z ;  /* 0x00000000000f7919 */ /* 0x000e620000002700 */
[----:B------:R-:W-:-:S06]  /*0030*/  ULDC.64 UR8, c[0x0][0x208] ;  /* 0x0000820000087ab9 */ /* 0x000fcc0000000a00 */
[----:B------:R-:W2:Y:S08]  /*0040*/  LDC.64 R10, c[0x0][0x270] ;  /* 0x00009c00ff0a7b82 */ /* 0x000eb00000000a00 */
[----:B------:R-:W1:Y:S01]  /*0050*/  LDC.64 R2, c[0x0][0x270] ;  /* 0x00009c00ff027b82 */ /* 0x000e620000000a00 */
[----:B0-----:R-:W-:-:S04]  /*0060*/  ISETP.NE.U32.AND P2, PT, R4, RZ, PT ;  /* 0x000000ff0400720c */ /* 0x001fc80003f45070 */
[----:B------:R-:W-:-:S03]  /*0070*/  ISETP.NE.AND.EX P2, PT, R5, RZ, PT, P2 ;  /* 0x000000ff0500720c */ /* 0x000fc60003f45320 */
[----:B------:R-:W0:Y:S01]  /*0080*/  LDC R9, c[0x0][0x240] ;  /* 0x00009000ff097b82 */ /* 0x000e220000000800 */
[----:B--2---:R-:W-:-:S04]  /*0090*/  ISETP.NE.U32.AND P1, PT, R10, RZ, PT ;  /* 0x000000ff0a00720c */ /* 0x004fc80003f25070 */
[----:B------:R-:W-:Y:S01]  /*00a0*/  ISETP.NE.AND.EX P1, PT, R11, RZ, PT, P1 ;  /* 0x000000ff0b00720c */ /* 0x000fe20003f25310 */
[----:B-1----:R-:W-:-:S04]  /*00b0*/  IMAD.WIDE R2, R15, 0x4, R2 ;  /* 0x000000040f027825 */ /* 0x002fc800078e0202 */
[----:B------:R-:W1:Y:S08]  /*00c0*/  @P2 LDC.64 R6, c[0x0][0x278] ;  /* 0x00009e00ff062b82 */ /* 0x000e700000000a00 */
[----:B------:R2:W5:Y:S01]  /*00d0*/  @P1 LDG.E R13, desc[UR8][R2.64] ;  /* 0x00000008020d1981 */ /* 0x000562000c1e1900 */
[----:B-1----:R-:W-:-:S05]  /*00e0*/  @P2 IMAD.WIDE R6, R15, 0x4, R6 ;  /* 0x000000040f062825 */ /* 0x002fca00078e0206 */
[----:B0-----:R2:W5:Y:S01]  /*00f0*/  @P2 LDG.E R9, desc[UR8][R6.64] ;  /* 0x0000000806092981 */ /* 0x001562000c1e1900 */
[----:B------:R-:W-:Y:S01]  /*0100*/  ISETP.NE.U32.AND P0, PT, R10, RZ, PT ;  /* 0x000000ff0a00720c */ /* 0x000fe20003f05070 */
[----:B------:R-:W0:Y:S03]  /*0110*/  S2R R4, SR_CTAID.X ;  /* 0x0000000000047919 */ /* 0x000e260000002500 */
[----:B------:R-:W-:Y:S01]  /*0120*/  ISETP.NE.AND.EX P0, PT, R11, RZ, PT, P0 ;  /* 0x000000ff0b00720c */ /* 0x000fe20003f05300 */
[----:B0-----:R-:W-:Y:S01]  /*0130*/  IMAD R0, R4, 0x50, RZ ;  /* 0x0000005004007824 */ /* 0x001fe200078e02ff */
[----:B--2---:R-:W-:Y:S11]  /*0140*/  @P2 BRA `(.L_x_1007) ;  /* 0x0000000000102947 */ /* 0x004ff60003800000 */
[----:B------:R-:W-:Y:S05]  /*0150*/  @!P1 BRA `(.L_x_1007) ;  /* 0x00000000000c9947 */ /* 0x000fea0003800000 */
[----:B------:R-:W2:Y:S04]  /*0160*/  LDG.E R6, desc[UR8][R2.64] ;  /* 0x0000000802067981 */ /* 0x000ea8000c1e1900 */
[----:B-----5:R-:W2:Y:S02]  /*0170*/  LDG.E R9, desc[UR8][R2.64+0x4] ;  /* 0x0000040802097981 */ /* 0x020ea4000c1e1900 */
[----:B--2---:R-:W-:-:S07]  /*0180*/  IMAD.IADD R9, R9, 0x1, -R6 ;  /* 0x0000000109097824 */ /* 0x004fce00078e0a06 */
.L_x_1007:
[----:B-----5:R-:W-:-:S13]  /*0190*/  ISETP.GE.AND P2, PT, R0, R9, PT ;  /* 0x000000090000720c */ /* 0x020fda0003f46270 */
[----:B------:R-:W-:Y:S05]  /*01a0*/  @P0 EXIT P2 ;  /* 0x000000000000094d */ /* 0x000fea0001000000 */
[----:B------:R-:W0:Y:S01]  /*01b0*/  S2R R7, SR_CTAID.Y ;  /* 0x0000000000077919 */ /* 0x000e220000002600 */
[C---:B------:R-:W-:Y:S01]  /*01c0*/  @P1 IMAD R0, R15.reuse, 0x50, R13 ;  /* 0x000000500f001824 */ /* 0x040fe200078e020d */
[----:B------:R-:W1:Y:S01]  /*01d0*/  LDC.64 R18, c[0x0][0x228] ;  /* 0x00008a00ff127b82 */ /* 0x000e620000000a00 */
[----:B------:R-:W-:Y:S01]  /*01e0*/  IMAD R11, R4, 0x5000, RZ ;  /* 0x00005000040b7824 */ /* 0x000fe200078e02ff */
[----:B------:R-:W2:Y:S01]  /*01f0*/  S2R R17, SR_TID.X ;  /* 0x0000000000117919 */ /* 0x000ea20000002100 */
[----:B------:R-:W-:Y:S01]  /*0200*/  @P1 IMAD.HI R0, R0, 0x66666667, RZ ;  /* 0x6666666700001827 */ /* 0x000fe200078e02ff */
[----:B------:R-:W-:Y:S01]  /*0210*/  SEL R6, R15, RZ, !P0 ;  /* 0x000000ff0f067207 */ /* 0x000fe20004000000 */
[----:B------:R-:W-:Y:S01]  /*0220*/  BSSY B0, `(.L_x_1008) ;  /* 0x0000030000007945 */ /* 0x000fe20003800000 */
[----:B------:R-:W3:Y:S02]  /*0230*/  S2R R25, SR_CgaCtaId ;  /* 0x0000000000197919 */ /* 0x000ee40000008800 */
[----:B------:R-:W-:Y:S01]  /*0240*/  @P1 SHF.R.U32.HI R3, RZ, 0x1f, R0 ;  /* 0x0000001fff031819 */ /* 0x000fe20000011600 */
[----:B------:R-:W4:Y:S03]  /*0250*/  LDC.64 R20, c[0x0][0x230] ;  /* 0x00008c00ff147b82 */ /* 0x000f260000000a00 */
[----:B------:R-:W-:-:S05]  /*0260*/  @P1 LEA.HI.SX32 R3, R0, R3, 0x1b ;  /* 0x0000000300031211 */ /* 0x000fca00078fdaff */
[----:B------:R-:W-:Y:S01]  /*0270*/  @P1 IMAD R5, R3, 0x5000, RZ ;  /* 0x0000500003051824 */ /* 0x000fe200078e02ff */
[----:B------:R-:W-:Y:S01]  /*0280*/  CS2R R2, SRZ ;  /* 0x0000000000027805 */ /* 0x000fe2000001ff00 */
[----:B------:R-:W5:Y:S02]  /*0290*/  LDC.64 R22, c[0x0][0x210] ;  /* 0x00008400ff167b82 */ /* 0x000f640000000a00 */
[--C-:B------:R-:W-:Y:S01]  /*02a0*/  @P1 IMAD.MOV.U32 R2, RZ, RZ, R5.reuse ;  /* 0x000000ffff021224 */ /* 0x100fe200078e0005 */
[----:B------:R-:W-:-:S04]  /*02b0*/  @P1 SHF.R.S32.HI R3, RZ, 0x1f, R5 ;  /* 0x0000001fff031819 */ /* 0x000fc80000011405 */
[C---:B------:R-:W-:Y:S02]  /*02c0*/  IADD3 R10, P2, R11.reuse, R2, RZ ;  /* 0x000000020b0a7210 */ /* 0x040fe40007f5e0ff */
[----:B0-----:R-:W-:Y:S02]  /*02d0*/  SHF.R.S32.HI R5, RZ, 0x1f, R7 ;  /* 0x0000001fff057819 */ /* 0x001fe40000011407 */
[----:B------:R-:W-:Y:S02]  /*02e0*/  LEA.HI.X.SX32 R11, R11, R3, 0x1, P2 ;  /* 0x000000030b0b7211 */ /* 0x000fe400010f0eff */
[----:B------:R-:W-:Y:S01]  /*02f0*/  SHF.R.S32.HI R3, RZ, 0x1f, R15 ;  /* 0x0000001fff037819 */ /* 0x000fe2000001140f */
[-C--:B-1----:R-:W-:Y:S02]  /*0300*/  IMAD R0, R5, R18.reuse, RZ ;  /* 0x0000001205007224 */ /* 0x082fe400078e02ff */
[----:B------:R-:W-:Y:S01]  /*0310*/  IMAD.WIDE.U32 R10, R7, R18, R10 ;  /* 0x00000012070a7225 */ /* 0x000fe200078e000a */
[----:B------:R-:W-:-:S02]  /*0320*/  SEL R3, R3, RZ, !P0 ;  /* 0x000000ff03037207 */ /* 0x000fc40004000000 */
[----:B--2---:R-:W-:Y:S01]  /*0330*/  ISETP.NE.AND P0, PT, R17, RZ, PT ;  /* 0x000000ff1100720c */ /* 0x004fe20003f05270 */
[----:B------:R-:W-:Y:S02]  /*0340*/  IMAD R19, R7, R19, R0 ;  /* 0x0000001307137224 */ /* 0x000fe400078e0200 */
[----:B----4-:R-:W-:-:S03]  /*0350*/  IMAD R0, R3, R20, RZ ;  /* 0x0000001403007224 */ /* 0x010fc600078e02ff */
[----:B------:R-:W-:Y:S01]  /*0360*/  IADD3 R11, R11, R19, RZ ;  /* 0x000000130b0b7210 */ /* 0x000fe20007ffe0ff */
[C---:B------:R-:W-:Y:S02]  /*0370*/  IMAD R15, R6.reuse, R21, R0 ;  /* 0x00000015060f7224 */ /* 0x040fe400078e0200 */
[----:B------:R-:W-:-:S04]  /*0380*/  IMAD.WIDE.U32 R10, R6, R20, R10 ;  /* 0x00000014060a7225 */ /* 0x000fc800078e000a */
[----:B------:R-:W-:Y:S01]  /*0390*/  IMAD.IADD R0, R11, 0x1, R15 ;  /* 0x000000010b007824 */ /* 0x000fe200078e020f */
[----:B-----5:R-:W-:-:S04]  /*03a0*/  LEA R22, P2, R10, R22, 0x2 ;  /* 0x000000160a167211 */ /* 0x020fc800078410ff */
[----:B------:R-:W-:Y:S01]  /*03b0*/  LEA.HI.X R0, R10, R23, R0, 0x2, P2 ;  /* 0x000000170a007211 */ /* 0x000fe200010f1400 */
[----:B---3--:R-:W-:Y:S08]  /*03c0*/  @P0 BRA `(.L_x_1009) ;  /* 0x0000000000540947 */ /* 0x008ff00003800000 */
[----:B------:R-:W0:Y:S01]  /*03d0*/  S2UR UR7, SR_CgaCtaId ;  /* 0x00000000000779c3 */ /* 0x000e220000008800 */
[----:B------:R-:W-:Y:S01]  /*03e0*/  UMOV UR6, 0x400 ;  /* 0x0000040000067882 */ /* 0x000fe20000000000 */
[----:B------:R-:W-:Y:S01]  /*03f0*/  UMOV UR4, 0x1 ;  /* 0x0000000100047882 */ /* 0x000fe20000000000 */
[----:B------:R-:W-:Y:S01]  /*0400*/  IMAD.MOV.U32 R2, RZ, RZ, 0x14000 ;  /* 0x00014000ff027424 */ /* 0x000fe200078e00ff */
[----:B------:R-:W-:-:S04]  /*0410*/  UIADD3 UR4, -UR4, 0x100000, URZ ;  /* 0x0010000004047890 */ /* 0x000fc8000fffe13f */
[----:B------:R-:W-:Y:S02]  /*0420*/  USHF.L.U32 UR5, UR4, 0xb, URZ ;  /* 0x0000000b04057899 */ /* 0x000fe4000800063f */
[----:B------:R-:W-:Y:S01]  /*0430*/  USHF.L.U32 UR4, UR4, 0x1, URZ ;  /* 0x0000000104047899 */ /* 0x000fe2000800063f */
[----:B------:R-:W-:Y:S01]  /*0440*/  PLOP3.LUT P0, PT, PT, PT, PT, 0x80, 0x0 ;  /* 0x000000000000781c */ /* 0x000fe20003f0f070 */
[----:B------:R-:W-:Y:S01]  /*0450*/  UMOV UR10, 0x1400 ;  /* 0x00001400000a7882 */ /* 0x000fe20000000000 */
[----:B0-----:R-:W-:-:S04]  /*0460*/  ULEA UR6, UR7, UR6, 0x18 ;  /* 0x0000000607067291 */ /* 0x001fc8000f8ec03f */
[----:B------:R-:W-:Y:S01]  /*0470*/  UIADD3 UR7, UR6, 0x1e000, URZ ;  /* 0x0001e00006077890 */ /* 0x000fe2000fffe03f */
[----:B------:R-:W0:Y:S07]  /*0480*/  FENCE.VIEW.ASYNC.S ;  /* 0x00000000000073c6 */ /* 0x000e2e0000000000 */
[----:B0-----:R0:W1:Y:S02]  /*0490*/  SYNCS.EXCH.64 URZ, [UR6+0x1e000], UR4 ;  /* 0x01e00004063f75b2 */ /* 0x0010640008000100 */
[----:B0-----:R-:W-:-:S02]  /*04a0*/  R2UR UR4, R22 ;  /* 0x00000000160472ca */ /* 0x001fc400000e0000 */
[----:B------:R-:W-:Y:S01]  /*04b0*/  R2UR UR5, R0 ;  /* 0x00000000000572ca */ /* 0x000fe200000e0000 */
[----:B-1----:R0:W-:-:S14]  /*04c0*/  SYNCS.ARRIVE.TRANS64 RZ, [UR6+0x1e000], R2 ;  /* 0x01e00002ffff79a7 */ /* 0x0021dc0008000006 */
.L_x_1010:
[----:B------:R-:W-:Y:S01]  /*04d0*/  @P0 ELECT P2, URZ, PT ;  /* 0x00000000003f082f */ /* 0x000fe20003840000 */
[----:B------:R1:W-:-:S12]  /*04e0*/  UBLKCP.S.G [UR6], [UR4], UR10 ;  /* 0x00000006040073ba */ /* 0x0003d8000800020a */
[----:B------:R-:W-:Y:S02]  /*04f0*/  @P2 PLOP3.LUT P0, PT, P2, PT, PT, 0x8, 0x0 ;  /* 0x000000000000281c */ /* 0x000fe4000170e170 */
[----:B------:R-:W-:-:S11]  /*0500*/  PLOP3.LUT P2, PT, PT, PT, PT, 0x8, 0x0 ;  /* 0x000000000000781c */ /* 0x000fd60003f4e170 */
[----:B-1----:R-:W-:Y:S05]  /*0510*/  @P0 BRA.U.ANY `(.L_x_1010) ;  /* 0xfffffffd00ec0947 */ /* 0x002fea000393ffff */
.L_x_1009:
[----:B------:R-:W-:Y:S05]  /*0520*/  BSYNC B0 ;  /* 0x0000000000007941 */ /* 0x000fea0003800000 */
.L_x_1008:
[----:B------:R-:W-:Y:S01]  /*0530*/  BAR.SYNC.DEFER_BLOCKING 0x0 ;  /* 0x0000000000007b1d */ /* 0x000fe20000010000 */
[----:B0-----:R-:W-:Y:S02]  /*0540*/  MOV R2, 0x400 ;  /* 0x0000040000027802 */ /* 0x001fe40000000f00 */
[----:B------:R-:W-:Y:S02]  /*0550*/  CS2R R98, SRZ ;  /* 0x0000000000627805 */ /* 0x000fe4000001ff00 */
[----:B------:R-:W-:Y:S02]  /*0560*/  SHF.L.U32 R11, RZ, 0x1f, RZ ;  /* 0x0000001fff0b7819 */ /* 0x000fe400000006ff */
[----:B------:R-:W-:Y:S02]  /*0570*/  LEA R2, R25, R2, 0x18 ;  /* 0x0000000219027211 */ /* 0x000fe400078ec0ff */
[----:B------:R-:W-:Y:S02]  /*0580*/  @P1 SHF.R.S32.HI R99, RZ, 0x1f, R13 ;  /* 0x0000001fff631819 */ /* 0x000fe4000001140d */
[----:B------:R-:W-:-:S07]  /*0590*/  @P1 MOV R98, R13 ;  /* 0x0000000d00621202 */ /* 0x000fce0000000f00 */
.L_x_1011:
[----:B0-----:R0:W1:Y:S02]  /*05a0*/  SYNCS.PHASECHK.TRANS64.TRYWAIT P0, [R2+URZ+0x1e000], R11 ;  /* 0x01e0000b020075a7 */ /* 0x001064000800017f */
[----:B-1----:R-:W-:Y:S05]  /*05b0*/  @!P0 NANOSLEEP.SYNCS 0x989680 ;  /* 0x009896800000895d */ /* 0x002fea0003900000 */
[----:B------:R-:W1:Y:S02]  /*05c0*/  @!P0 SYNCS.PHASECHK.TRANS64 P0, [R2+URZ+0x1e000], R11 ;  /* 0x01e0000b020085a7 */ /* 0x000e64000800007f */
[----:B-1----:R-:W-:Y:S05]  /*05d0*/  @!P0 BRA `(.L_x_1011) ;  /* 0xfffffffc00f08947 */ /* 0x002fea000383ffff */
[----:B------:R-:W-:Y:S01]  /*05e0*/  SHF.R.S32.HI R0, RZ, 0x1f, R17 ;  /* 0x0000001fff007819 */ /* 0x000fe20000011411 */
[----:B------:R-:W-:Y:S01]  /*05f0*/  ULDC UR4, c[0x0][0x268] ;  /* 0x00009a0000047ab9 */ /* 0x000fe20000000800 */
[----:B------:R-:W-:Y:S01]  /*0600*/  IMAD R9, R4, -0x50, R9 ;  /* 0xffffffb004097824 */ /* 0x000fe200078e0209 */
[----:B------:R-:W-:Y:S01]  /*0610*/  ULDC.64 UR6, c[0x0][0x258] ;  /* 0x0000960000067ab9 */ /* 0x000fe20000000a00 */
[CC--:B------:R-:W-:Y:S01]  /*0620*/  LEA.HI R8, R0.reuse, R17.reuse, RZ, 0x7 ;  /* 0x0000001100087211 */ /* 0x0c0fe200078f38ff */
[----:B------:R-:W-:Y:S01]  /*0630*/  BSSY B0, `(.L_x_1012) ;  /* 0x00000f1000007945 */ /* 0x000fe20003800000 */
[----:B------:R-:W-:Y:S02]  /*0640*/  LEA.HI R12, R0, R17, RZ, 0x4 ;  /* 0x00000011000c7211 */ /* 0x000fe400078f20ff */
[----:B------:R-:W-:Y:S02]  /*0650*/  LOP3.LUT R10, R8, 0x3fffff80, RZ, 0xc0, !PT ;  /* 0x3fffff80080a7812 */ /* 0x000fe400078ec0ff */
[----:B0-----:R-:W-:-:S02]  /*0660*/  SHF.R.S32.HI R11, RZ, 0x7, R8 ;  /* 0x00000007ff0b7819 */ /* 0x001fc40000011408 */
[CC--:B------:R-:W-:Y:S01]  /*0670*/  LEA.HI R8, R0.reuse, R17.reuse, RZ, 0x3 ;  /* 0x0000001100087211 */ /* 0x0c0fe200078f18ff */
[----:B------:R-:W-:Y:S01]  /*0680*/  IMAD.IADD R10, R17, 0x1, -R10 ;  /* 0x00000001110a7824 */ /* 0x000fe200078e0a0a */
[----:B------:R-:W-:Y:S02]  /*0690*/  LEA.HI R16, R0, R17, RZ, 0x5 ;  /* 0x0000001100107211 */ /* 0x000fe400078f28ff */
[----:B------:R-:W-:Y:S01]  /*06a0*/  SHF.R.S32.HI R15, RZ, 0x4, R12 ;  /* 0x00000004ff0f7819 */ /* 0x000fe2000001140c */
[C---:B------:R-:W-:Y:S01]  /*06b0*/  IMAD R10, R11.reuse, 0xa00, R10 ;  /* 0x00000a000b0a7824 */ /* 0x040fe200078e020a */
[----:B------:R-:W-:Y:S01]  /*06c0*/  SHF.R.S32.HI R0, RZ, 0x5, R16 ;  /* 0x00000005ff007819 */ /* 0x000fe20000011410 */
[----:B------:R-:W-:Y:S01]  /*06d0*/  IMAD.SHL.U32 R11, R11, 0x40, RZ ;  /* 0x000000400b0b7824 */ /* 0x000fe200078e00ff */
[----:B------:R-:W-:Y:S01]  /*06e0*/  LEA.HI R12, R12, R15, RZ, 0x1 ;  /* 0x0000000f0c0c7211 */ /* 0x000fe200078f08ff */
[----:B------:R-:W-:Y:S01]  /*06f0*/  IMAD.SHL.U32 R13, R10, 0x4, RZ ;  /* 0x000000040a0d7824 */ /* 0x000fe200078e00ff */
[----:B------:R-:W-:-:S02]  /*0700*/  LOP3.LUT R10, R8, 0xfffffff8, RZ, 0xc0, !PT ;  /* 0xfffffff8080a7812 */ /* 0x000fc400078ec0ff */
[----:B------:R-:W-:Y:S02]  /*0710*/  LOP3.LUT R12, R12, 0x1fffffe, RZ, 0xc0, !PT ;  /* 0x01fffffe0c0c7812 */ /* 0x000fe400078ec0ff */
[----:B------:R-:W-:Y:S01]  /*0720*/  LEA R14, R13, R2, 0x2 ;  /* 0x000000020d0e7211 */ /* 0x000fe200078e10ff */
[----:B------:R-:W-:Y:S01]  /*0730*/  IMAD.IADD R10, R17, 0x1, -R10 ;  /* 0x00000001110a7824 */ /* 0x000fe200078e0a0a */
[----:B------:R-:W-:Y:S02]  /*0740*/  SHF.R.S32.HI R13, RZ, 0x1f, R16 ;  /* 0x0000001fff0d7819 */ /* 0x000fe40000011410 */
[----:B------:R-:W-:Y:S01]  /*0750*/  LOP3.LUT R16, R16, 0xffffffe0, RZ, 0xc0, !PT ;  /* 0xffffffe010107812 */ /* 0x000fe200078ec0ff */
[----:B------:R-:W0:Y:S01]  /*0760*/  LDS.128 R40, [R14+0x800] ;  /* 0x000800000e287984 */ /* 0x000e220000000c00 */
[----:B------:R-:W-:Y:S02]  /*0770*/  LEA.HI R13, R13, R0, RZ, 0x2 ;  /* 0x000000000d0d7211 */ /* 0x000fe400078f10ff */
[----:B------:R-:W-:Y:S01]  /*0780*/  IADD3 R15, R15, -R12, RZ ;  /* 0x8000000c0f0f7210 */ /* 0x000fe20007ffe0ff */
[----:B------:R-:W-:Y:S01]  /*0790*/  IMAD.IADD R16, R17, 0x1, -R16 ;  /* 0x0000000111107824 */ /* 0x000fe200078e0a10 */
[----:B------:R-:W-:Y:S01]  /*07a0*/  LOP3.LUT R17, R13, 0xffffffc, RZ, 0xc0, !PT ;  /* 0x0ffffffc0d117812 */ /* 0x000fe200078ec0ff */
[----:B------:R-:W1:Y:S01]  /*07b0*/  LDS.128 R36, [R14+0x1000] ;  /* 0x001000000e247984 */ /* 0x000e620000000c00 */
[----:B------:R-:W-:-:S02]  /*07c0*/  SHF.R.S32.HI R13, RZ, 0x1f, R10 ;  /* 0x0000001fff0d7819 */ /* 0x000fc4000001140a */
[----:B------:R-:W-:Y:S01]  /*07d0*/  LEA.HI R12, R16, R16, RZ, 0x1 ;  /* 0x00000010100c7211 */ /* 0x000fe200078f08ff */
[----:B------:R-:W-:Y:S01]  /*07e0*/  IMAD.IADD R19, R0, 0x1, -R17 ;  /* 0x0000000100137824 */ /* 0x000fe200078e0a11 */
[----:B------:R-:W-:Y:S01]  /*07f0*/  LEA.HI R13, R13, R10, RZ, 0x2 ;  /* 0x0000000a0d0d7211 */ /* 0x000fe200078f10ff */
[----:B------:R-:W2:Y:S01]  /*0800*/  LDS.128 R32, [R14+0x1800] ;  /* 0x001800000e207984 */ /* 0x000ea20000000c00 */
[----:B------:R-:W-:Y:S02]  /*0810*/  SHF.R.S32.HI R12, RZ, 0x1, R12 ;  /* 0x00000001ff0c7819 */ /* 0x000fe4000001140c */
[----:B------:R-:W-:Y:S01]  /*0820*/  LOP3.LUT R17, R11, 0x40, RZ, 0xc0, !PT ;  /* 0x000000400b117812 */ /* 0x000fe200078ec0ff */
[C---:B------:R-:W-:Y:S01]  /*0830*/  IMAD.SHL.U32 R11, R13.reuse, 0x10, RZ ;  /* 0x000000100d0b7824 */ /* 0x040fe200078e00ff */
[----:B------:R-:W-:Y:S01]  /*0840*/  SHF.L.U32 R96, R16, 0x3, RZ ;  /* 0x0000000310607819 */ /* 0x000fe200000006ff */
[----:B------:R-:W-:Y:S01]  /*0850*/  IMAD R19, R12, 0x50, R19 ;  /* 0x000000500c137824 */ /* 0x000fe200078e0213 */
[----:B------:R-:W3:Y:S01]  /*0860*/  LDS.128 R20, [R14+0x3000] ;  /* 0x003000000e147984 */ /* 0x000ee20000000c00 */
[----:B------:R-:W-:-:S02]  /*0870*/  LOP3.LUT R13, R13, 0x7fffffc, RZ, 0xc0, !PT ;  /* 0x07fffffc0d0d7812 */ /* 0x000fc400078ec0ff */
[----:B------:R-:W-:Y:S01]  /*0880*/  LOP3.LUT R12, R17, 0x8, R96, 0xf8, !PT ;  /* 0x00000008110c7812 */ /* 0x000fe200078ef860 */
[----:B------:R-:W4:Y:S01]  /*0890*/  LDS.128 R28, [R14+0x2000] ;  /* 0x002000000e1c7984 */ /* 0x000f220000000c00 */
[----:B------:R-:W-:Y:S01]  /*08a0*/  LOP3.LUT R11, R11, 0x40, RZ, 0xc0, !PT ;  /* 0x000000400b0b7812 */ /* 0x000fe200078ec0ff */
[----:B------:R-:W-:Y:S01]  /*08b0*/  IMAD.IADD R13, R10, 0x1, -R13 ;  /* 0x000000010a0d7824 */ /* 0x000fe200078e0a0d */
[----:B------:R-:W-:Y:S01]  /*08c0*/  SHF.R.U32.HI R17, RZ, 0x3, R17 ;  /* 0x00000003ff117819 */ /* 0x000fe20000011611 */
[----:B------:R-:W5:Y:S01]  /*08d0*/  LDS.128 R56, [R14+0x3800] ;  /* 0x003800000e387984 */ /* 0x000f620000000c00 */
[----:B------:R-:W-:Y:S01]  /*08e0*/  LOP3.LUT R8, R11, 0x8, R8, 0xf8, !PT ;  /* 0x000000080b087812 */ /* 0x000fe200078ef808 */
[----:B------:R-:W-:Y:S01]  /*08f0*/  IMAD R10, R0, 0xa, R15 ;  /* 0x0000000a000a7824 */ /* 0x000fe200078e020f */
[----:B------:R-:W-:Y:S01]  /*0900*/  LOP3.LUT R12, R12, R17, RZ, 0x3c, !PT ;  /* 0x000000110c0c7212 */ /* 0x000fe200078e3cff */
[----:B------:R-:W5:Y:S01]  /*0910*/  LDS.128 R44, [R14] ;  /* 0x000000000e2c7984 */ /* 0x000f620000000c00 */
[----:B------:R-:W-:-:S02]  /*0920*/  SHF.R.U32.HI R11, RZ, 0x3, R11 ;  /* 0x00000003ff0b7819 */ /* 0x000fc4000001160b */
[----:B------:R-:W-:Y:S01]  /*0930*/  LEA R13, R10, R13, 0x3 ;  /* 0x0000000d0a0d7211 */ /* 0x000fe200078e18ff */
[----:B------:R-:W5:Y:S01]  /*0940*/  LDS.128 R24, [R14+0x2800] ;  /* 0x002800000e187984 */ /* 0x000f620000000c00 */
[----:B------:R-:W-:Y:S01]  /*0950*/  LOP3.LUT R8, R8, R11, RZ, 0x3c, !PT ;  /* 0x0000000b08087212 */ /* 0x000fe200078e3cff */
[----:B------:R-:W-:Y:S02]  /*0960*/  IMAD.U32 R11, R19, 0x10, R12 ;  /* 0x00000010130b7824 */ /* 0x000fe400078e000c */
[----:B------:R-:W5:Y:S01]  /*0970*/  LDS.128 R16, [R14+0x4000] ;  /* 0x004000000e107984 */ /* 0x000f620000000c00 */
[----:B0-----:R-:W-:Y:S01]  /*0980*/  FMUL.FTZ R12, R40, UR4 ;  /* 0x00000004280c7c20 */ /* 0x001fe20008410000 */
[----:B------:R-:W-:Y:S01]  /*0990*/  FMUL.FTZ R63, R41, UR4 ;  /* 0x00000004293f7c20 */ /* 0x000fe20008410000 */
[----:B------:R-:W-:Y:S01]  /*09a0*/  FMUL.FTZ R60, R42, UR4 ;  /* 0x000000042a3c7c20 */ /* 0x000fe20008410000 */
[----:B------:R-:W0:Y:S01]  /*09b0*/  LDS.128 R52, [R14+0x4800] ;  /* 0x004800000e347984 */ /* 0x000e220000000c00 */
[----:B------:R-:W-:Y:S01]  /*09c0*/  FMUL.FTZ R65, R43, UR4 ;  /* 0x000000042b417c20 */ /* 0x000fe20008410000 */
[----:B------:R-:W-:-:S02]  /*09d0*/  IMAD.U32 R13, R13, 0x10, R8 ;  /* 0x000000100d0d7824 */ /* 0x000fc400078e0008 */
[----:B-1----:R-:W-:Y:S01]  /*09e0*/  FMUL.FTZ R62, R36, UR4 ;  /* 0x00000004243e7c20 */ /* 0x002fe20008410000 */
[----:B------:R-:W1:Y:S01]  /*09f0*/  LDS.128 R48, [R14+0x5000] ;  /* 0x005000000e307984 */ /* 0x000e620000000c00 */
[----:B------:R-:W-:Y:S01]  /*0a00*/  FMUL.FTZ R67, R37, UR4 ;  /* 0x0000000425437c20 */ /* 0x000fe20008410000 */
[----:B------:R-:W-:Y:S01]  /*0a10*/  FMUL.FTZ R64, R38, UR4 ;  /* 0x0000000426407c20 */ /* 0x000fe20008410000 */
[----:B------:R-:W-:Y:S01]  /*0a20*/  FMUL.FTZ R69, R39, UR4 ;  /* 0x0000000427457c20 */ /* 0x000fe20008410000 */
[----:B------:R-:W1:Y:S01]  /*0a30*/  LDS.128 R40, [R14+0x6000] ;  /* 0x006000000e287984 */ /* 0x000e620000000c00 */
[----:B--2---:R-:W-:Y:S01]  /*0a40*/  FMUL.FTZ R66, R32, UR4 ;  /* 0x0000000420427c20 */ /* 0x004fe20008410000 */
[----:B------:R-:W-:Y:S01]  /*0a50*/  FMUL.FTZ R71, R33, UR4 ;  /* 0x0000000421477c20 */ /* 0x000fe20008410000 */
[----:B------:R-:W-:Y:S01]  /*0a60*/  FMUL.FTZ R68, R34, UR4 ;  /* 0x0000000422447c20 */ /* 0x000fe20008410000 */
[----:B------:R-:W2:Y:S01]  /*0a70*/  LDS.128 R36, [R14+0x6800] ;  /* 0x006800000e247984 */ /* 0x000ea20000000c00 */
[----:B------:R-:W-:-:S03]  /*0a80*/  FMUL.FTZ R73, R35, UR4 ;  /* 0x0000000423497c20 */ /* 0x000fc60008410000 */
[----:B------:R-:W2:Y:S01]  /*0a90*/  LDS.128 R32, [R14+0x7000] ;  /* 0x007000000e207984 */ /* 0x000ea20000000c00 */
[----:B---3--:R-:W-:Y:S01]  /*0aa0*/  FMUL.FTZ R78, R20, UR4 ;  /* 0x00000004144e7c20 */ /* 0x008fe20008410000 */
[----:B------:R-:W-:Y:S01]  /*0ab0*/  FMUL.FTZ R83, R21, UR4 ;  /* 0x0000000415537c20 */ /* 0x000fe20008410000 */
[----:B------:R-:W-:Y:S01]  /*0ac0*/  FMUL.FTZ R80, R22, UR4 ;  /* 0x0000000416507c20 */ /* 0x000fe20008410000 */
[----:B------:R-:W-:Y:S01]  /*0ad0*/  FMUL.FTZ R85, R23, UR4 ;  /* 0x0000000417557c20 */ /* 0x000fe20008410000 */
[----:B----4-:R-:W-:Y:S01]  /*0ae0*/  FMUL.FTZ R70, R28, UR4 ;  /* 0x000000041c467c20 */ /* 0x010fe20008410000 */
[----:B------:R-:W-:Y:S01]  /*0af0*/  FMUL.FTZ R75, R29, UR4 ;  /* 0x000000041d4b7c20 */ /* 0x000fe20008410000 */
[----:B------:R-:W-:Y:S01]  /*0b00*/  FMUL.FTZ R72, R30, UR4 ;  /* 0x000000041e487c20 */ /* 0x000fe20008410000 */
[----:B------:R-:W-:Y:S01]  /*0b10*/  FMUL.FTZ R77, R31, UR4 ;  /* 0x000000041f4d7c20 */ /* 0x000fe20008410000 */
[----:B------:R-:W3:Y:S01]  /*0b20*/  LDS.128 R20, [R14+0x8800] ;  /* 0x008800000e147984 */ /* 0x000ee20000000c00 */
[----:B-----5:R-:W-:Y:S01]  /*0b30*/  FMUL.FTZ R82, R56, UR4 ;  /* 0x0000000438527c20 */ /* 0x020fe20008410000 */
[----:B------:R-:W-:Y:S01]  /*0b40*/  FMUL.FTZ R87, R57, UR4 ;  /* 0x0000000439577c20 */ /* 0x000fe20008410000 */
[----:B------:R-:W-:Y:S01]  /*0b50*/  FMUL.FTZ R84, R58, UR4 ;  /* 0x000000043a547c20 */ /* 0x000fe20008410000 */
[----:B------:R-:W4:Y:S01]  /*0b60*/  LDS.128 R28, [R14+0x7800] ;  /* 0x007800000e1c7984 */ /* 0x000f220000000c00 */
        /* <DEDUP_REMOVED lines=9> */
[----:B------:R-:W5:Y:S01]  /*0c00*/  LDS.128 R56, [R14+0x9000] ;  /* 0x009000000e387984 */ /* 0x000f620000000c00 */
[----:B------:R-:W-:Y:S01]  /*0c10*/  FMUL.FTZ R86, R16, UR4 ;  /* 0x0000000410567c20 */ /* 0x000fe20008410000 */
[----:B------:R-:W-:Y:S01]  /*0c20*/  FMUL.FTZ R91, R17, UR4 ;  /* 0x00000004115b7c20 */ /* 0x000fe20008410000 */
[----:B------:R-:W-:Y:S01]  /*0c30*/  FMUL.FTZ R88, R18, UR4 ;  /* 0x0000000412587c20 */ /* 0x000fe20008410000 */
[----:B------:R-:W5:Y:S01]  /*0c40*/  LDS.128 R44, [R14+0x5800] ;  /* 0x005800000e2c7984 */ /* 0x000f620000000c00 */
[----:B------:R-:W-:Y:S01]  /*0c50*/  FMUL.FTZ R93, R19, UR4 ;  /* 0x00000004135d7c20 */ /* 0x000fe20008410000 */
[----:B0-----:R-:W-:Y:S01]  /*0c60*/  FMUL.FTZ R90, R53, UR4 ;  /* 0x00000004355a7c20 */ /* 0x001fe20008410000 */
[----:B------:R-:W-:Y:S01]  /*0c70*/  FMUL.FTZ R53, R54, UR4 ;  /* 0x0000000436357c20 */ /* 0x000fe20008410000 */
[----:B------:R-:W0:Y:S01]  /*0c80*/  LDS.128 R24, [R14+0x8000] ;  /* 0x008000000e187984 */ /* 0x000e220000000c00 */
[----:B------:R-:W-:Y:S01]  /*0c90*/  FMUL.FTZ R54, R55, UR4 ;  /* 0x0000000437367c20 */ /* 0x000fe20008410000 */
[----:B-1----:R-:W-:Y:S01]  /*0ca0*/  FMUL.FTZ R55, R49, UR4 ;  /* 0x0000000431377c20 */ /* 0x002fe20008410000 */
[----:B------:R-:W-:Y:S01]  /*0cb0*/  FMUL.FTZ R49, R50, UR4 ;  /* 0x0000000432317c20 */ /* 0x000fe20008410000 */
[----:B------:R-:W1:Y:S01]  /*0cc0*/  LDS.128 R16, [R14+0x9800] ;  /* 0x009800000e107984 */ /* 0x000e620000000c00 */
[----:B------:R-:W-:Y:S01]  /*0cd0*/  FMUL.FTZ R50, R51, UR4 ;  /* 0x0000000433327c20 */ /* 0x000fe20008410000 */
[----:B------:R-:W-:Y:S01]  /*0ce0*/  FMUL.FTZ R51, R41, UR4 ;  /* 0x0000000429337c20 */ /* 0x000fe20008410000 */
[----:B------:R-:W-:Y:S01]  /*0cf0*/  FMUL.FTZ R41, R42, UR4 ;  /* 0x000000042a297c20 */ /* 0x000fe20008410000 */
[----:B------:R-:W-:Y:S01]  /*0d00*/  FMUL.FTZ R42, R43, UR4 ;  /* 0x000000042b2a7c20 */ /* 0x000fe20008410000 */
[----:B--2---:R-:W-:Y:S01]  /*0d10*/  FMUL.FTZ R43, R37, UR4 ;  /* 0x00000004252b7c20 */ /* 0x004fe20008410000 */
        /* <DEDUP_REMOVED lines=8> */
[----:B---3--:R-:W-:Y:S01]  /*0da0*/  FMUL.FTZ R101, R20, UR4 ;  /* 0x0000000414657c20 */ /* 0x008fe20008410000 */
[----:B------:R-:W-:Y:S01]  /*0db0*/  FMUL.FTZ R104, R21, UR4 ;  /* 0x0000000415687c20 */ /* 0x000fe20008410000 */
[----:B------:R-:W-:Y:S01]  /*0dc0*/  FMUL.FTZ R103, R22, UR4 ;  /* 0x0000000416677c20 */ /* 0x000fe20008410000 */
[----:B------:R-:W-:Y:S01]  /*0dd0*/  FMUL.FTZ R106, R23, UR4 ;  /* 0x00000004176a7c20 */ /* 0x000fe20008410000 */
[----:B----4-:R-:W-:Y:S01]  /*0de0*/  FMUL.FTZ R35, R29, UR4 ;  /* 0x000000041d237c20 */ /* 0x010fe20008410000 */
[----:B------:R-:W-:Y:S01]  /*0df0*/  F2FP.F16.F32.PACK_AB R20, R15, R8 ;  /* 0x000000080f14723e */ /* 0x000fe200000000ff */
[----:B------:R-:W-:Y:S01]  /*0e00*/  FMUL.FTZ R29, R30, UR4 ;  /* 0x000000041e1d7c20 */ /* 0x000fe20008410000 */
[----:B------:R-:W-:Y:S01]  /*0e10*/  FMUL.FTZ R100, R31, UR4 ;  /* 0x000000041f647c20 */ /* 0x000fe20008410000 */
[----:B------:R-:W-:Y:S01]  /*0e20*/  F2FP.F16.F32.PACK_AB R21, R61, R10 ;  /* 0x0000000a3d15723e */ /* 0x000fe200000000ff */
[----:B------:R-:W-:Y:S01]  /*0e30*/  FMUL.FTZ R40, R40, UR4 ;  /* 0x0000000428287c20 */ /* 0x000fe20008410000 */
[----:B------:R-:W-:Y:S01]  /*0e40*/  F2FP.F16.F32.PACK_AB R22, R63, R12 ;  /* 0x0000000c3f16723e */ /* 0x000fe200000000ff */
[----:B------:R-:W-:Y:S01]  /*0e50*/  FMUL.FTZ R28, R28, UR4 ;  /* 0x000000041c1c7c20 */ /* 0x000fe20008410000 */
[----:B------:R-:W-:Y:S01]  /*0e60*/  F2FP.F16.F32.PACK_AB R23, R65, R60 ;  /* 0x0000003c4117723e */ /* 0x000fe200000000ff */
[----:B------:R-:W-:Y:S01]  /*0e70*/  FMUL.FTZ R32, R32, UR4 ;  /* 0x0000000420207c20 */ /* 0x000fe20008410000 */
[----:B-----5:R-:W-:Y:S01]  /*0e80*/  FMUL.FTZ R105, R57, UR4 ;  /* 0x0000000439697c20 */ /* 0x020fe20008410000 */
[----:B------:R-:W-:Y:S01]  /*0e90*/  LEA R8, R13, R2, 0x1 ;  /* 0x000000020d087211 */ /* 0x000fe200078e08ff */
[----:B------:R-:W-:Y:S01]  /*0ea0*/  FMUL.FTZ R57, R58, UR4 ;  /* 0x000000043a397c20 */ /* 0x000fe20008410000 */
[----:B------:R-:W-:Y:S01]  /*0eb0*/  FMUL.FTZ R58, R59, UR4 ;  /* 0x000000043b3a7c20 */ /* 0x000fe20008410000 */
[----:B------:R-:W-:Y:S01]  /*0ec0*/  FMUL.FTZ R44, R44, UR4 ;  /* 0x000000042c2c7c20 */ /* 0x000fe20008410000 */
[----:B------:R-:W-:Y:S01]  /*0ed0*/  FMUL.FTZ R45, R45, UR4 ;  /* 0x000000042d2d7c20 */ /* 0x000fe20008410000 */
[----:B------:R-:W-:Y:S01]  /*0ee0*/  FMUL.FTZ R46, R46, UR4 ;  /* 0x000000042e2e7c20 */ /* 0x000fe20008410000 */
[----:B------:R-:W-:Y:S01]  /*0ef0*/  FMUL.FTZ R47, R47, UR4 ;  /* 0x000000042f2f7c20 */ /* 0x000fe20008410000 */
[----:B0-----:R-:W-:Y:S01]  /*0f00*/  FMUL.FTZ R30, R24, UR4 ;  /* 0x00000004181e7c20 */ /* 0x001fe20008410000 */
[----:B------:R-:W-:Y:S01]  /*0f10*/  FMUL.FTZ R97, R25, UR4 ;  /* 0x0000000419617c20 */ /* 0x000fe20008410000 */
[----:B------:R-:W-:Y:S01]  /*0f20*/  FMUL.FTZ R31, R26, UR4 ;  /* 0x000000041a1f7c20 */ /* 0x000fe20008410000 */
[----:B------:R-:W-:Y:S01]  /*0f30*/  FMUL.FTZ R102, R27, UR4 ;  /* 0x000000041b667c20 */ /* 0x000fe20008410000 */
[----:B------:R-:W-:Y:S01]  /*0f40*/  F2FP.F16.F32.PACK_AB R24, R67, R62 ;  /* 0x0000003e4318723e */ /* 0x000fe200000000ff */
[----:B-1----:R-:W-:Y:S01]  /*0f50*/  FMUL.FTZ R10, R16, UR4 ;  /* 0x00000004100a7c20 */ /* 0x002fe20008410000 */
[----:B------:R-:W-:Y:S01]  /*0f60*/  F2FP.F16.F32.PACK_AB R25, R69, R64 ;  /* 0x000000404519723e */ /* 0x000fe200000000ff */
[----:B------:R-:W-:Y:S01]  /*0f70*/  FMUL.FTZ R61, R17, UR4 ;  /* 0x00000004113d7c20 */ /* 0x000fe20008410000 */
[----:B------:R-:W-:Y:S01]  /*0f80*/  F2FP.F16.F32.PACK_AB R26, R71, R66 ;  /* 0x00000042471a723e */ /* 0x000fe200000000ff */
[----:B------:R-:W-:Y:S01]  /*0f90*/  FMUL.FTZ R59, R18, UR4 ;  /* 0x00000004123b7c20 */ /* 0x000fe20008410000 */
[----:B------:R-:W-:Y:S01]  /*0fa0*/  F2FP.F16.F32.PACK_AB R27, R73, R68 ;  /* 0x00000044491b723e */ /* 0x000fe200000000ff */
[----:B------:R-:W-:Y:S01]  /*0fb0*/  FMUL.FTZ R60, R19, UR4 ;  /* 0x00000004133c7c20 */ /* 0x000fe20008410000 */
[----:B------:R-:W-:Y:S01]  /*0fc0*/  F2FP.F16.F32.PACK_AB R12, R75, R70 ;  /* 0x000000464b0c723e */ /* 0x000fe200000000ff */
[----:B------:R-:W-:Y:S01]  /*0fd0*/  FMUL.FTZ R56, R56, UR4 ;  /* 0x0000000438387c20 */ /* 0x000fe20008410000 */
[----:B------:R-:W-:Y:S01]  /*0fe0*/  F2FP.F16.F32.PACK_AB R13, R77, R72 ;  /* 0x000000484d0d723e */ /* 0x000fe200000000ff */
[----:B------:R0:W-:Y:S01]  /*0ff0*/  STSM.16.MT88.4 [R8+0x14000], R20 ;  /* 0x0140001408007844 */ /* 0x0001e20000004200 */
[----:B------:R-:W-:Y:S01]  /*1000*/  F2FP.F16.F32.PACK_AB R14, R79, R74 ;  /* 0x0000004a4f0e723e */ /* 0x000fe200000000ff */
[----:B------:R-:W-:Y:S01]  /*1010*/  ULDC UR4, c[0x0][0x244] ;  /* 0x0000910000047ab9 */ /* 0x000fe20000000800 */
[----:B------:R-:W-:Y:S01]  /*1020*/  F2FP.F16.F32.PACK_AB R15, R81, R76 ;  /* 0x0000004c510f723e */ /* 0x000fe200000000ff */
[----:B------:R-:W-:Y:S01]  /*1030*/  STSM.16.MT88.4 [R8+0x19000], R24 ;  /* 0x0190001808007844 */ /* 0x000fe20000004200 */
[----:B------:R-:W-:-:S02]  /*1040*/  F2FP.F16.F32.PACK_AB R16, R83, R78 ;  /* 0x0000004e5310723e */ /* 0x000fc400000000ff */
[----:B------:R-:W-:Y:S01]  /*1050*/  F2FP.F16.F32.PACK_AB R17, R85, R80 ;  /* 0x000000505511723e */ /* 0x000fe200000000ff */
[----:B------:R-:W-:Y:S01]  /*1060*/  STSM.16.MT88.4 [R8+0x14200], R12 ;  /* 0x0142000c08007844 */ /* 0x000fe20000004200 */
        /* <DEDUP_REMOVED lines=8> */
[----:B0-----:R-:W-:Y:S01]  /*10f0*/  F2FP.F16.F32.PACK_AB R20, R55, R48 ;  /* 0x000000303714723e */ /* 0x001fe200000000ff */
[----:B------:R-:W-:Y:S01]  /*1100*/  STSM.16.MT88.4 [R8+0x14400], R92 ;  /* 0x0144005c08007844 */ /* 0x000fe20000004200 */
[----:B------:R-:W-:Y:S02]  /*1110*/  F2FP.F16.F32.PACK_AB R21, R50, R49 ;  /* 0x000000313215723e */ /* 0x000fe400000000ff */
[----:B------:R-:W-:Y:S02]  /*1120*/  F2FP.F16.F32.PACK_AB R22, R45, R44 ;  /* 0x0000002c2d16723e */ /* 0x000fe400000000ff */
[----:B------:R-:W-:-:S02]  /*1130*/  F2FP.F16.F32.PACK_AB R23, R47, R46 ;  /* 0x0000002e2f17723e */ /* 0x000fc400000000ff */
[----:B------:R-:W-:Y:S01]  /*1140*/  F2FP.F16.F32.PACK_AB R42, R43, R36 ;  /* 0x000000242b2a723e */ /* 0x000fe200000000ff */
[----:B-1----:R-:W-:Y:S01]  /*1150*/  IMAD R18, R5, UR6, RZ ;  /* 0x0000000605127c24 */ /* 0x002fe2000f8e02ff */
[----:B------:R-:W-:Y:S01]  /*1160*/  F2FP.F16.F32.PACK_AB R33, R34, R33 ;  /* 0x000000212221723e */ /* 0x000fe200000000ff */
[----:B------:R0:W-:Y:S01]  /*1170*/  STSM.16.MT88.4 [R8+0x19400], R20 ;  /* 0x0194001408007844 */ /* 0x0001e20000004200 */
[----:B------:R-:W-:Y:S02]  /*1180*/  F2FP.F16.F32.PACK_AB R40, R51, R40 ;  /* 0x000000283328723e */ /* 0x000fe400000000ff */
        /* <DEDUP_REMOVED lines=10> */
[----:B------:R-:W-:Y:S02]  /*1230*/  F2FP.F16.F32.PACK_AB R57, R58, R57 ;  /* 0x000000393a39723e */ /* 0x000fe400000000ff */
[----:B------:R-:W-:Y:S01]  /*1240*/  F2FP.F16.F32.PACK_AB R56, R105, R56 ;  /* 0x000000386938723e */ /* 0x000fe200000000ff */
[----:B------:R-:W-:Y:S01]  /*1250*/  STSM.16.MT88.4 [R8+0x14800], R24 ;  /* 0x0148001808007844 */ /* 0x000fe20000004200 */
[----:B------:R-:W-:Y:S01]  /*1260*/  F2FP.F16.F32.PACK_AB R58, R61, R10 ;  /* 0x0000000a3d3a723e */ /* 0x000fe200000000ff */
[----:B------:R-:W-:Y:S01]  /*1270*/  IMAD R10, R11, 0x2, R2 ;  /* 0x000000020b0a7824 */ /* 0x000fe200078e0202 */
[----:B------:R-:W-:Y:S01]  /*1280*/  F2FP.F16.F32.PACK_AB R59, R60, R59 ;  /* 0x0000003b3c3b723e */ /* 0x000fe200000000ff */
[----:B------:R-:W-:Y:S01]  /*1290*/  VIADD R2, R2, 0x14000 ;  /* 0x0001400002027836 */ /* 0x000fe20000000000 */
[----:B0-----:R-:W-:Y:S01]  /*12a0*/  VIMNMX R22, R9, 0x50, PT ;  /* 0x0000005009167848 */ /* 0x001fe20003fe0100 */
[----:B------:R-:W-:Y:S01]  /*12b0*/  VIADD R9, R0, 0x8 ;  /* 0x0000000800097836 */ /* 0x000fe20000000000 */
[----:B------:R-:W-:Y:S01]  /*12c0*/  ISETP.GE.AND P0, PT, R96, UR4, PT ;  /* 0x0000000460007c0c */ /* 0x000fe2000bf06270 */
[----:B------:R0:W-:Y:S01]  /*12d0*/  STSM.16.MT88.4 [R8+0x19800], R56 ;  /* 0x0198003808007844 */ /* 0x0001e20000004200 */
[----:B------:R-:W-:Y:S01]  /*12e0*/  SHF.R.S32.HI R97, RZ, 0x1f, R96 ;  /* 0x0000001fff617819 */ /* 0x000fe20000011460 */
[----:B------:R-:W-:Y:S01]  /*12f0*/  ULDC.64 UR4, c[0x0][0x260] ;  /* 0x0000980000047ab9 */ /* 0x000fe20000000a00 */
[-C--:B------:R-:W-:Y:S01]  /*1300*/  ISETP.GE.OR P2, PT, R9, R22.reuse, P0 ;  /* 0x000000160900720c */ /* 0x080fe20000746670 */
[----:B------:R-:W-:Y:S01]  /*1310*/  BAR.SYNC.DEFER_BLOCKING 0x0 ;  /* 0x0000000000007b1d */ /* 0x000fe20000010000 */
[C---:B------:R-:W-:Y:S01]  /*1320*/  IMAD R9, R7.reuse, UR7, R18 ;  /* 0x0000000707097c24 */ /* 0x040fe2000f8e0212 */
[C---:B------:R-:W-:Y:S01]  /*1330*/  ISETP.GE.OR P3, PT, R0.reuse, R22, P0 ;  /* 0x000000160000720c */ /* 0x040fe20000766670 */
[----:B------:R-:W-:Y:S01]  /*1340*/  IMAD.WIDE.U32 R96, R7, UR6, R96 ;  /* 0x0000000607607c25 */ /* 0x000fe2000f8e0060 */
[----:B------:R-:W-:-:S02]  /*1350*/  IADD3 R16, P1, R0, R98, RZ ;  /* 0x0000006200107210 */ /* 0x000fc40007f3e0ff */
[C---:B------:R-:W-:Y:S01]  /*1360*/  IADD3 R5, R0.reuse, 0x10, RZ ;  /* 0x0000001000057810 */ /* 0x040fe20007ffe0ff */
[C---:B------:R-:W-:Y:S01]  /*1370*/  VIADD R7, R0.reuse, 0x28 ;  /* 0x0000002800077836 */ /* 0x040fe20000000000 */
[----:B------:R-:W-:Y:S01]  /*1380*/  IADD3 R97, R97, R9, RZ ;  /* 0x0000000961617210 */ /* 0x000fe20007ffe0ff */
[----:B------:R-:W-:Y:S01]  /*1390*/  IMAD R3, R3, UR4, RZ ;  /* 0x0000000403037c24 */ /* 0x000fe2000f8e02ff */
[----:B------:R-:W-:Y:S02]  /*13a0*/  LEA.HI.X.SX32 R17, R0, R99, 0x1, P1 ;  /* 0x0000006300117211 */ /* 0x000fe400008f0eff */
[-C--:B------:R-:W-:Y:S01]  /*13b0*/  ISETP.GE.OR P1, PT, R5, R22.reuse, P0 ;  /* 0x000000160500720c */ /* 0x080fe20000726670 */
[----:B------:R-:W-:Y:S01]  /*13c0*/  IMAD R3, R6, UR5, R3 ;  /* 0x0000000506037c24 */ /* 0x000fe2000f8e0203 */
[----:B------:R-:W-:Y:S01]  /*13d0*/  ISETP.GE.OR P4, PT, R7, R22, P0 ;  /* 0x000000160700720c */ /* 0x000fe20000786670 */
[C---:B0-----:R-:W-:Y:S01]  /*13e0*/  VIADD R8, R0.reuse, 0x18 ;  /* 0x0000001800087836 */ /* 0x041fe20000000000 */
[----:B------:R-:W-:Y:S01]  /*13f0*/  IADD3 R5, R0, 0x20, RZ ;  /* 0x0000002000057810 */ /* 0x000fe20007ffe0ff */
[----:B------:R-:W-:Y:S01]  /*1400*/  IMAD.WIDE.U32 R6, R6, UR4, R96 ;  /* 0x0000000406067c25 */ /* 0x000fe2000f8e0060 */
[----:B------:R-:W-:-:S02]  /*1410*/  LEA R2, R11, R2, 0x1 ;  /* 0x000000020b027211 */ /* 0x000fc400078e08ff */
[-C--:B------:R-:W-:Y:S01]  /*1420*/  ISETP.GE.OR P5, PT, R5, R22.reuse, P0 ;  /* 0x000000160500720c */ /* 0x080fe200007a6670 */
[----:B------:R-:W-:Y:S01]  /*1430*/  IMAD.WIDE R4, R4, 0x50, R16 ;  /* 0x0000005004047825 */ /* 0x000fe200078e0210 */
[----:B------:R-:W-:Y:S01]  /*1440*/  ISETP.GE.OR P6, PT, R8, R22, P0 ;  /* 0x000000160800720c */ /* 0x000fe200007c6670 */
[----:B------:R0:W1:Y:S02]  /*1450*/  LDS.128 R12, [R10+0x14900] ;  /* 0x014900000a0c7984 */ /* 0x0000640000000c00 */
[----:B------:R-:W-:Y:S01]  /*1460*/  VIADD R11, R0, 0x30 ;  /* 0x00000030000b7836 */ /* 0x000fe20000000000 */
[----:B------:R-:W-:Y:S01]  /*1470*/  IADD3 R3, R7, R3, RZ ;  /* 0x0000000307037210 */ /* 0x000fe20007ffe0ff */
[----:B------:R-:W-:Y:S08]  /*1480*/  @P3 BRA `(.L_x_1013) ;  /* 0x00000000002c3947 */ /* 0x000ff00003800000 */
[----:B------:R2:W3:Y:S01]  /*1490*/  LDS.128 R16, [R2] ;  /* 0x0000000002107984 */ /* 0x0004e20000000c00 */
[----:B------:R-:W-:Y:S02]  /*14a0*/  ULDC.64 UR4, c[0x0][0x250] ;  /* 0x0000940000047ab9 */ /* 0x000fe40000000a00 */
[----:B------:R-:W-:-:S04]  /*14b0*/  IMAD R21, R5, UR4, RZ ;  /* 0x0000000405157c24 */ /* 0x000fc8000f8e02ff */
[----:B------:R-:W-:Y:S02]  /*14c0*/  IMAD R21, R4, UR5, R21 ;  /* 0x0000000504157c24 */ /* 0x000fe4000f8e0215 */
[----:B--2---:R-:W-:-:S04]  /*14d0*/  IMAD.MOV.U32 R2, RZ, RZ, R6 ;  /* 0x000000ffff027224 */ /* 0x004fc800078e0006 */
[----:B------:R-:W-:Y:S01]  /*14e0*/  IMAD.WIDE.U32 R8, R4, UR4, R2 ;  /* 0x0000000404087c25 */ /* 0x000fe2000f8e0002 */
[----:B------:R-:W-:Y:S02]  /*14f0*/  ULDC.64 UR4, c[0x0][0x238] ;  /* 0x00008e0000047ab9 */ /* 0x000fe40000000a00 */
[----:B------:R-:W-:Y:S02]  /*1500*/  LEA R20, P3, R8, UR4, 0x1 ;  /* 0x0000000408147c11 */ /* 0x000fe4000f8608ff */
[----:B------:R-:W-:-:S04]  /*1510*/  IADD3 R9, R9, R21, RZ ;  /* 0x0000001509097210 */ /* 0x000fc80007ffe0ff */
[----:B------:R-:W-:-:S05]  /*1520*/  LEA.HI.X R21, R8, UR5, R9, 0x1, P3 ;  /* 0x0000000508157c11 */ /* 0x000fca00098f0c09 */
[----:B---3--:R2:W-:Y:S02]  /*1530*/  STG.E.128 desc[UR8][R20.64], R16 ;  /* 0x0000001014007986 */ /* 0x0085e4000c101d08 */
.L_x_1013:
[----:B------:R-:W-:Y:S05]  /*1540*/  BSYNC B0 ;  /* 0x0000000000007941 */ /* 0x000fea0003800000 */
.L_x_1012:
[----:B--2---:R2:W3:Y:S01]  /*1550*/  LDS.128 R16, [R10+0x14100] ;  /* 0x014100000a107984 */ /* 0x0044e20000000c00 */
[----:B------:R-:W-:Y:S01]  /*1560*/  BSSY B0, `(.L_x_1014) ;  /* 0x0000011000007945 */ /* 0x000fe20003800000 */
[----:B------:R-:W-:Y:S01]  /*1570*/  ISETP.GE.OR P3, PT, R11, R22, P0 ;  /* 0x000000160b00720c */ /* 0x000fe20000766670 */
[----:B------:R-:W-:Y:S02]  /*1580*/  VIADD R11, R0, 0x38 ;  /* 0x00000038000b7836 */ /* 0x000fe40000000000 */
[----:B------:R-:W-:Y:S10]  /*1590*/  @P2 BRA `(.L_x_1015) ;  /* 0x0000000000342947 */ /* 0x000ff40003800000 */
[----:B------:R-:W-:Y:S01]  /*15a0*/  IADD3 R21, P2, R4, 0x8, RZ ;  /* 0x0000000804157810 */ /* 0x000fe20007f5e0ff */
[----:B------:R-:W-:Y:S01]  /*15b0*/  ULDC.64 UR4, c[0x0][0x250] ;  /* 0x0000940000047ab9 */ /* 0x000fe20000000a00 */
[----:B------:R-:W-:Y:S02]  /*15c0*/  MOV R9, R3 ;  /* 0x0000000300097202 */ /* 0x000fe40000000f00 */
[----:B------:R-:W-:-:S05]  /*15d0*/  IADD3.X R8, RZ, R5, RZ, P2, !PT ;  /* 0x00000005ff087210 */ /* 0x000fca00017fe4ff */
        /* <DEDUP_REMOVED lines=9> */
.L_x_1015:
[----:B------:R-:W-:Y:S05]  /*1670*/  BSYNC B0 ;  /* 0x0000000000007941 */ /* 0x000fea0003800000 */
.L_x_1014:
[----:B---34-:R3:W4:Y:S01]  /*1680*/  LDS.128 R16, [R10+0x14200] ;  /* 0x014200000a107984 */ /* 0x0187220000000c00 */
[----:B------:R-:W-:Y:S01]  /*1690*/  BSSY B0, `(.L_x_1016) ;  /* 0x0000012000007945 */ /* 0x000fe20003800000 */
[----:B------:R-:W-:Y:S02]  /*16a0*/  ISETP.GE.OR P2, PT, R11, R22, P0 ;  /* 0x000000160b00720c */ /* 0x000fe40000746670 */
[C---:B------:R-:W-:Y:S01]  /*16b0*/  IADD3 R11, R0.reuse, 0x40, RZ ;  /* 0x00000040000b7810 */ /* 0x040fe20007ffe0ff */
[----:B------:R-:W-:Y:S01]  /*16c0*/  VIADD R0, R0, 0x48 ;  /* 0x0000004800007836 */ /* 0x000fe20000000000 */
[----:B------:R-:W-:Y:S09]  /*16d0*/  @P1 BRA `(.L_x_1017) ;  /* 0x0000000000341947 */ /* 0x000ff20003800000 */
        /* <DEDUP_REMOVED lines=13> */
.L_x_1017:
[----:B------:R-:W-:Y:S05]  /*17b0*/  BSYNC B0 ;  /* 0x0000000000007941 */ /* 0x000fea0003800000 */
.L_x_1016:
[----:B----4-:R4:W0:Y:S01]  /*17c0*/  LDS.128 R16, [R10+0x14300] ;  /* 0x014300000a107984 */ /* 0x0108220000000c00 */
[----:B------:R-:W-:Y:S01]  /*17d0*/  BSSY B0, `(.L_x_1018) ;  /* 0x0000011000007945 */ /* 0x000fe20003800000 */
[-C--:B------:R-:W-:Y:S02]  /*17e0*/  ISETP.GE.OR P1, PT, R11, R22.reuse, P0 ;  /* 0x000000160b00720c */ /* 0x080fe40000726670 */
[----:B------:R-:W-:Y:S01]  /*17f0*/  ISETP.GE.OR P0, PT, R0, R22, P0 ;  /* 0x000000160000720c */ /* 0x000fe20000706670 */
[----:B------:R-:W-:-:S12]  /*1800*/  @P6 BRA `(.L_x_1019) ;  /* 0x0000000000346947 */ /* 0x000fd80003800000 */
[----:B------:R-:W-:Y:S01]  /*1810*/  IADD3 R11, P6, R4, 0x18, RZ ;  /* 0x00000018040b7810 */ /* 0x000fe20007fde0ff */
[----:B------:R-:W-:Y:S01]  /*1820*/  ULDC.64 UR4, c[0x0][0x250] ;  /* 0x0000940000047ab9 */ /* 0x000fe20000000a00 */
[----:B------:R-:W-:Y:S01]  /*1830*/  MOV R9, R3 ;  /* 0x0000000300097202 */ /* 0x000fe20000000f00 */
[----:B------:R-:W-:Y:S01]  /*1840*/  IMAD.MOV.U32 R8, RZ, RZ, R6 ;  /* 0x000000ffff087224 */ /* 0x000fe200078e0006 */
[----:B------:R-:W-:-:S03]  /*1850*/  IADD3.X R0, RZ, R5, RZ, P6, !PT ;  /* 0x00000005ff007210 */ /* 0x000fc600037fe4ff */
        /* <DEDUP_REMOVED lines=8> */
.L_x_1019:
[----:B------:R-:W-:Y:S05]  /*18e0*/  BSYNC B0 ;  /* 0x0000000000007941 */ /* 0x000fea0003800000 */
.L_x_1018:
[----:B0-----:R0:W0:Y:S01]  /*18f0*/  LDS.128 R16, [R10+0x14400] ;  /* 0x014400000a107984 */ /* 0x0010220000000c00 */
[----:B------:R-:W-:Y:S04]  /*1900*/  BSSY B0, `(.L_x_1020) ;  /* 0x000000f000007945 */ /* 0x000fe80003800000 */
[----:B------:R-:W-:Y:S05]  /*1910*/  @P5 BRA `(.L_x_1021) ;  /* 0x0000000000345947 */ /* 0x000fea0003800000 */
        /* <DEDUP_REMOVED lines=13> */
.L_x_1021:
[----:B------:R-:W-:Y:S05]  /*19f0*/  BSYNC B0 ;  /* 0x0000000000007941 */ /* 0x000fea0003800000 */
.L_x_1020:
        /* <DEDUP_REMOVED lines=16> */
.L_x_1023:
[----:B------:R-:W-:Y:S05]  /*1b00*/  BSYNC B0 ;  /* 0x0000000000007941 */ /* 0x000fea0003800000 */
.L_x_1022:
        /* <DEDUP_REMOVED lines=16> */
.L_x_1025:
[----:B------:R-:W-:Y:S05]  /*1c10*/  BSYNC B0 ;  /* 0x0000000000007941 */ /* 0x000fea0003800000 */
.L_x_1024:
        /* <DEDUP_REMOVED lines=16> */
.L_x_1027:
[----:B------:R-:W-:Y:S05]  /*1d20*/  BSYNC B0 ;  /* 0x0000000000007941 */ /* 0x000fea0003800000 */
.L_x_1026:
[----:B0-234-:R-:W0:Y:S01]  /*1d30*/  LDS.128 R8, [R10+0x14800] ;  /* 0x014800000a087984 */ /* 0x01de220000000c00 */
        /* <DEDUP_REMOVED lines=15> */
.L_x_1029:
[----:B------:R-:W-:Y:S05]  /*1e30*/  BSYNC B0 ;  /* 0x0000000000007941 */ /* 0x000fea0003800000 */
.L_x_1028:
[----:B------:R-:W-:Y:S05]  /*1e40*/  @P0 EXIT ;  /* 0x000000000000094d */ /* 0x000fea0003800000 */
[----:B------:R-:W-:Y:S01]  /*1e50*/  IADD3 R7, P0, R4, 0x48, RZ ;  /* 0x0000004804077810 */ /* 0x000fe20007f1e0ff */
[----:B------:R-:W-:Y:S01]  /*1e60*/  ULDC.64 UR4, c[0x0][0x250] ;  /* 0x0000940000047ab9 */ /* 0x000fe20000000a00 */
[----:B------:R-:W-:Y:S02]  /*1e70*/  IMAD.MOV.U32 R2, RZ, RZ, R6 ;  /* 0x000000ffff027224 */ /* 0x000fe400078e0006 */
[----:B------:R-:W-:Y:S02]  /*1e80*/  IADD3.X R4, RZ, R5, RZ, P0, !PT ;  /* 0x00000005ff047210 */ /* 0x000fe400007fe4ff */
[----:B------:R-:W-:-:S04]  /*1e90*/  IMAD.WIDE.U32 R2, R7, UR4, R2 ;  /* 0x0000000407027c25 */ /* 0x000fc8000f8e0002 */
[----:B------:R-:W-:-:S04]  /*1ea0*/  IMAD R4, R4, UR4, RZ ;  /* 0x0000000404047c24 */ /* 0x000fc8000f8e02ff */
[----:B------:R-:W-:Y:S01]  /*1eb0*/  IMAD R7, R7, UR5, R4 ;  /* 0x0000000507077c24 */ /* 0x000fe2000f8e0204 */
[----:B------:R-:W-:Y:S02]  /*1ec0*/  ULDC.64 UR4, c[0x0][0x238] ;  /* 0x00008e0000047ab9 */ /* 0x000fe40000000a00 */
[----:B------:R-:W-:Y:S02]  /*1ed0*/  LEA R4, P0, R2, UR4, 0x1 ;  /* 0x0000000402047c11 */ /* 0x000fe4000f8008ff */
[----:B------:R-:W-:-:S04]  /*1ee0*/  IADD3 R3, R3, R7, RZ ;  /* 0x0000000703037210 */ /* 0x000fc80007ffe0ff */
[----:B------:R-:W-:-:S05]  /*1ef0*/  LEA.HI.X R5, R2, UR5, R3, 0x1, P0 ;  /* 0x0000000502057c11 */ /* 0x000fca00080f0c03 */
[----:B-1----:R-:W-:Y:S01]  /*1f00*/  STG.E.128 desc[UR8][R4.64], R12 ;  /* 0x0000000c04007986 */ /* 0x002fe2000c101d08 */
[----:B------:R-:W-:Y:S05]  /*1f10*/  EXIT ;  /* 0x000000000000794d */ /* 0x000fea0003800000 */
.L_x_1030:
        /* <DEDUP_REMOVED lines=14> */
.L_x_1157:


//--------------------- .text._ZN7cutlass13device_kernelIN5flash32FlashAttnBwdPostprocessConvertdQIN4cute5tupleIJNS3_1CILi64EEENS5_ILi256EEEEEENS_6half_tEfNS_4arch4Sm90ELi256ENS3_8TiledMMAINS3_8MMA_AtomIJNS3_4SM904GMMA25MMA_64x64x16_F32F16F16_SSILNSF_5MajorE1ELSH_0ELNSF_7ScaleInE1ELSI_1EEEEEENS3_6LayoutINS4_IJNS5_ILi2EEENS5_ILi1EEESN_EEENS4_IJSN_NS5_ILi0EEESP_EEEEENS4_IJNS3_10UnderscoreESS_SS_EEEEELb1EEEEEvNT_6ParamsE --------------------------
	.section	.text._ZN7cutlass13device_kernelIN5flash32FlashAttnBwdPostprocessConvertdQIN4cute5tupleIJNS3_1CILi64EEENS5_ILi256EEEEEENS_6half_tEfNS_4arch4Sm90ELi256ENS3_8TiledMMAINS3_8MMA_AtomIJNS3_4SM904GMMA25MMA_64x64x16_F32F16F16_SSILNSF_5MajorE1ELSH_0ELNSF_7ScaleInE1ELSI_1EEEEEENS3_6LayoutINS4_IJNS5_ILi2EEENS5_ILi1EEESN_EEENS4_IJSN_NS5_ILi0EEESP_EEEEENS4_IJNS3_10UnderscoreESS_SS_EEEEELb1EEEEEvNT_6ParamsE,"ax",@progbits
	.align	128
.text._ZN7cutlass13device_kernelIN5flash32FlashAttnBwdPostprocessConvertdQIN4cute5tupleIJNS3_1CILi64EEENS5_ILi256EEEEEENS_6half_tEfNS_4arch4Sm90ELi256ENS3_8TiledMMAINS3_8MMA_AtomIJNS3_4SM904GMMA25MMA_64x64x16_F32F16F16_SSILNSF_5MajorE1ELSH_0ELNSF_7ScaleInE1ELSI_1EEEEEENS3_6LayoutINS4_IJNS5_ILi2EEENS5_ILi1EEESN_EEENS4_IJSN_NS5_ILi0EEESP_EEEEENS4_IJNS3_10UnderscoreESS_SS_EEEEELb1EEEEEvNT_6ParamsE:
        .type           _ZN7cutlass13device_kernelIN5flash32FlashAttnBwdPostprocessConvertdQIN4cute5tupleIJNS3_1CILi64EEENS5_ILi256EEEEEENS_6half_tEfNS_4arch4Sm90ELi256ENS3_8TiledMMAINS3_8MMA_AtomIJNS3_4SM904GMMA25MMA_64x64x16_F32F16F16_SSILNSF_5MajorE1ELSH_0ELNSF_7ScaleInE1ELSI_1EEEEEENS3_6LayoutINS4_IJNS5_ILi2EEENS5_ILi1EEESN_EEENS4_IJSN_NS5_ILi0EEESP_EEEEENS4_IJNS3_10UnderscoreESS_SS_EEEEELb1EEEEEvNT_6ParamsE,@function
        .size           _ZN7cutlass13device_kernelIN5flash32FlashAttnBwdPostprocessConvertdQIN4cute5tupleIJNS3_1CILi64EEENS5_ILi256EEEEEENS_6half_tEfNS_4arch4Sm90ELi256ENS3_8TiledMMAINS3_8MMA_AtomIJNS3_4SM904GMMA25MMA_64x64x16_F32F16F16_SSILNSF_5MajorE1ELSH_0ELNSF_7ScaleInE1ELSI_1EEEEEENS3_6LayoutINS4_IJNS5_ILi2EEENS5_ILi1EEESN_EEENS4_IJSN_NS5_ILi0EEESP_EEEEENS4_IJNS3_10UnderscoreESS_SS_EEEEELb1EEEEEvNT_6ParamsE,(.L_x_1158 - _ZN7cutlass13device_kernelIN5flash32FlashAttnBwdPostprocessConvertdQIN4cute5tupleIJNS3_1CILi64EEENS5_ILi256EEEEEENS_6half_tEfNS_4arch4Sm90ELi256ENS3_8TiledMMAINS3_8MMA_AtomIJNS3_4SM904GMMA25MMA_64x64x16_F32F16F16_SSILNSF_5MajorE1ELSH_0ELNSF_7ScaleInE1ELSI_1EEEEEENS3_6LayoutINS4_IJNS5_ILi2EEENS5_ILi1EEESN_EEENS4_IJSN_NS5_ILi0EEESP_EEEEENS4_IJNS3_10UnderscoreESS_SS_EEEEELb1EEEEEvNT_6ParamsE)
        .other          _ZN7cutlass13device_kernelIN5flash32FlashAttnBwdPostprocessConvertdQIN4cute5tupleIJNS3_1CILi64EEENS5_ILi256EEEEEENS_6half_tEfNS_4arch4Sm90ELi256ENS3_8TiledMMAINS3_8MMA_AtomIJNS3_4SM904GMMA25MMA_64x64x16_F32F16F16_SSILNSF_5MajorE1ELSH_0ELNSF_7ScaleInE1ELSI_1EEEEEENS3_6LayoutINS4_IJNS5_ILi2EEENS5_ILi1EEESN_EEENS4_IJSN_NS5_ILi0EEESP_EEEEENS4_IJNS3_10UnderscoreESS_SS_EEEEELb1EEEEEvNT_6ParamsE,@"STO_CUDA_ENTRY STV_DEFAULT"
_ZN7cutlass13device_kernelIN5flash32FlashAttnBwdPostprocessConvertdQIN4cute5tupleIJNS3_1CILi64EEENS5_ILi256EEEEEENS_6half_tEfNS_4arch4Sm90ELi256ENS3_8TiledMMAINS3_8MMA_AtomIJNS3_4SM904GMMA25MMA_64x64x16_F32F16F16_SSILNSF_5MajorE1ELSH_0ELNSF_7ScaleInE1ELSI_1EEEEEENS3_6LayoutINS4_IJNS5_ILi2EEENS5_ILi1EEESN_EEENS4_IJSN_NS5_ILi0EEESP_EEEEENS4_IJNS3_10UnderscoreESS_SS_EEEEELb1EEEEEvNT_6ParamsE:
[----:B------:R-:W-:Y:S08]  /*0000*/  LDC R1, c[0x0][0x28] ;  /* 0x00000a00ff017b82 */ /* 0x000ff00000000800 */
[----:B------:R-:W0:Y:S01]  /*0010*/  LDC.64 R4, c[0x0][0x278] ;  /* 0x00009e00ff047b82 */ /* 0x000e220000000a00 */
[----:B------:R-:W1:Y:S01]  /*0020*/  S2R R15, SR_CTAID.Z ;  /* 0x00000000000f7919 */ /* 0x000e620000002700 */
[----:B------:R-:W-:-:S06]  /*0030*/  ULDC.64 UR8, c[0x0][0x208] ;  /* 0x0000820000087ab9 */ /* 0x000fcc0000000a00 */
[----:B------:R-:W2:Y:S08]  /*0040*/  LDC.64 R8, c[0x0][0x270] ;  /* 0x00009c00ff087b82 */ /* 0x000eb00000000a00 */
[----:B------:R-:W1:Y:S01]  /*0050*/  LDC.64 R2, c[0x0][0x270] ;  /* 0x00009c00ff027b82 */ /* 0x000e620000000a00 */
[----:B0-----:R-:W-:-:S04]  /*0060*/  ISETP.NE.U32.AND P2, PT, R4, RZ, PT ;  /* 0x000000ff0400720c */ /* 0x001fc80003f45070 */
[----:B------:R-:W-:Y:S02]  /*0070*/  ISETP.NE.AND.EX P2, PT, R5, RZ, PT, P2 ;  /* 0x000000ff0500720c */ /* 0x000fe40003f45320 */
[----:B--2---:R-:W-:-:S04]  /*0080*/  ISETP.NE.U32.AND P1, PT, R8, RZ, PT ;  /* 0x000000ff0800720c */ /* 0x004fc80003f25070 */
[----:B------:R-:W-:Y:S01]  /*0090*/  ISETP.NE.AND.EX P1, PT, R9, RZ, PT, P1 ;  /* 0x000000ff0900720c */ /* 0x000fe20003f25310 */
[----:B------:R-:W-:Y:S01]  /*00a0*/  ULDC UR4, c[0x0][0x240] ;  /* 0x0000900000047ab9 */ /* 0x000fe20000000800 */
[----:B-1----:R-:W-:-:S05]  /*00b0*/  IMAD.WIDE R2, R15, 0x4, R2 ;  /* 0x000000040f027825 */ /* 0x002fca00078e0202 */
[----:B------:R-:W0:Y:S01]  /*00c0*/  @P2 LDC.64 R6, c[0x0][0x278] ;  /* 0x00009e00ff062b82 */ /* 0x000e220000000a00 */
[----:B------:R-:W-:-:S05]  /*00d0*/  IMAD.U32 R0, RZ, RZ, UR4 ;  /* 0x00000004ff007e24 */ /* 0x000fca000f8e00ff */
[----:B------:R1:W5:Y:S01]  /*00e0*/  @P1 LDG.E R13, desc[UR8][R2.64] ;  /* 0x00000008020d1981 */ /* 0x000362000c1e1900 */
[----:B0-----:R-:W-:-:S05]  /*00f0*/  @P2 IMAD.WIDE R6, R15, 0x4, R6 ;  /* 0x000000040f062825 */ /* 0x001fca00078e0206 */
[----:B------:R1:W5:Y:S01]  /*0100*/  @P2 LDG.E R0, desc[UR8][R6.64] ;  /* 0x0000000806002981 */ /* 0x000362000c1e1900 */
[----:B------:R-:W-:Y:S01]  /*0110*/  ISETP.NE.U32.AND P0, PT, R8, RZ, PT ;  /* 0x000000ff0800720c */ /* 0x000fe20003f05070 */
[----:B------:R-:W0:Y:S03]  /*0120*/  S2R R4, SR_CTAID.X ;  /* 0x0000000000047919 */ /* 0x000e260000002500 */
[----:B------:R-:W-:Y:S01]  /*0130*/  ISETP.NE.AND.EX P0, PT, R9, RZ, PT, P0 ;  /* 0x000000ff0900720c */ /* 0x000fe20003f05300 */
[----:B0-----:R-:W-:Y:S01]  /*0140*/  IMAD.SHL.U32 R9, R4, 0x40, RZ ;  /* 0x0000004004097824 */ /* 0x001fe200078e00ff */
[----:B-1----:R-:W-:Y:S11]  /*0150*/  @P2 BRA `(.L_x_1031) ;  /* 0x0000000000102947 */ /* 0x002ff60003800000 */
[----:B------:R-:W-:Y:S05]  /*0160*/  @!P1 BRA `(.L_x_1031) ;  /* 0x00000000000c9947 */ /* 0x000fea0003800000 */
[----:B------:R-:W2:Y:S04]  /*0170*/  LDG.E R5, desc[UR8][R2.64] ;  /* 0x0000000802057981 */ /* 0x000ea8000c1e1900 */
[----:B-----5:R-:W2:Y:S02]  /*0180*/  LDG.E R0, desc[UR8][R2.64+0x4] ;  /* 0x0000040802007981 */ /* 0x020ea4000c1e1900 */
[----:B--2---:R-:W-:-:S07]  /*0190*/  IADD3 R0, -R5, R0, RZ ;  /* 0x0000000005007210 */ /* 0x004fce0007ffe1ff */
.L_x_1031:
[----:B-----5:R-:W-:-:S13]  /*01a0*/  ISETP.LE.AND P2, PT, R0, R9, PT ;  /* 0x000000090000720c */ /* 0x020fda0003f43270 */
[----:B------:R-:W-:Y:S05]  /*01b0*/  @P0 EXIT P2 ;  /* 0x000000000000094d */ /* 0x000fea0001000000 */
[----:B------:R-:W0:Y:S01]  /*01c0*/  S2R R8, SR_CTAID.Y ;  /* 0x0000000000087919 */ /* 0x000e220000002600 */
[C---:B------:R-:W-:Y:S01]  /*01d0*/  @P1 IMAD R2, R15.reuse, 0x40, R13 ;  /* 0x000000400f021824 */ /* 0x040fe200078e020d */
[----:B------:R-:W1:Y:S01]  /*01e0*/  LDC.64 R18, c[0x0][0x228] ;  /* 0x00008a00ff127b82 */ /* 0x000e620000000a00 */
[----:B------:R-:W-:Y:S01]  /*01f0*/  SHF.L.U32 R7, R4, 0xe, RZ ;  /* 0x0000000e04077819 */ /* 0x000fe200000006ff */
[----:B------:R-:W2:Y:S01]  /*0200*/  S2R R16, SR_TID.X ;  /* 0x0000000000107919 */ /* 0x000ea20000002100 */
[----:B------:R-:W-:Y:S01]  /*0210*/  SEL R6, R15, RZ, !P0 ;  /* 0x000000ff0f067207 */ /* 0x000fe20004000000 */
[----:B------:R-:W-:Y:S01]  /*0220*/  BSSY B0, `(.L_x_1032) ;  /* 0x0000031000007945 */ /* 0x000fe20003800000 */
[----:B------:R-:W-:Y:S01]  /*0230*/  @P1 SHF.R.S32.HI R3, RZ, 0x1f, R2 ;  /* 0x0000001fff031819 */ /* 0x000fe20000011402 */
[----:B------:R-:W3:Y:S02]  /*0240*/  S2R R17, SR_CgaCtaId ;  /* 0x0000000000117919 */ /* 0x000ee40000008800 */
[----:B------:R-:W4:Y:S01]  /*0250*/  LDC.64 R20, c[0x0][0x230] ;  /* 0x00008c00ff147b82 */ /* 0x000f220000000a00 */
[----:B------:R-:W-:-:S05]  /*0260*/  @P1 LEA.HI R3, R3, R2, RZ, 0x6 ;  /* 0x0000000203031211 */ /* 0x000fca00078f30ff */
[----:B------:R-:W-:Y:S02]  /*0270*/  @P1 IMAD.SHL.U32 R3, R3, 0x100, RZ ;  /* 0x0000010003031824 */ /* 0x000fe400078e00ff */
[----:B------:R-:W5:Y:S03]  /*0280*/  LDC.64 R22, c[0x0][0x210] ;  /* 0x00008400ff167b82 */ /* 0x000f660000000a00 */
[----:B------:R-:W-:Y:S02]  /*0290*/  @P1 LOP3.LUT R5, R3, 0xffffc000, RZ, 0xc0, !PT ;  /* 0xffffc00003051812 */ /* 0x000fe400078ec0ff */
[----:B------:R-:W-:Y:S02]  /*02a0*/  CS2R R2, SRZ ;  /* 0x0000000000027805 */ /* 0x000fe4000001ff00 */
[--C-:B------:R-:W-:Y:S01]  /*02b0*/  @P1 SHF.R.S32.HI R3, RZ, 0x1f, R5.reuse ;  /* 0x0000001fff031819 */ /* 0x100fe20000011405 */
[----:B------:R-:W-:-:S05]  /*02c0*/  @P1 IMAD.MOV.U32 R2, RZ, RZ, R5 ;  /* 0x000000ffff021224 */ /* 0x000fca00078e0005 */
        /* <DEDUP_REMOVED lines=9> */
[-C--:B----4-:R-:W-:Y:S02]  /*0360*/  IMAD R2, R3, R20.reuse, RZ ;  /* 0x0000001403027224 */ /* 0x090fe400078e02ff */
[----:B------:R-:W-:Y:S02]  /*0370*/  IMAD.IADD R11, R11, 0x1, R7 ;  /* 0x000000010b0b7824 */ /* 0x000fe400078e0207 */
[C---:B------:R-:W-:Y:S02]  /*0380*/  IMAD R7, R6.reuse, R21, R2 ;  /* 0x0000001506077224 */ /* 0x040fe400078e0202 */
[----:B------:R-:W-:-:S05]  /*0390*/  IMAD.WIDE.U32 R10, R6, R20, R10 ;  /* 0x00000014060a7225 */ /* 0x000fca00078e000a */
[----:B------:R-:W-:Y:S02]  /*03a0*/  IADD3 R2, R11, R7, RZ ;  /* 0x000000070b027210 */ /* 0x000fe40007ffe0ff */
        /* <DEDUP_REMOVED lines=19> */
.L_x_1034:
[----:B------:R-:W-:Y:S01]  /*04e0*/  @P0 ELECT P2, URZ, PT ;  /* 0x00000000003f082f */ /* 0x000fe20003840000 */
[----:B------:R1:W-:-:S12]  /*04f0*/  UBLKCP.S.G [UR6], [UR4], UR10 ;  /* 0x00000006040073ba */ /* 0x0003d8000800020a */
[----:B------:R-:W-:Y:S02]  /*0500*/  @P2 PLOP3.LUT P0, PT, P2, PT, PT, 0x8, 0x0 ;  /* 0x000000000000281c */ /* 0x000fe4000170e170 */
[----:B------:R-:W-:-:S11]  /*0510*/  PLOP3.LUT P2, PT, PT, PT, PT, 0x8, 0x0 ;  /* 0x000000000000781c */ /* 0x000fd60003f4e170 */
[----:B-1----:R-:W-:Y:S05]  /*0520*/  @P0 BRA.U.ANY `(.L_x_1034) ;  /* 0xfffffffd00ec0947 */ /* 0x002fea000393ffff */
.L_x_1033:
[----:B------:R-:W-:Y:S05]  /*0530*/  BSYNC B0 ;  /* 0x0000000000007941 */ /* 0x000fea0003800000 */
.L_x_1032:
[----:B------:R-:W-:Y:S01]  /*0540*/  BAR.SYNC.DEFER_BLOCKING 0x0 ;  /* 0x0000000000007b1d */ /* 0x000fe20000010000 */
[----:B------:R-:W-:Y:S02]  /*0550*/  MOV R2, 0x400 ;  /* 0x0000040000027802 */ /* 0x000fe40000000f00 */
[----:B------:R-:W-:Y:S02]  /*0560*/  CS2R R84, SRZ ;  /* 0x0000000000547805 */ /* 0x000fe4000001ff00 */
[----:B0-----:R-:W-:Y:S01]  /*0570*/  SHF.L.U32 R7, RZ, 0x1f, RZ ;  /* 0x0000001fff077819 */ /* 0x001fe200000006ff */
[--C-:B------:R-:W-:Y:S01]  /*0580*/  @P1 IMAD.MOV.U32 R84, RZ, RZ, R13.reuse ;  /* 0x000000ffff541224 */ /* 0x100fe200078e000d */
[----:B------:R-:W-:Y:S02]  /*0590*/  LEA R2, R17, R2, 0x18 ;  /* 0x0000000211027211 */ /* 0x000fe400078ec0ff */
[----:B------:R-:W-:-:S07]  /*05a0*/  @P1 SHF.R.S32.HI R85, RZ, 0x1f, R13 ;  /* 0x0000001fff551819 */ /* 0x000fce000001140d */
.L_x_1035:
[----:B0-----:R0:W1:Y:S02]  /*05b0*/  SYNCS.PHASECHK.TRANS64.TRYWAIT P0, [R2+URZ+0x18000], R7 ;  /* 0x01800007020075a7 */ /* 0x001064000800017f */
[----:B-1----:R-:W-:Y:S05]  /*05c0*/  @!P0 NANOSLEEP.SYNCS 0x989680 ;  /* 0x009896800000895d */ /* 0x002fea0003900000 */
[----:B------:R-:W1:Y:S02]  /*05d0*/  @!P0 SYNCS.PHASECHK.TRANS64 P0, [R2+URZ+0x18000], R7 ;  /* 0x01800007020085a7 */ /* 0x000e64000800007f */
[----:B-1----:R-:W-:Y:S05]  /*05e0*/  @!P0 BRA `(.L_x_1035) ;  /* 0xfffffffc00f08947 */ /* 0x002fea000383ffff */
[----:B0-----:R-:W-:Y:S01]  /*05f0*/  SHF.R.S32.HI R7, RZ, 0x1f, R16 ;  /* 0x0000001fff077819 */ /* 0x001fe20000011410 */
[----:B------:R-:W-:Y:S01]  /*0600*/  ULDC UR4, c[0x0][0x268] ;  /* 0x00009a0000047ab9 */ /* 0x000fe20000000800 */
[----:B------:R-:W-:Y:S01]  /*0610*/  VIADDMNMX R0, R0, -R9, 0x40, PT ;  /* 0x0000004000007446 */ /* 0x000fe20003800909 */
[----:B------:R-:W-:Y:S01]  /*0620*/  ULDC.64 UR6, c[0x0][0x258] ;  /* 0x0000960000067ab9 */ /* 0x000fe20000000a00 */
[-C--:B------:R-:W-:Y:S01]  /*0630*/  LEA.HI R10, R7, R16.reuse, RZ, 0x7 ;  /* 0x00000010070a7211 */ /* 0x080fe200078f38ff */
[----:B------:R-:W-:Y:S01]  /*0640*/  IMAD R5, R5, UR6, RZ ;  /* 0x0000000605057c24 */ /* 0x000fe2000f8e02ff */
[----:B------:R-:W-:Y:S01]  /*0650*/  LEA.HI R12, R7, R16, RZ, 0x4 ;  /* 0x00000010070c7211 */ /* 0x000fe200078f20ff */
[----:B------:R-:W-:Y:S01]  /*0660*/  BSSY B0, `(.L_x_1036) ;  /* 0x00000c8000007945 */ /* 0x000fe20003800000 */
[----:B------:R-:W-:Y:S02]  /*0670*/  LOP3.LUT R11, R10, 0xfffff80, RZ, 0xc0, !PT ;  /* 0x0fffff800a0b7812 */ /* 0x000fe400078ec0ff */
[----:B------:R-:W-:-:S02]  /*0680*/  SHF.R.S32.HI R10, RZ, 0x7, R10 ;  /* 0x00000007ff0a7819 */ /* 0x000fc4000001140a */
[-C--:B------:R-:W-:Y:S02]  /*0690*/  IADD3 R11, -R11, R16.reuse, RZ ;  /* 0x000000100b0b7210 */ /* 0x080fe40007ffe1ff */
[----:B------:R-:W-:Y:S02]  /*06a0*/  SHF.R.S32.HI R17, RZ, 0x4, R12 ;  /* 0x00000004ff117819 */ /* 0x000fe4000001140c */
[----:B------:R-:W-:Y:S01]  /*06b0*/  LEA.HI R20, R7, R16, RZ, 0x3 ;  /* 0x0000001007147211 */ /* 0x000fe200078f18ff */
[----:B------:R-:W-:Y:S01]  /*06c0*/  IMAD R11, R10, 0x800, R11 ;  /* 0x000008000a0b7824 */ /* 0x000fe200078e020b */
[----:B------:R-:W-:-:S03]  /*06d0*/  LEA.HI R18, R12, R17, RZ, 0x1 ;  /* 0x000000110c127211 */ /* 0x000fc600078f08ff */
[----:B------:R-:W-:Y:S01]  /*06e0*/  IMAD.SHL.U32 R81, R11, 0x4, RZ ;  /* 0x000000040b517824 */ /* 0x000fe200078e00ff */
[----:B------:R-:W-:Y:S02]  /*06f0*/  LEA.HI R11, R7, R16, RZ, 0x5 ;  /* 0x00000010070b7211 */ /* 0x000fe400078f28ff */
[----:B------:R-:W-:Y:S02]  /*0700*/  LOP3.LUT R18, R18, 0x3ffffe, RZ, 0xc0, !PT ;  /* 0x003ffffe12127812 */ /* 0x000fe400078ec0ff */
[----:B------:R-:W-:Y:S02]  /*0710*/  LOP3.LUT R13, R11, 0xffffffe0, RZ, 0xc0, !PT ;  /* 0xffffffe00b0d7812 */ /* 0x000fe400078ec0ff */
[----:B------:R-:W-:Y:S01]  /*0720*/  LEA R81, R81, R2, 0x2 ;  /* 0x0000000251517211 */ /* 0x000fe200078e10ff */
[----:B------:R-:W-:Y:S01]  /*0730*/  IMAD.IADD R25, R17, 0x1, -R18 ;  /* 0x0000000111197824 */ /* 0x000fe200078e0a12 */
[----:B------:R-:W-:Y:S01]  /*0740*/  SHF.R.S32.HI R7, RZ, 0x5, R11 ;  /* 0x00000005ff077819 */ /* 0x000fe2000001140b */
[----:B------:R-:W-:-:S02]  /*0750*/  IMAD.IADD R22, R16, 0x1, -R13 ;  /* 0x0000000110167824 */ /* 0x000fc400078e0a0d */
[----:B------:R-:W-:Y:S01]  /*0760*/  IMAD.SHL.U32 R16, R16, 0x40, RZ ;  /* 0x0000004010107824 */ /* 0x000fe200078e00ff */
[----:B------:R-:W0:Y:S01]  /*0770*/  LDS.128 R40, [R81] ;  /* 0x0000000051287984 */ /* 0x000e220000000c00 */
[C---:B------:R-:W-:Y:S01]  /*0780*/  IMAD.SHL.U32 R19, R7.reuse, 0x40, RZ ;  /* 0x0000004007137824 */ /* 0x040fe200078e00ff */
[----:B------:R-:W-:Y:S01]  /*0790*/  SHF.R.S32.HI R23, RZ, 0x1f, R22 ;  /* 0x0000001fff177819 */ /* 0x000fe20000011416 */
[----:B------:R-:W-:Y:S01]  /*07a0*/  IMAD R32, R10, 0x8, R25 ;  /* 0x000000080a207824 */ /* 0x000fe200078e0219 */
[----:B------:R-:W-:Y:S01]  /*07b0*/  LOP3.LUT R11, R16, 0x1c0, RZ, 0xc0, !PT ;  /* 0x000001c0100b7812 */ /* 0x000fe200078ec0ff */
[----:B------:R-:W1:Y:S01]  /*07c0*/  LDS.128 R44, [R81+0x800] ;  /* 0x00080000512c7984 */ /* 0x000e620000000c00 */
[----:B------:R-:W-:Y:S02]  /*07d0*/  SHF.L.U32 R16, R7, 0x4, RZ ;  /* 0x0000000407107819 */ /* 0x000fe400000006ff */
[----:B------:R-:W-:Y:S01]  /*07e0*/  LOP3.LUT R27, R19, 0x1c0, RZ, 0xc0, !PT ;  /* 0x000001c0131b7812 */ /* 0x000fe200078ec0ff */
[----:B------:R-:W2:Y:S01]  /*07f0*/  LDS.128 R52, [R81+0x1800] ;  /* 0x0018000051347984 */ /* 0x000ea20000000c00 */
[----:B------:R-:W-:-:S02]  /*0800*/  LOP3.LUT R21, R11, 0x30, R16, 0xf8, !PT ;  /* 0x000000300b157812 */ /* 0x000fc400078ef810 */
[----:B------:R-:W-:Y:S01]  /*0810*/  SHF.L.U32 R82, R22, 0x3, RZ ;  /* 0x0000000316527819 */ /* 0x000fe200000006ff */
[----:B------:R-:W3:Y:S01]  /*0820*/  LDS.128 R12, [R81+0x1000] ;  /* 0x00100000510c7984 */ /* 0x000ee20000000c00 */
[----:B------:R-:W-:Y:S02]  /*0830*/  LEA.HI R29, R23, R22, RZ, 0x3 ;  /* 0x00000016171d7211 */ /* 0x000fe400078f18ff */
[----:B------:R-:W-:Y:S01]  /*0840*/  LOP3.LUT R28, R27, 0x38, R82, 0xf8, !PT ;  /* 0x000000381b1c7812 */ /* 0x000fe200078ef852 */
[----:B------:R-:W4:Y:S01]  /*0850*/  LDS.128 R16, [R81+0x2000] ;  /* 0x0020000051107984 */ /* 0x000f220000000c00 */
[----:B------:R-:W-:Y:S01]  /*0860*/  SHF.R.U32.HI R31, RZ, 0x3, R27 ;  /* 0x00000003ff1f7819 */ /* 0x000fe2000001161b */
[----:B------:R-:W-:Y:S01]  /*0870*/  IMAD.SHL.U32 R10, R29, 0x200, RZ ;  /* 0x000002001d0a7824 */ /* 0x000fe200078e00ff */
[----:B------:R-:W-:Y:S01]  /*0880*/  LOP3.LUT R24, R21, 0x8, R20, 0xf8, !PT ;  /* 0x0000000815187812 */ /* 0x000fe200078ef814 */
[----:B------:R-:W-:Y:S01]  /*0890*/  LDS.128 R36, [R81+0x4800] ;  /* 0x0048000051247984 */ /* 0x000fe20000000c00 */
[----:B------:R-:W-:-:S02]  /*08a0*/  SHF.R.U32.HI R11, RZ, 0x3, R11 ;  /* 0x00000003ff0b7819 */ /* 0x000fc4000001160b */
[----:B------:R-:W-:Y:S01]  /*08b0*/  LOP3.LUT R33, R28, R31, RZ, 0x3c, !PT ;  /* 0x0000001f1c217212 */ /* 0x000fe200078e3cff */
[----:B------:R-:W5:Y:S01]  /*08c0*/  LDS.128 R20, [R81+0x2800] ;  /* 0x0028000051147984 */ /* 0x000f620000000c00 */
[----:B------:R-:W-:Y:S02]  /*08d0*/  LOP3.LUT R11, R24, R11, RZ, 0x3c, !PT ;  /* 0x0000000b180b7212 */ /* 0x000fe400078e3cff */
[----:B------:R-:W-:Y:S01]  /*08e0*/  LOP3.LUT R9, R33, 0x7ffff000, R10, 0xf8, !PT ;  /* 0x7ffff00021097812 */ /* 0x000fe200078ef80a */
[----:B------:R-:W5:Y:S01]  /*08f0*/  LDS.128 R24, [R81+0x3000] ;  /* 0x0030000051187984 */ /* 0x000f620000000c00 */
[----:B------:R-:W-:-:S03]  /*0900*/  LEA R11, R32, R11, 0x9 ;  /* 0x0000000b200b7211 */ /* 0x000fc600078e48ff */
[----:B------:R-:W5:Y:S02]  /*0910*/  LDS.128 R28, [R81+0x3800] ;  /* 0x00380000511c7984 */ /* 0x000f640000000c00 */
[--C-:B------:R-:W-:Y:S02]  /*0920*/  IMAD R11, R11, 0x2, R2.reuse ;  /* 0x000000020b0b7824 */ /* 0x100fe400078e0202 */
[----:B------:R-:W5:Y:S01]  /*0930*/  LDS.128 R32, [R81+0x4000] ;  /* 0x0040000051207984 */ /* 0x000f620000000c00 */
[----:B0-----:R-:W-:Y:S01]  /*0940*/  FMUL.FTZ R10, R40, UR4 ;  /* 0x00000004280a7c20 */ /* 0x001fe20008410000 */
[----:B------:R-:W-:Y:S01]  /*0950*/  FMUL.FTZ R57, R41, UR4 ;  /* 0x0000000429397c20 */ /* 0x000fe20008410000 */
[----:B------:R-:W-:Y:S01]  /*0960*/  FMUL.FTZ R56, R42, UR4 ;  /* 0x000000042a387c20 */ /* 0x000fe20008410000 */
[----:B------:R-:W-:Y:S01]  /*0970*/  FMUL.FTZ R59, R43, UR4 ;  /* 0x000000042b3b7c20 */ /* 0x000fe20008410000 */
[----:B------:R-:W0:Y:S01]  /*0980*/  LDS.128 R48, [R81+0x6000] ;  /* 0x0060000051307984 */ /* 0x000e220000000c00 */
[----:B-1----:R-:W-:Y:S01]  /*0990*/  FMUL.FTZ R58, R44, UR4 ;  /* 0x000000042c3a7c20 */ /* 0x002fe20008410000 */
[----:B------:R-:W-:Y:S01]  /*09a0*/  FMUL.FTZ R61, R45, UR4 ;  /* 0x000000042d3d7c20 */ /* 0x000fe20008410000 */
[----:B------:R-:W-:Y:S01]  /*09b0*/  FMUL.FTZ R60, R46, UR4 ;  /* 0x000000042e3c7c20 */ /* 0x000fe20008410000 */
[----:B------:R-:W1:Y:S01]  /*09c0*/  LDS.128 R40, [R81+0x5000] ;  /* 0x0050000051287984 */ /* 0x000e620000000c00 */
[----:B------:R-:W-:Y:S01]  /*09d0*/  FMUL.FTZ R63, R47, UR4 ;  /* 0x000000042f3f7c20 */ /* 0x000fe20008410000 */
[----:B--2---:R-:W-:Y:S01]  /*09e0*/  FMUL.FTZ R66, R52, UR4 ;  /* 0x0000000434427c20 */ /* 0x004fe20008410000 */
[----:B------:R-:W-:Y:S01]  /*09f0*/  FMUL.FTZ R71, R53, UR4 ;  /* 0x0000000435477c20 */ /* 0x000fe20008410000 */
[----:B------:R-:W2:Y:S01]  /*0a00*/  LDS.128 R44, [R81+0x5800] ;  /* 0x00580000512c7984 */ /* 0x000ea20000000c00 */
[----:B------:R-:W-:Y:S01]  /*0a10*/  FMUL.FTZ R68, R54, UR4 ;  /* 0x0000000436447c20 */ /* 0x000fe20008410000 */
[----:B------:R-:W-:Y:S01]  /*0a20*/  FMUL.FTZ R73, R55, UR4 ;  /* 0x0000000437497c20 */ /* 0x000fe20008410000 */
[----:B---3--:R-:W-:Y:S01]  /*0a30*/  FMUL.FTZ R62, R12, UR4 ;  /* 0x000000040c3e7c20 */ /* 0x008fe20008410000 */
[----:B------:R-:W-:Y:S01]  /*0a40*/  FMUL.FTZ R65, R13, UR4 ;  /* 0x000000040d417c20 */ /* 0x000fe20008410000 */
[----:B------:R-:W-:Y:S01]  /*0a50*/  FMUL.FTZ R64, R14, UR4 ;  /* 0x000000040e407c20 */ /* 0x000fe20008410000 */
[----:B------:R-:W-:Y:S01]  /*0a60*/  FMUL.FTZ R67, R15, UR4 ;  /* 0x000000040f437c20 */ /* 0x000fe20008410000 */
[----:B------:R-:W3:Y:S01]  /*0a70*/  LDS.128 R52, [R81+0x7000] ;  /* 0x0070000051347984 */ /* 0x000ee20000000c00 */
[----:B----4-:R-:W-:Y:S01]  /*0a80*/  FMUL.FTZ R69, R16, UR4 ;  /* 0x0000000410457c20 */ /* 0x010fe20008410000 */
[----:B------:R-:W-:Y:S01]  /*0a90*/  FMUL.FTZ R72, R17, UR4 ;  /* 0x0000000411487c20 */ /* 0x000fe20008410000 */
[----:B------:R-:W-:Y:S01]  /*0aa0*/  FMUL.FTZ R70, R18, UR4 ;  /* 0x0000000412467c20 */ /* 0x000fe20008410000 */
[----:B------:R-:W4:Y:S01]  /*0ab0*/  LDS.128 R12, [R81+0x6800] ;  /* 0x00680000510c7984 */ /* 0x000f220000000c00 */
[----:B------:R-:W-:Y:S01]  /*0ac0*/  FMUL.FTZ R75, R19, UR4 ;  /* 0x00000004134b7c20 */ /* 0x000fe20008410000 */
[----:B-----5:R-:W-:Y:S01]  /*0ad0*/  FMUL.FTZ R74, R20, UR4 ;  /* 0x00000004144a7c20 */ /* 0x020fe20008410000 */
[----:B------:R-:W-:Y:S01]  /*0ae0*/  FMUL.FTZ R77, R21, UR4 ;  /* 0x00000004154d7c20 */ /* 0x000fe20008410000 */
[----:B------:R5:W5:Y:S01]  /*0af0*/  LDS.128 R16, [R81+0x7800] ;  /* 0x0078000051107984 */ /* 0x000b620000000c00 */
        /* <DEDUP_REMOVED lines=18> */
[----:B------:R-:W-:Y:S01]  /*0c20*/  F2FP.F16.F32.PACK_AB R23, R73, R68 ;  /* 0x000000444917723e */ /* 0x000fe200000000ff */
[----:B0-----:R-:W-:Y:S01]  /*0c30*/  FMUL.FTZ R49, R49, UR4 ;  /* 0x0000000431317c20 */ /* 0x001fe20008410000 */
[----:B-1----:R-:W-:Y:S01]  /*0c40*/  FMUL.FTZ R39, R42, UR4 ;  /* 0x000000042a277c20 */ /* 0x002fe20008410000 */
        /* <DEDUP_REMOVED lines=13> */
[----:B------:R-:W-:Y:S01]  /*0d20*/  F2FP.F16.F32.PACK_AB R20, R65, R62 ;  /* 0x0000003e4114723e */ /* 0x000fe200000000ff */
[----:B----4-:R-:W-:Y:S01]  /*0d30*/  FMUL.FTZ R48, R12, UR4 ;  /* 0x000000040c307c20 */ /* 0x010fe20008410000 */
[----:B-----5:R-:W-:Y:S01]  /*0d40*/  FMUL.FTZ R81, R13, UR4 ;  /* 0x000000040d517c20 */ /* 0x020fe20008410000 */
        /* <DEDUP_REMOVED lines=13> */
[----:B------:R-:W-:Y:S01]  /*0e20*/  STSM.16.MT88.4 [R11+0x10000], R12 ;  /* 0x0100000c0b007844 */ /* 0x000fe20000004200 */
[----:B------:R-:W-:Y:S01]  /*0e30*/  F2FP.F16.F32.PACK_AB R73, R75, R70 ;  /* 0x000000464b49723e */ /* 0x000fe200000000ff */
[----:B------:R-:W-:Y:S01]  /*0e40*/  IMAD R10, R9, 0x2, R2 ;  /* 0x00000002090a7824 */ /* 0x000fe200078e0202 */
[----:B------:R-:W-:Y:S01]  /*0e50*/  F2FP.F16.F32.PACK_AB R26, R29, R26 ;  /* 0x0000001a1d1a723e */ /* 0x000fe200000000ff */
[----:B------:R0:W-:Y:S01]  /*0e60*/  STSM.16.MT88.4 [R11+0x10800], R20 ;  /* 0x010800140b007844 */ /* 0x0001e20000004200 */
[----:B------:R-:W-:Y:S01]  /*0e70*/  F2FP.F16.F32.PACK_AB R72, R72, R69 ;  /* 0x000000454848723e */ /* 0x000fe200000000ff */
[----:B------:R-:W-:Y:S01]  /*0e80*/  ULDC UR4, c[0x0][0x244] ;  /* 0x0000910000047ab9 */ /* 0x000fe20000000800 */
[----:B------:R-:W-:-:S02]  /*0e90*/  F2FP.F16.F32.PACK_AB R74, R77, R74 ;  /* 0x0000004a4d4a723e */ /* 0x000fc400000000ff */
[----:B------:R-:W-:Y:S02]  /*0ea0*/  F2FP.F16.F32.PACK_AB R75, R78, R76 ;  /* 0x0000004c4e4b723e */ /* 0x000fe400000000ff */
[----:B------:R-:W-:Y:S02]  /*0eb0*/  F2FP.F16.F32.PACK_AB R27, R30, R27 ;  /* 0x0000001b1e1b723e */ /* 0x000fe400000000ff */
[----:B------:R-:W-:Y:S01]  /*0ec0*/  F2FP.F16.F32.PACK_AB R29, R34, R31 ;  /* 0x0000001f221d723e */ /* 0x000fe200000000ff */
[----:B------:R-:W-:Y:S01]  /*0ed0*/  STSM.16.MT88.4 [R11+0x11000], R72 ;  /* 0x011000480b007844 */ /* 0x000fe20000004200 */
[----:B------:R-:W-:Y:S02]  /*0ee0*/  F2FP.F16.F32.PACK_AB R24, R79, R24 ;  /* 0x000000184f18723e */ /* 0x000fe400000000ff */
[----:B------:R-:W-:Y:S02]  /*0ef0*/  F2FP.F16.F32.PACK_AB R25, R80, R25 ;  /* 0x000000195019723e */ /* 0x000fe400000000ff */
[----:B------:R-:W-:-:S02]  /*0f00*/  F2FP.F16.F32.PACK_AB R30, R37, R32 ;  /* 0x00000020251e723e */ /* 0x000fc400000000ff */
[----:B------:R-:W-:Y:S01]  /*0f10*/  F2FP.F16.F32.PACK_AB R31, R38, R35 ;  /* 0x00000023261f723e */ /* 0x000fe200000000ff */
[----:B------:R-:W-:Y:S01]  /*0f20*/  STSM.16.MT88.4 [R11+0x11800], R24 ;  /* 0x011800180b007844 */ /* 0x000fe20000004200 */
[----:B------:R-:W-:Y:S02]  /*0f30*/  F2FP.F16.F32.PACK_AB R28, R33, R28 ;  /* 0x0000001c211c723e */ /* 0x000fe400000000ff */
[----:B------:R-:W-:Y:S02]  /*0f40*/  F2FP.F16.F32.PACK_AB R37, R42, R39 ;  /* 0x000000272a25723e */ /* 0x000fe400000000ff */
[----:B------:R-:W-:Y:S01]  /*0f50*/  F2FP.F16.F32.PACK_AB R38, R45, R40 ;  /* 0x000000282d26723e */ /* 0x000fe200000000ff */
[----:B------:R-:W-:Y:S01]  /*0f60*/  STSM.16.MT88.4 [R11+0x14000], R28 ;  /* 0x0140001c0b007844 */ /* 0x000fe20000004200 */
[----:B------:R-:W-:Y:S02]  /*0f70*/  F2FP.F16.F32.PACK_AB R36, R41, R36 ;  /* 0x000000242924723e */ /* 0x000fe400000000ff */
        /* <DEDUP_REMOVED lines=9> */
[----:B------:R-:W-:-:S02]  /*1010*/  F2FP.F16.F32.PACK_AB R54, R17, R16 ;  /* 0x000000101136723e */ /* 0x000fc400000000ff */
[----:B------:R-:W-:Y:S02]  /*1020*/  F2FP.F16.F32.PACK_AB R55, R18, R55 ;  /* 0x000000371237723e */ /* 0x000fe400000000ff */
[C---:B------:R-:W-:Y:S02]  /*1030*/  IADD3 R16, P1, R7.reuse, R84, RZ ;  /* 0x0000005407107210 */ /* 0x040fe40007f3e0ff */
[----:B------:R-:W-:Y:S01]  /*1040*/  ISETP.GE.AND P0, PT, R82, UR4, PT ;  /* 0x0000000452007c0c */ /* 0x000fe2000bf06270 */
[----:B------:R1:W-:Y:S01]  /*1050*/  STSM.16.MT88.4 [R11+0x15800], R52 ;  /* 0x015800340b007844 */ /* 0x0003e20000004200 */
[C---:B------:R-:W-:Y:S01]  /*1060*/  IADD3 R19, R7.reuse, 0x8, RZ ;  /* 0x0000000807137810 */ /* 0x040fe20007ffe0ff */
[----:B------:R-:W-:Y:S01]  /*1070*/  ULDC.64 UR4, c[0x0][0x260] ;  /* 0x0000980000047ab9 */ /* 0x000fe20000000a00 */
[--C-:B------:R-:W-:Y:S01]  /*1080*/  SHF.R.S32.HI R83, RZ, 0x1f, R82.reuse ;  /* 0x0000001fff537819 */ /* 0x100fe20000011452 */
[----:B------:R-:W-:Y:S01]  /*1090*/  BAR.SYNC.DEFER_BLOCKING 0x0 ;  /* 0x0000000000007b1d */ /* 0x000fe20000010000 */
[----:B------:R-:W-:Y:S01]  /*10a0*/  LEA.HI.X.SX32 R17, R7, R85, 0x1, P1 ;  /* 0x0000005507117211 */ /* 0x000fe200008f0eff */
[----:B------:R-:W-:Y:S01]  /*10b0*/  IMAD R3, R3, UR4, RZ ;  /* 0x0000000403037c24 */ /* 0x000fe2000f8e02ff */
[-C--:B------:R-:W-:Y:S01]  /*10c0*/  ISETP.GE.OR P1, PT, R7, R0.reuse, P0 ;  /* 0x000000000700720c */ /* 0x080fe20000726670 */
[----:B------:R-:W-:Y:S01]  /*10d0*/  IMAD.WIDE.U32 R82, R8, UR6, R82 ;  /* 0x0000000608527c25 */ /* 0x000fe2000f8e0052 */
[----:B------:R-:W-:-:S02]  /*10e0*/  ISETP.GE.OR P6, PT, R19, R0, P0 ;  /* 0x000000001300720c */ /* 0x000fc400007c6670 */
[C---:B0-----:R-:W-:Y:S01]  /*10f0*/  IADD3 R23, R7.reuse, 0x38, RZ ;  /* 0x0000003807177810 */ /* 0x041fe20007ffe0ff */
[----:B------:R-:W-:Y:S01]  /*1100*/  IMAD R19, R8, UR7, R5 ;  /* 0x0000000708137c24 */ /* 0x000fe2000f8e0205 */
[----:B------:R-:W-:Y:S01]  /*1110*/  IADD3 R8, R2, 0x10000, RZ ;  /* 0x0001000002087810 */ /* 0x000fe20007ffe0ff */
[C---:B------:R-:W-:Y:S02]  /*1120*/  VIADD R5, R7.reuse, 0x10 ;  /* 0x0000001007057836 */ /* 0x040fe40000000000 */
[----:B-1----:R-:W-:Y:S02]  /*1130*/  VIADD R11, R7, 0x18 ;  /* 0x00000018070b7836 */ /* 0x002fe40000000000 */
[----:B------:R-:W-:Y:S01]  /*1140*/  IMAD.IADD R83, R83, 0x1, R19 ;  /* 0x0000000153537824 */ /* 0x000fe200078e0213 */
[-C--:B------:R-:W-:Y:S01]  /*1150*/  ISETP.GE.OR P5, PT, R5, R0.reuse, P0 ;  /* 0x000000000500720c */ /* 0x080fe200007a6670 */
[C---:B------:R-:W-:Y:S01]  /*1160*/  IMAD R19, R6.reuse, UR5, R3 ;  /* 0x0000000506137c24 */ /* 0x040fe2000f8e0203 */
[----:B------:R-:W-:Y:S01]  /*1170*/  ISETP.GE.OR P4, PT, R11, R0, P0 ;  /* 0x000000000b00720c */ /* 0x000fe20000786670 */
[C---:B------:R-:W-:Y:S01]  /*1180*/  VIADD R11, R7.reuse, 0x28 ;  /* 0x00000028070b7836 */ /* 0x040fe20000000000 */
[----:B------:R-:W-:Y:S01]  /*1190*/  IADD3 R5, R7, 0x20, RZ ;  /* 0x0000002007057810 */ /* 0x000fe20007ffe0ff */
[----:B------:R-:W-:-:S03]  /*11a0*/  IMAD.WIDE.U32 R2, R6, UR4, R82 ;  /* 0x0000000406027c25 */ /* 0x000fc6000f8e0052 */
[-C--:B------:R-:W-:Y:S01]  /*11b0*/  ISETP.GE.OR P3, PT, R5, R0.reuse, P0 ;  /* 0x000000000500720c */ /* 0x080fe20000766670 */
[----:B------:R0:W1:Y:S01]  /*11c0*/  LDS.128 R12, [R10+0x11c00] ;  /* 0x011c00000a0c7984 */ /* 0x0000620000000c00 */
[----:B------:R-:W-:Y:S01]  /*11d0*/  ISETP.GE.OR P2, PT, R11, R0, P0 ;  /* 0x000000000b00720c */ /* 0x000fe20000746670 */
[----:B------:R-:W-:-:S04]  /*11e0*/  IMAD.WIDE R4, R4, 0x40, R16 ;  /* 0x0000004004047825 */ /* 0x000fc800078e0210 */
[----:B------:R-:W-:Y:S02]  /*11f0*/  VIADD R11, R7, 0x30 ;  /* 0x00000030070b7836 */ /* 0x000fe40000000000 */
[----:B------:R-:W-:Y:S02]  /*1200*/  IMAD R16, R9, 0x2, R8 ;  /* 0x0000000209107824 */ /* 0x000fe400078e0208 */
[----:B------:R-:W-:Y:S01]  /*1210*/  IMAD.IADD R7, R3, 0x1, R19 ;  /* 0x0000000103077824 */ /* 0x000fe200078e0213 */
[----:B0-----:R-:W-:Y:S06]  /*1220*/  @P1 BRA `(.L_x_1037) ;  /* 0x00000000002c1947 */ /* 0x001fec0003800000 */
[----:B------:R-:W0:Y:S01]  /*1230*/  LDS.128 R16, [R16] ;  /* 0x0000000010107984 */ /* 0x000e220000000c00 */
[----:B------:R-:W-:Y:S01]  /*1240*/  ULDC.64 UR4, c[0x0][0x250] ;  /* 0x0000940000047ab9 */ /* 0x000fe20000000a00 */
[----:B------:R-:W-:Y:S02]  /*1250*/  IMAD.MOV.U32 R6, RZ, RZ, R2 ;  /* 0x000000ffff067224 */ /* 0x000fe400078e0002 */
[----:B------:R-:W-:Y:S02]  /*1260*/  IMAD R21, R5, UR4, RZ ;  /* 0x0000000405157c24 */ /* 0x000fe4000f8e02ff */
[----:B------:R-:W-:-:S04]  /*1270*/  IMAD.WIDE.U32 R8, R4, UR4, R6 ;  /* 0x0000000404087c25 */ /* 0x000fc8000f8e0006 */
[----:B------:R-:W-:Y:S01]  /*1280*/  IMAD R21, R4, UR5, R21 ;  /* 0x0000000504157c24 */ /* 0x000fe2000f8e0215 */
[----:B------:R-:W-:Y:S02]  /*1290*/  ULDC.64 UR4, c[0x0][0x238] ;  /* 0x00008e0000047ab9 */ /* 0x000fe40000000a00 */
[----:B------:R-:W-:Y:S02]  /*12a0*/  LEA R20, P1, R8, UR4, 0x1 ;  /* 0x0000000408147c11 */ /* 0x000fe4000f8208ff */
[----:B------:R-:W-:-:S04]  /*12b0*/  IADD3 R9, R9, R21, RZ ;  /* 0x0000001509097210 */ /* 0x000fc80007ffe0ff */
[----:B------:R-:W-:-:S05]  /*12c0*/  LEA.HI.X R21, R8, UR5, R9, 0x1, P1 ;  /* 0x0000000508157c11 */ /* 0x000fca00088f0c09 */
[----:B0-----:R0:W-:Y:S02]  /*12d0*/  STG.E.128 desc[UR8][R20.64], R16 ;  /* 0x0000001014007986 */ /* 0x0011e4000c101d08 */
.L_x_1037:
[----:B------:R-:W-:Y:S05]  /*12e0*/  BSYNC B0 ;  /* 0x0000000000007941 */ /* 0x000fea0003800000 */
.L_x_1036:
[----:B0-----:R0:W2:Y:S01]  /*12f0*/  LDS.128 R16, [R10+0x10400] ;  /* 0x010400000a107984 */ /* 0x0010a20000000c00 */
[----:B------:R-:W-:Y:S01]  /*1300*/  BSSY B0, `(.L_x_1038) ;  /* 0x0000011000007945 */ /* 0x000fe20003800000 */
[-C--:B------:R-:W-:Y:S02]  /*1310*/  ISETP.GE.OR P1, PT, R11, R0.reuse, P0 ;  /* 0x000000000b00720c */ /* 0x080fe40000726670 */
[----:B------:R-:W-:Y:S01]  /*1320*/  ISETP.GE.OR P0, PT, R23, R0, P0 ;  /* 0x000000001700720c */ /* 0x000fe20000706670 */
[----:B------:R-:W-:-:S12]  /*1330*/  @P6 BRA `(.L_x_1039) ;  /* 0x0000000000346947 */ /* 0x000fd80003800000 */
[----:B------:R-:W-:Y:S01]  /*1340*/  IADD3 R11, P6, R4, 0x8, RZ ;  /* 0x00000008040b7810 */ /* 0x000fe20007fde0ff */
[----:B------:R-:W-:Y:S01]  /*1350*/  ULDC.64 UR4, c[0x0][0x250] ;  /* 0x0000940000047ab9 */ /* 0x000fe20000000a00 */
[----:B------:R-:W-:Y:S01]  /*1360*/  MOV R9, R7 ;  /* 0x0000000700097202 */ /* 0x000fe20000000f00 */
        /* <DEDUP_REMOVED lines=10> */
.L_x_1039:
[----:B------:R-:W-:Y:S05]  /*1410*/  BSYNC B0 ;  /* 0x0000000000007941 */ /* 0x000fea0003800000 */
.L_x_1038:
[----:B--23--:R2:W3:Y:S01]  /*1420*/  LDS.128 R16, [R10+0x10800] ;  /* 0x010800000a107984 */ /* 0x00c4e20000000c00 */
[----:B------:R-:W-:Y:S04]  /*1430*/  BSSY B0, `(.L_x_1040) ;  /* 0x000000f000007945 */ /* 0x000fe80003800000 */
[----:B------:R-:W-:Y:S05]  /*1440*/  @P5 BRA `(.L_x_1041) ;  /* 0x0000000000345947 */ /* 0x000fea0003800000 */
        /* <DEDUP_REMOVED lines=13> */
.L_x_1041:
[----:B------:R-:W-:Y:S05]  /*1520*/  BSYNC B0 ;  /* 0x0000000000007941 */ /* 0x000fea0003800000 */
.L_x_1040:
[----:B---34-:R3:W4:Y:S01]  /*1530*/  LDS.128 R16, [R10+0x10c00] ;  /* 0x010c00000a107984 */ /* 0x0187220000000c00 */
[----:B------:R-:W-:Y:S04]  /*1540*/  BSSY B0, `(.L_x_1042) ;  /* 0x000000f000007945 */ /* 0x000fe80003800000 */
[----:B------:R-:W-:Y:S05]  /*1550*/  @P4 BRA `(.L_x_1043) ;  /* 0x0000000000344947 */ /* 0x000fea0003800000 */
[----:B------:R-:W-:Y:S01]  /*1560*/  IADD3 R11, P4, R4, 0x18, RZ ;  /* 0x00000018040b7810 */ /* 0x000fe20007f9e0ff */
[----:B------:R-:W-:Y:S01]  /*1570*/  ULDC.64 UR4, c[0x0][0x250] ;  /* 0x0000940000047ab9 */ /* 0x000fe20000000a00 */
[----:B------:R-:W-:Y:S02]  /*1580*/  IMAD.MOV.U32 R8, RZ, RZ, R2 ;  /* 0x000000ffff087224 */ /* 0x000fe400078e0002 */
[----:B------:R-:W-:Y:S01]  /*1590*/  IADD3.X R0, RZ, R5, RZ, P4, !PT ;  /* 0x00000005ff007210 */ /* 0x000fe200027fe4ff */
[----:B------:R-:W-:-:S04]  /*15a0*/  IMAD.MOV.U32 R9, RZ, RZ, R7 ;  /* 0x000000ffff097224 */ /* 0x000fc800078e0007 */
[----:B------:R-:W-:Y:S02]  /*15b0*/  IMAD R0, R0, UR4, RZ ;  /* 0x0000000400007c24 */ /* 0x000fe4000f8e02ff */
[----:B------:R-:W-:-:S04]  /*15c0*/  IMAD.WIDE.U32 R8, R11, UR4, R8 ;  /* 0x000000040b087c25 */ /* 0x000fc8000f8e0008 */
[----:B------:R-:W-:Y:S01]  /*15d0*/  IMAD R11, R11, UR5, R0 ;  /* 0x000000050b0b7c24 */ /* 0x000fe2000f8e0200 */
[----:B------:R-:W-:Y:S02]  /*15e0*/  ULDC.64 UR4, c[0x0][0x238] ;  /* 0x00008e0000047ab9 */ /* 0x000fe40000000a00 */
[----:B------:R-:W-:Y:S02]  /*15f0*/  LEA R20, P4, R8, UR4, 0x1 ;  /* 0x0000000408147c11 */ /* 0x000fe4000f8808ff */
[----:B------:R-:W-:-:S04]  /*1600*/  IADD3 R9, R9, R11, RZ ;  /* 0x0000000b09097210 */ /* 0x000fc80007ffe0ff */
[----:B------:R-:W-:-:S05]  /*1610*/  LEA.HI.X R21, R8, UR5, R9, 0x1, P4 ;  /* 0x0000000508157c11 */ /* 0x000fca000a0f0c09 */
[----:B----4-:R4:W-:Y:S02]  /*1620*/  STG.E.128 desc[UR8][R20.64], R16 ;  /* 0x0000001014007986 */ /* 0x0109e4000c101d08 */
.L_x_1043:
[----:B------:R-:W-:Y:S05]  /*1630*/  BSYNC B0 ;  /* 0x0000000000007941 */ /* 0x000fea0003800000 */
.L_x_1042:
[----:B----4-:R4:W0:Y:S01]  /*1640*/  LDS.128 R16, [R10+0x11000] ;  /* 0x011000000a107984 */ /* 0x0108220000000c00 */
        /* <DEDUP_REMOVED lines=15> */
.L_x_1045:
[----:B------:R-:W-:Y:S05]  /*1740*/  BSYNC B0 ;  /* 0x0000000000007941 */ /* 0x000fea0003800000 */
.L_x_1044:
        /* <DEDUP_REMOVED lines=16> */
.L_x_1047:
[----:B------:R-:W-:Y:S05]  /*1850*/  BSYNC B0 ;  /* 0x0000000000007941 */ /* 0x000fea0003800000 */
.L_x_1046:
        /* <DEDUP_REMOVED lines=16> */
.L_x_1049:
[----:B------:R-:W-:Y:S05]  /*1960*/  BSYNC B0 ;  /* 0x0000000000007941 */ /* 0x000fea0003800000 */
.L_x_1048:
[----:B------:R-:W-:Y:S05]  /*1970*/  @P0 EXIT ;  /* 0x000000000000094d */ /* 0x000fea0003800000 */
[----:B0-2---:R-:W-:Y:S01]  /*1980*/  IADD3 R9, P0, R4, 0x38, RZ ;  /* 0x0000003804097810 */ /* 0x005fe20007f1e0ff */
[----:B------:R-:W-:Y:S01]  /*1990*/  ULDC.64 UR4, c[0x0][0x250] ;  /* 0x0000940000047ab9 */ /* 0x000fe20000000a00 */
[----:B------:R-:W-:Y:S02]  /*19a0*/  IMAD.MOV.U32 R3, RZ, RZ, R7 ;  /* 0x000000ffff037224 */ /* 0x000fe400078e0007 */
[----:B------:R-:W-:Y:S01]  /*19b0*/  IADD3.X R4, RZ, R5, RZ, P0, !PT ;  /* 0x00000005ff047210 */ /* 0x000fe200007fe4ff */
        /* <DEDUP_REMOVED lines=9> */
.L_x_1050:
        /* <DEDUP_REMOVED lines=11> */
.L_x_1158:


//--------------------- .text._ZN7cutlass13device_kernelIN5flash11enable_sm90INS1_16FlashAttnBwdSm90INS1_25CollectiveMainloopBwdSm90ILi2ELi1ELi1EN4cute5tupleIJNS5_1CILi1EEES8_S8_EEENS6_IJNS7_ILi64EEENS7_ILi80EEENS7_ILi256EEEEEENS_6half_tEfNS_4arch4Sm90ELb1ELb0ELb1ELb1ELb0ELb0ELb1ELb1ELi2ELi1ELi1ELi1ELb0EEENS1_24CollectiveEpilogueBwdGQAISD_fSG_Li256ELb1ELb0EEENS1_25SingleTileBwdLPTSchedulerILb1ELi80ELb0EEEEEEEEEvNT_6ParamsE --------------------------
	.section	.text._ZN7cutlass13device_kernelIN5flash11enable_sm90INS1_16FlashAttnBwdSm90INS1_25CollectiveMainloopBwdSm90ILi2ELi1ELi1EN4cute5tupleIJNS5_1CILi1EEES8_S8_EEENS6_IJNS7_ILi64EEENS7_ILi80EEENS7_ILi256EEEEEENS_6half_tEfNS_4arch4Sm90ELb1ELb0ELb1ELb1ELb0ELb0ELb1ELb1ELi2ELi1ELi1ELi1ELb0EEENS1_24CollectiveEpilogueBwdGQAISD_fSG_Li256ELb1ELb0EEENS1_25SingleTileBwdLPTSchedulerILb1ELi80ELb0EEEEEEEEEvNT_6ParamsE,"ax",@progbits
	.align	128
.text._ZN7cutlass13device_kernelIN5flash11enable_sm90INS1_16FlashAttnBwdSm90INS1_25CollectiveMainloopBwdSm90ILi2ELi1ELi1EN4cute5tupleIJNS5_1CILi1EEES8_S8_EEENS6_IJNS7_ILi64EEENS7_ILi80EEENS7_ILi256EEEEEENS_6half_tEfNS_4arch4Sm90ELb1ELb0ELb1ELb1ELb0ELb0ELb1ELb1ELi2ELi1ELi1ELi1ELb0EEENS1_24CollectiveEpilogueBwdGQAISD_fSG_Li256ELb1ELb0EEENS1_25SingleTileBwdLPTSchedulerILb1ELi80ELb0EEEEEEEEEvNT_6ParamsE:
        .type           _ZN7cutlass13device_kernelIN5flash11enable_sm90INS1_16FlashAttnBwdSm90INS1_25CollectiveMainloopBwdSm90ILi2ELi1ELi1EN4cute5tupleIJNS5_1CILi1EEES8_S8_EEENS6_IJNS7_ILi64EEENS7_ILi80EEENS7_ILi256EEEEEENS_6half_tEfNS_4arch4Sm90ELb1ELb0ELb1ELb1ELb0ELb0ELb1ELb1ELi2ELi1ELi1ELi1ELb0EEENS1_24CollectiveEpilogueBwdGQAISD_fSG_Li256ELb1ELb0EEENS1_25SingleTileBwdLPTSchedulerILb1ELi80ELb0EEEEEEEEEvNT_6ParamsE,@function
        .size           _ZN7cutlass13device_kernelIN5flash11enable_sm90INS1_16FlashAttnBwdSm90INS1_25CollectiveMainloopBwdSm90ILi2ELi1ELi1EN4cute5tupleIJNS5_1CILi1EEES8_S8_EEENS6_IJNS7_ILi64EEENS7_ILi80EEENS7_ILi256EEEEEENS_6half_tEfNS_4arch4Sm90ELb1ELb0ELb1ELb1ELb0ELb0ELb1ELb1ELi2ELi1ELi1ELi1ELb0EEENS1_24CollectiveEpilogueBwdGQAISD_fSG_Li256ELb1ELb0EEENS1_25SingleTileBwdLPTSchedulerILb1ELi80ELb0EEEEEEEEEvNT_6ParamsE,(.L_x_1159 - _ZN7cutlass13device_kernelIN5flash11enable_sm90INS1_16FlashAttnBwdSm90INS1_25CollectiveMainloopBwdSm90ILi2ELi1ELi1EN4cute5tupleIJNS5_1CILi1EEES8_S8_EEENS6_IJNS7_ILi64EEENS7_ILi80EEENS7_ILi256EEEEEENS_6half_tEfNS_4arch4Sm90ELb1ELb0ELb1ELb1ELb0ELb0ELb1ELb1ELi2ELi1ELi1ELi1ELb0EEENS1_24CollectiveEpilogueBwdGQAISD_fSG_Li256ELb1ELb0EEENS1_25SingleTileBwdLPTSchedulerILb1ELi80ELb0EEEEEEEEEvNT_6ParamsE)
        .other          _ZN7cutlass13device_kernelIN5flash11enable_sm90INS1_16FlashAttnBwdSm90INS1_25CollectiveMainloopBwdSm90ILi2ELi1ELi1EN4cute5tupleIJNS5_1CILi1EEES8_S8_EEENS6_IJNS7_ILi64EEENS7_ILi80EEENS7_ILi256EEEEEENS_6half_tEfNS_4arch4Sm90ELb1ELb0ELb1ELb1ELb0ELb0ELb1ELb1ELi2ELi1ELi1ELi1ELb0EEENS1_24CollectiveEpilogueBwdGQAISD_fSG_Li256ELb1ELb0EEENS1_25SingleTileBwdLPTSchedulerILb1ELi80ELb0EEEEEEEEEvNT_6ParamsE,@"STO_CUDA_ENTRY STV_DEFAULT"
_ZN7cutlass13device_kernelIN5flash11enable_sm90INS1_16FlashAttnBwdSm90INS1_25CollectiveMainloopBwdSm90ILi2ELi1ELi1EN4cute5tupleIJNS5_1CILi1EEES8_S8_EEENS6_IJNS7_ILi64EEENS7_ILi80EEENS7_ILi256EEEEEENS_6half_tEfNS_4arch4Sm90ELb1ELb0ELb1ELb1ELb0ELb0ELb1ELb1ELi2ELi1ELi1ELi1ELb0EEENS1_24CollectiveEpilogueBwdGQAISD_fSG_Li256ELb1ELb0EEENS1_25SingleTileBwdLPTSchedulerILb1ELi80ELb0EEEEEEEEEvNT_6ParamsE:
        /* <DEDUP_REMOVED lines=24> */
.L_x_1052:
[----:B------:R-:W-:Y:S05]  /*0180*/  BSYNC B0 ;  /* 0x0000000000007941 */ /* 0x000fea0003800000 */
.L_x_1051:
        /* <DEDUP_REMOVED lines=19> */
[----:B------:R1:W-:Y:S01]  /*02c0*/  STL [R1+0x14], R2 ;  /* 0x0000140201007387 */ /* 0x0003e20000100800 */
        /* <DEDUP_REMOVED lines=19> */
.L_x_1053:
        /* <DEDUP_REMOVED lines=20> */
.L_x_1054:
[----:B------:R-:W-:Y:S01]  /*0540*/  PLOP3.LUT P0, PT, PT, PT, UP0, 0x80, 0x0 ;  /* 0x000000000000781c */ /* 0x000fe20003f0f008 */
[----:B------:R-:W-:Y:S01]  /*0550*/  NOP ;  /* 0x0000000000007918 */ /* 0x000fe20000000000 */
[----:B------:R-:W-:Y:S01]  /*0560*/  BSSY B0, `(.L_x_1055) ;  /* 0x0000ba5000007945 */ /* 0x000fe20003800000 */
[----:B------:R-:W-:Y:S01]  /*0570*/  LOP3.LUT R11, R21, 0x7f, RZ, 0xc0, !PT ;  /* 0x0000007f150b7812 */ /* 0x000fe200078ec0ff */
[----:B-1234-:R-:W-:Y:S09]  /*0580*/  BAR.SYNC.DEFER_BLOCKING 0x0 ;  /* 0x0000000000007b1d */ /* 0x01eff20000010000 */
[----:B------:R-:W-:Y:S05]  /*0590*/  @!P0 BRA `(.L_x_1056) ;  /* 0x00000094003c8947 */ /* 0x000fea0003800000 */
.L_x_1057:
        /* <DEDUP_REMOVED lines=17> */
[----:B------:R-:W1:Y:S01]  /*06b0*/  LDC R2, c[0x0][0x8e4] ;  /* 0x00023900ff027b82 */ /* 0x000e620000000800 */
[----:B------:R-:W-:Y:S01]  /*06c0*/  IMAD.U32 R3, RZ, RZ, UR4 ;  /* 0x00000004ff037e24 */ /* 0x000fe2000f8e00ff */
[----:B-1----:R-:W-:-:S13]  /*06d0*/  ISETP.NE.AND P0, PT, R2, 0x1, PT ;  /* 0x000000010200780c */ /* 0x002fda0003f05270 */
[----:B------:R-:W1:Y:S02]  /*06e0*/  @P0 LDC.64 R4, c[0x0][0x8e8] ;  /* 0x00023a00ff040b82 */ /* 0x000e640000000a00 */
[----:B-1----:R-:W-:-:S05]  /*06f0*/  @P0 IMAD.HI.U32 R0, R4, UR4, RZ ;  /* 0x0000000404000c27 */ /* 0x002fca000f8e00ff */
[----:B------:R-:W-:-:S05]  /*0700*/  @P0 SHF.R.U32.HI R3, RZ, R5, R0 ;  /* 0x00000005ff030219 */ /* 0x000fca0000011600 */
[----:B------:R1:W-:Y:S01]  /*0710*/  STL [R1+0x10], R3 ;  /* 0x0000100301007387 */ /* 0x0003e20000100800 */
[----:B------:R-:W-:Y:S01]  /*0720*/  IMAD R0, R3, R2, RZ ;  /* 0x0000000203007224 */ /* 0x000fe200078e02ff */
[----:B------:R-:W-:Y:S06]  /*0730*/  BRA `(.L_x_1059) ;  /* 0x0000000000207947 */ /* 0x000fec0003800000 */
.L_x_1058:
[----:B------:R-:W1:Y:S01]  /*0740*/  LDC R2, c[0x0][0x8cc] ;  /* 0x00023300ff027b82 */ /* 0x000e620000000800 */
[----:B------:R-:W-:Y:S01]  /*0750*/  IMAD.U32 R3, RZ, RZ, UR4 ;  /* 0x00000004ff037e24 */ /* 0x000fe2000f8e00ff */
[----:B-1----:R-:W-:-:S13]  /*0760*/  ISETP.NE.AND P0, PT, R2, 0x1, PT ;  /* 0x000000010200780c */ /* 0x002fda0003f05270 */
[----:B------:R-:W1:Y:S02]  /*0770*/  @P0 LDC.64 R4, c[0x0][0x8d0] ;  /* 0x00023400ff040b82 */ /* 0x000e640000000a00 */
[----:B-1----:R-:W-:-:S05]  /*0780*/  @P0 IMAD.HI.U32 R0, R4, UR4, RZ ;  /* 0x0000000404000c27 */ /* 0x002fca000f8e00ff */
[----:B------:R-:W-:-:S05]  /*0790*/  @P0 SHF.R.U32.HI R3, RZ, R5, R0 ;  /* 0x00000005ff030219 */ /* 0x000fca0000011600 */
[----:B------:R2:W-:Y:S01]  /*07a0*/  STL [R1+0x10], R3 ;  /* 0x0000100301007387 */ /* 0x0005e20000100800 */
[----:B------:R-:W-:-:S07]  /*07b0*/  IMAD R0, R3, R2, RZ ;  /* 0x0000000203007224 */ /* 0x000fce00078e02ff */
.L_x_1059:
[----:B------:R-:W3:Y:S01]  /*07c0*/  LDC R2, c[0x0][0x8c0] ;  /* 0x00023000ff027b82 */ /* 0x000ee20000000800 */
[----:B------:R-:W-:Y:S01]  /*07d0*/  IADD3 R0, -R0, UR4, RZ ;  /* 0x0000000400007c10 */ /* 0x000fe2000fffe1ff */
[----:B------:R-:W-:Y:S02]  /*07e0*/  ULDC.64 UR4, c[0x0][0x900] ;  /* 0x0002400000047ab9 */ /* 0x000fe40000000a00 */
[----:B------:R-:W-:-:S04]  /*07f0*/  ISETP.NE.U32.AND P0, PT, RZ, UR4, PT ;  /* 0x00000004ff007c0c */ /* 0x000fc8000bf05070 */
[----:B------:R-:W4:Y:S01]  /*0800*/  LDC R5, c[0x0][0x8cc] ;  /* 0x00023300ff057b82 */ /* 0x000f220000000800 */
[----:B------:R-:W-:Y:S02]  /*0810*/  ISETP.NE.AND.EX P0, PT, RZ, UR5, PT, P0 ;  /* 0x00000005ff007c0c */ /* 0x000fe4000bf05300 */
[----:B---3--:R-:W-:Y:S01]  /*0820*/  ISETP.NE.AND P1, PT, R2, 0x1, PT ;  /* 0x000000010200780c */ /* 0x008fe20003f25270 */
[----:B----4-:R-:W-:-:S04]  /*0830*/  IMAD R4, R5, UR6, R0 ;  /* 0x0000000605047c24 */ /* 0x010fc8000f8e0200 */
[----:B------:R-:W-:-:S08]  /*0840*/  IMAD.MOV.U32 R5, RZ, RZ, R4 ;  /* 0x000000ffff057224 */ /* 0x000fd000078e0004 */
[----:B-12---:R-:W1:Y:S08]  /*0850*/  @P1 LDC R3, c[0x0][0x8c4] ;  /* 0x00023100ff031b82 */ /* 0x006e700000000800 */
[----:B------:R-:W2:Y:S01]  /*0860*/  @P1 LDC R7, c[0x0][0x8c8] ;  /* 0x00023200ff071b82 */ /* 0x000ea20000000800 */
[----:B-1----:R-:W-:-:S05]  /*0870*/  @P1 IMAD.HI.U32 R0, R4, R3, RZ ;  /* 0x0000000304001227 */ /* 0x002fca00078e00ff */
[----:B--2---:R-:W-:-:S05]  /*0880*/  @P1 SHF.R.U32.HI R5, RZ, R7, R0 ;  /* 0x00000007ff051219 */ /* 0x004fca0000011600 */
[----:B------:R-:W-:-:S04]  /*0890*/  IMAD.MOV R3, RZ, RZ, -R5 ;  /* 0x000000ffff037224 */ /* 0x000fc800078e0a05 */
[----:B------:R-:W-:-:S05]  /*08a0*/  IMAD R0, R2, R3, R4 ;  /* 0x0000000302007224 */ /* 0x000fca00078e0204 */
[----:B------:R1:W-:Y:S01]  /*08b0*/  STL [R1+0xc], R0 ;  /* 0x00000c0001007387 */ /* 0x0003e20000100800 */
[----:B------:R-:W-:Y:S05]  /*08c0*/  @!P0 BRA `(.L_x_1060) ;  /* 0x0000000000148947 */ /* 0x000fea0003800000 */
[----:B------:R-:W2:Y:S01]  /*08d0*/  LDC.64 R2, c[0x0][0x900] ;  /* 0x00024000ff027b82 */ /* 0x000ea20000000a00 */
[----:B------:R-:W-:Y:S01]  /*08e0*/  ULDC.64 UR4, c[0x0][0x208] ;  /* 0x0000820000047ab9 */ /* 0x000fe20000000a00 */
[----:B--2---:R-:W-:-:S05]  /*08f0*/  IMAD.WIDE R2, R5, 0x4, R2 ;  /* 0x0000000405027825 */ /* 0x004fca00078e0202 */
[----:B-1----:R2:W5:Y:S01]  /*0900*/  LDG.E R0, desc[UR4][R2.64] ;  /* 0x0000000402007981 */ /* 0x002562000c1e1900 */
[----:B------:R-:W-:Y:S05]  /*0910*/  BRA `(.L_x_1061) ;  /* 0x0000000000307947 */ /* 0x000fea0003800000 */
.L_x_1060:
[----:B------:R-:W-:Y:S02]  /*0920*/  ULDC.64 UR4, c[0x0][0x8f8] ;  /* 0x00023e0000047ab9 */ /* 0x000fe40000000a00 */
[----:B------:R-:W-:-:S04]  /*0930*/  ISETP.NE.U32.AND P0, PT, RZ, UR4, PT ;  /* 0x00000004ff007c0c */ /* 0x000fc8000bf05070 */
[----:B------:R-:W-:-:S13]  /*0940*/  ISETP.NE.AND.EX P0, PT, RZ, UR5, PT, P0 ;  /* 0x00000005ff007c0c */ /* 0x000fda000bf05300 */
[----:B------:R-:W-:Y:S05]  /*0950*/  @!P0 BRA `(.L_x_1062) ;  /* 0x00000000001c8947 */ /* 0x000fea0003800000 */
[----:B------:R-:W2:Y:S01]  /*0960*/  LDC.64 R2, c[0x0][0x8f8] ;  /* 0x00023e00ff027b82 */ /* 0x000ea20000000a00 */
[----:B------:R-:W-:Y:S01]  /*0970*/  ULDC.64 UR4, c[0x0][0x208] ;  /* 0x0000820000047ab9 */ /* 0x000fe20000000a00 */
[----:B--2---:R-:W-:-:S05]  /*0980*/  IMAD.WIDE R2, R5, 0x4, R2 ;  /* 0x0000000405027825 */ /* 0x004fca00078e0202 */
[----:B-1----:R-:W2:Y:S04]  /*0990*/  LDG.E R0, desc[UR4][R2.64] ;  /* 0x0000000402007981 */ /* 0x002ea8000c1e1900 */
[----:B------:R-:W2:Y:S02]  /*09a0*/  LDG.E R7, desc[UR4][R2.64+0x4] ;  /* 0x0000040402077981 */ /* 0x000ea4000c1e1900 */
[----:B--2---:R-:W-:Y:S01]  /*09b0*/  IMAD.IADD R0, R7, 0x1, -R0 ;  /* 0x0000000107007824 */ /* 0x004fe200078e0a00 */
[----:B------:R-:W-:Y:S06]  /*09c0*/  BRA `(.L_x_1061) ;  /* 0x0000000000047947 */ /* 0x000fec0003800000 */
.L_x_1062:
[----:B-1----:R-:W1:Y:S02]  /*09d0*/  LDC R0, c[0x0][0x8f4] ;  /* 0x00023d00ff007b82 */ /* 0x002e640000000800 */
.L_x_1061:
[----:B------:R-:W3:Y:S01]  /*09e0*/  LDL R10, [R1+0x10] ;  /* 0x00001000010a7983 */ /* 0x000ee20000100800 */
[----:B-1---5:R-:W-:-:S04]  /*09f0*/  VIADD R0, R0, 0x4f ;  /* 0x0000004f00007836 */ /* 0x022fc80000000000 */
[----:B------:R-:W-:-:S05]  /*0a00*/  IMAD.HI R0, R0, 0x66666667, RZ ;  /* 0x6666666700007827 */ /* 0x000fca00078e02ff */
[----:B--2---:R-:W-:-:S04]  /*0a10*/  SHF.R.U32.HI R3, RZ, 0x1f, R0 ;  /* 0x0000001fff037819 */ /* 0x004fc80000011600 */
[----:B------:R-:W-:-:S04]  /*0a20*/  LEA.HI.SX32 R3, R0, R3, 0x1b ;  /* 0x0000000300037211 */ /* 0x000fc800078fdaff */
[----:B---3--:R-:W-:-:S04]  /*0a30*/  ISETP.GE.AND P0, PT, R10, R3, PT ;  /* 0x000000030a00720c */ /* 0x008fc80003f06270 */
[----:B------:R-:W-:-:S04]  /*0a40*/  SEL R12, R5, 0xffffffff, !P0 ;  /* 0xffffffff050c7807 */ /* 0x000fc80004000000 */
[----:B------:R-:W-:Y:S01]  /*0a50*/  ISETP.GE.AND P0, PT, R12, RZ, PT ;  /* 0x000000ff0c00720c */ /* 0x000fe20003f06270 */
[----:B------:R1:W-:-:S12]  /*0a60*/  STL [R1+0x8], R12 ;  /* 0x0000080c01007387 */ /* 0x0003d80000100800 */
[----:B-1----:R-:W-:Y:S05]  /*0a70*/  @!P0 BRA `(.L_x_1063) ;  /* 0x000000b4004c8947 */ /* 0x002fea0003800000 */
        /* <DEDUP_REMOVED lines=11> */
[----:B------:R-:W3:Y:S08]  /*0b30*/  @P0 LDC.64 R4, c[0x0][0x780] ;  /* 0x0001e000ff040b82 */ /* 0x000ef00000000a00 */
[----:B------:R-:W4:Y:S01]  /*0b40*/  LDC R9, c[0x0][0x290] ;  /* 0x0000a400ff097b82 */ /* 0x000f220000000800 */
[----:B---3--:R-:W-:-:S05]  /*0b50*/  @P0 IMAD.WIDE R4, R12, 0x4, R4 ;  /* 0x000000040c040825 */ /* 0x008fca00078e0204 */
[----:B-1----:R1:W5:Y:S01]  /*0b60*/  @P0 LDG.E R0, desc[UR4][R4.64] ;  /* 0x0000000404000981 */ /* 0x002362000c1e1900 */
[----:B------:R-:W-:Y:S02]  /*0b70*/  ULDC.64 UR4, c[0x0][0x788] ;  /* 0x0001e20000047ab9 */ /* 0x000fe40000000a00 */
[----:B------:R-:W-:-:S04]  /*0b80*/  ISETP.NE.U32.AND P2, PT, RZ, UR4, PT ;  /* 0x00000004ff007c0c */ /* 0x000fc8000bf45070 */
[----:B------:R-:W-:Y:S01]  /*0b90*/  ISETP.NE.AND.EX P2, PT, RZ, UR5, PT, P2 ;  /* 0x00000005ff007c0c */ /* 0x000fe2000bf45320 */
[----:B--2---:R-:W-:-:S05]  /*0ba0*/  @P1 IMAD R2, R12, 0x40, R2 ;  /* 0x000000400c021824 */ /* 0x004fca00078e0202 */
[----:B------:R-:W-:-:S04]  /*0bb0*/  @P1 SHF.R.S32.HI R3, RZ, 0x1f, R2 ;  /* 0x0000001fff031819 */ /* 0x000fc80000011402 */
[----:B------:R-:W-:-:S05]  /*0bc0*/  @P1 LEA.HI R3, R3, R2, RZ, 0x6 ;  /* 0x0000000203031211 */ /* 0x000fca00078f30ff */
[----:B------:R-:W-:-:S05]  /*0bd0*/  @P1 IMAD.SHL.U32 R3, R3, 0x100, RZ ;  /* 0x0000010003031824 */ /* 0x000fca00078e00ff */
[----:B------:R-:W-:Y:S02]  /*0be0*/  @P1 LOP3.LUT R8, R3, 0xffffc000, RZ, 0xc0, !PT ;  /* 0xffffc00003081812 */ /* 0x000fe400078ec0ff */
[----:B------:R-:W-:Y:S02]  /*0bf0*/  CS2R R2, SRZ ;  /* 0x0000000000027805 */ /* 0x000fe4000001ff00 */
[----:B-1----:R-:W-:Y:S01]  /*0c00*/  @P1 SHF.R.S32.HI R5, RZ, 0x1f, R8 ;  /* 0x0000001fff051819 */ /* 0x002fe20000011408 */
[----:B----4-:R-:W-:Y:S06]  /*0c10*/  @P0 BRA `(.L_x_1064) ;  /* 0x0000000000140947 */ /* 0x010fec0003800000 */
[----:B------:R-:W-:Y:S05]  /*0c20*/  @!P1 BRA `(.L_x_1064) ;  /* 0x0000000000109947 */ /* 0x000fea0003800000 */
[----:B------:R-:W-:Y:S02]  /*0c30*/  ULDC.64 UR4, c[0x0][0x208] ;  /* 0x0000820000047ab9 */ /* 0x000fe40000000a00 */
[----:B------:R-:W2:Y:S04]  /*0c40*/  LDG.E R11, desc[UR4][R6.64] ;  /* 0x00000004060b7981 */ /* 0x000ea8000c1e1900 */
[----:B-----5:R-:W2:Y:S02]  /*0c50*/  LDG.E R0, desc[UR4][R6.64+0x4] ;  /* 0x0000040406007981 */ /* 0x020ea4000c1e1900 */
[----:B--2---:R-:W-:-:S07]  /*0c60*/  IMAD.IADD R0, R0, 0x1, -R11 ;  /* 0x0000000100007824 */ /* 0x004fce00078e0a0b */
.L_x_1064:
        /* <DEDUP_REMOVED lines=8> */
.L_x_1065:
        /* <DEDUP_REMOVED lines=10> */
.L_x_1066:
[----:B-1---5:R-:W-:Y:S01]  /*0d90*/  IMAD.IADD R4, R0, 0x1, -R9 ;  /* 0x0000000100047824 */ /* 0x022fe200078e0a09 */
[----:B------:R-:W-:Y:S01]  /*0da0*/  ULDC UR4, c[0x0][0x74c] ;  /* 0x0001d30000047ab9 */ /* 0x000fe20000000800 */
[----:B------:R-:W-:Y:S02]  /*0db0*/  PLOP3.LUT P0, PT, PT, PT, PT, 0x80, 0x0 ;  /* 0x000000000000781c */ /* 0x000fe40003f0f070 */
[----:B------:R-:W-:Y:S01]  /*0dc0*/  CS2R R136, SRZ ;  /* 0x0000000000887805 */ /* 0x000fe2000001ff00 */
[----:B------:R-:W-:Y:S01]  /*0dd0*/  IMAD R5, R10, 0x50, R4 ;  /* 0x000000500a057824 */ /* 0x000fe200078e0204 */
[----:B------:R-:W-:Y:S01]  /*0de0*/  CS2R R138, SRZ ;  /* 0x00000000008a7805 */ /* 0x000fe2000001ff00 */
[----:B------:R-:W-:Y:S01]  /*0df0*/  VIADD R4, R0, 0x3f ;  /* 0x0000003f00047836 */ /* 0x000fe20000000000 */
[----:B------:R-:W-:Y:S01]  /*0e00*/  CS2R R140, SRZ ;  /* 0x00000000008c7805 */ /* 0x000fe2000001ff00 */
[----:B------:R-:W-:Y:S01]  /*0e10*/  VIADD R6, R5, -UR4 ;  /* 0x8000000405067c36 */ /* 0x000fe20008000000 */
[----:B------:R-:W-:-:S02]  /*0e20*/  CS2R R142, SRZ ;  /* 0x00000000008e7805 */ /* 0x000fc4000001ff00 */
[----:B------:R-:W-:Y:S02]  /*0e30*/  CS2R R176, SRZ ;  /* 0x0000000000b07805 */ /* 0x000fe4000001ff00 */
[----:B------:R-:W-:Y:S02]  /*0e40*/  SHF.R.S32.HI R5, RZ, 0x1f, R4 ;  /* 0x0000001fff057819 */ /* 0x000fe40000011404 */
[----:B------:R-:W-:Y:S02]  /*0e50*/  CS2R R178, SRZ ;  /* 0x0000000000b27805 */ /* 0x000fe4000001ff00 */
[----:B------:R-:W-:Y:S02]  /*0e60*/  SHF.R.S32.HI R7, RZ, 0x1f, R6 ;  /* 0x0000001fff077819 */ /* 0x000fe40000011406 */
[----:B------:R-:W-:Y:S02]  /*0e70*/  CS2R R180, SRZ ;  /* 0x0000000000b47805 */ /* 0x000fe4000001ff00 */
[----:B------:R-:W-:-:S02]  /*0e80*/  LEA.HI R5, R5, R4, RZ, 0x6 ;  /* 0x0000000405057211 */ /* 0x000fc400078f30ff */
[----:B------:R-:W-:Y:S02]  /*0e90*/  CS2R R182, SRZ ;  /* 0x0000000000b67805 */ /* 0x000fe4000001ff00 */
[----:B------:R-:W-:Y:S02]  /*0ea0*/  LEA.HI R7, R7, R6, RZ, 0x6 ;  /* 0x0000000607077211 */ /* 0x000fe400078f30ff */
[----:B------:R-:W-:Y:S02]  /*0eb0*/  CS2R R144, SRZ ;  /* 0x0000000000907805 */ /* 0x000fe4000001ff00 */
[----:B------:R-:W-:Y:S02]  /*0ec0*/  SHF.R.S32.HI R237, RZ, 0x6, R5 ;  /* 0x00000006ffed7819 */ /* 0x000fe40000011405 */
[----:B------:R-:W-:Y:S02]  /*0ed0*/  CS2R R146, SRZ ;  /* 0x0000000000927805 */ /* 0x000fe4000001ff00 */
[----:B------:R-:W-:-:S02]  /*0ee0*/  SHF.R.S32.HI R7, RZ, 0x6, R7 ;  /* 0x00000006ff077819 */ /* 0x000fc40000011407 */
[----:B------:R-:W-:Y:S02]  /*0ef0*/  CS2R R148, SRZ ;  /* 0x0000000000947805 */ /* 0x000fe4000001ff00 */
[----:B------:R-:W-:Y:S02]  /*0f00*/  CS2R R150, SRZ ;  /* 0x0000000000967805 */ /* 0x000fe4000001ff00 */
[----:B------:R-:W-:Y:S02]  /*0f10*/  CS2R R184, SRZ ;  /* 0x0000000000b87805 */ /* 0x000fe4000001ff00 */
[----:B------:R-:W-:Y:S02]  /*0f20*/  VIMNMX R6, RZ, R7, !PT ;  /* 0x00000007ff067248 */ /* 0x000fe40007fe0100 */
[----:B------:R-:W-:Y:S02]  /*0f30*/  CS2R R186, SRZ ;  /* 0x0000000000ba7805 */ /* 0x000fe4000001ff00 */
[----:B------:R-:W-:-:S02]  /*0f40*/  CS2R R188, SRZ ;  /* 0x0000000000bc7805 */ /* 0x000fc4000001ff00 */
[----:B------:R-:W-:Y:S02]  /*0f50*/  CS2R R190, SRZ ;  /* 0x0000000000be7805 */ /* 0x000fe4000001ff00 */
[----:B------:R-:W-:Y:S02]  /*0f60*/  ISETP.GT.AND P2, PT, R237, R6, PT ;  /* 0x00000006ed00720c */ /* 0x000fe40003f44270 */
        /* <DEDUP_REMOVED lines=63> */
[----:B------:R-:W-:Y:S01]  /*1360*/  CS2R R134, SRZ ;  /* 0x0000000000867805 */ /* 0x000fe2000001ff00 */
[----:B------:R-:W-:Y:S06]  /*1370*/  @!P2 BRA `(.L_x_1067) ;  /* 0x0000007c0064a947 */ /* 0x000fec0003800000 */
[----:B------:R-:W1:Y:S01]  /*1380*/  S2R R8, SR_CgaCtaId ;  /* 0x0000000000087919 */ /* 0x000e620000008800 */
[----:B------:R-:W-:Y:S01]  /*1390*/  VIADD R21, R21, 0xffffff80 ;  /* 0xffffff8015157836 */ /* 0x000fe20000000000 */
[----:B------:R-:W-:Y:S02]  /*13a0*/  MOV R17, 0x400 ;  /* 0x0000040000117802 */ /* 0x000fe40000000f00 */
[----:B------:R-:W-:Y:S02]  /*13b0*/  SHF.L.U32 R16, RZ, 0x1f, RZ ;  /* 0x0000001fff107819 */ /* 0x000fe400000006ff */
[----:B------:R-:W-:-:S04]  /*13c0*/  SHF.R.S32.HI R4, RZ, 0x1f, R21 ;  /* 0x0000001fff047819 */ /* 0x000fc80000011415 */
[CC--:B------:R-:W-:Y:S02]  /*13d0*/  LEA.HI R5, R4.reuse, R21.reuse, RZ, 0x7 ;  /* 0x0000001504057211 */ /* 0x0c0fe400078f38ff */
[CC--:B------:R-:W-:Y:S02]  /*13e0*/  LEA.HI R10, R4.reuse, R21.reuse, RZ, 0x5 ;  /* 0x00000015040a7211 */ /* 0x0c0fe400078f28ff */
[----:B------:R-:W-:Y:S02]  /*13f0*/  SHF.R.S32.HI R7, RZ, 0x7, R5 ;  /* 0x00000007ff077819 */ /* 0x000fe40000011405 */
[----:B------:R-:W-:Y:S02]  /*1400*/  LEA.HI R13, R4, R21, RZ, 0x4 ;  /* 0x00000015040d7211 */ /* 0x000fe400078f20ff */
[--C-:B------:R-:W-:Y:S02]  /*1410*/  SHF.R.S32.HI R12, RZ, 0x5, R10.reuse ;  /* 0x00000005ff0c7819 */ /* 0x100fe4000001140a */
[----:B------:R-:W-:-:S02]  /*1420*/  SHF.R.S32.HI R11, RZ, 0x1f, R10 ;  /* 0x0000001fff0b7819 */ /* 0x000fc4000001140a */
[----:B------:R-:W-:Y:S02]  /*1430*/  LOP3.LUT R4, R5, 0xffffff80, RZ, 0xc0, !PT ;  /* 0xffffff8005047812 */ /* 0x000fe400078ec0ff */
[----:B------:R-:W-:Y:S02]  /*1440*/  LEA.HI R11, R11, R12, RZ, 0x2 ;  /* 0x0000000c0b0b7211 */ /* 0x000fe400078f10ff */
[----:B------:R-:W-:Y:S01]  /*1450*/  LOP3.LUT R14, R13, 0xffffff0, RZ, 0xc0, !PT ;  /* 0x0ffffff00d0e7812 */ /* 0x000fe200078ec0ff */
[----:B------:R-:W-:Y:S01]  /*1460*/  IMAD.IADD R10, R21, 0x1, -R4 ;  /* 0x00000001150a7824 */ /* 0x000fe200078e0a04 */
[----:B------:R-:W-:Y:S02]  /*1470*/  LOP3.LUT R13, R11, 0xfffffc, RZ, 0xc0, !PT ;  /* 0x00fffffc0b0d7812 */ /* 0x000fe400078ec0ff */
[----:B------:R-:W-:Y:S01]  /*1480*/  LEA.HI R15, R7, R7, RZ, 0x1 ;  /* 0x00000007070f7211 */ /* 0x000fe200078f08ff */
[----:B------:R-:W-:Y:S01]  /*1490*/  IMAD.IADD R14, R21, 0x1, -R14 ;  /* 0x00000001150e7824 */ /* 0x000fe200078e0a0e */
[----:B-1----:R-:W-:Y:S01]  /*14a0*/  LEA R17, R8, R17, 0x18 ;  /* 0x0000001108117211 */ /* 0x002fe200078ec0ff */
[----:B------:R-:W-:Y:S01]  /*14b0*/  IMAD.IADD R13, R12, 0x1, -R13 ;  /* 0x000000010c0d7824 */ /* 0x000fe200078e0a0d */
[----:B------:R-:W1:Y:S01]  /*14c0*/  SHFL.IDX PT, R8, R7, RZ, 0x1f ;  /* 0x00001fff07087589 */ /* 0x000e6200000e0000 */
[----:B------:R-:W-:Y:S01]  /*14d0*/  SHF.R.S32.HI R11, RZ, 0x1f, R10 ;  /* 0x0000001fff0b7819 */ /* 0x000fe2000001140a */
[----:B------:R-:W2:Y:S01]  /*14e0*/  SYNCS.PHASECHK.TRANS64.TRYWAIT P0, [R17+URZ+0x31800], R16 ;  /* 0x03180010110075a7 */ /* 0x000ea2000800017f */
[----:B------:R-:W-:Y:S01]  /*14f0*/  LOP3.LUT R12, R15, 0x1ffffffe, RZ, 0xc0, !PT ;  /* 0x1ffffffe0f0c7812 */ /* 0x000fe200078ec0ff */
[----:B------:R-:W-:-:S02]  /*1500*/  IMAD R14, R7, 0x40, R14 ;  /* 0x00000040070e7824 */ /* 0x000fc400078e020e */
[C---:B------:R-:W-:Y:S02]  /*1510*/  IMAD R15, R7.reuse, 0x800, R10 ;  /* 0x00000800070f7824 */ /* 0x040fe400078e020a */
[----:B------:R-:W-:Y:S01]  /*1520*/  IMAD.IADD R12, R7, 0x1, -R12 ;  /* 0x00000001070c7824 */ /* 0x000fe200078e0a0c */
[----:B-1----:R-:W-:-:S04]  /*1530*/  LEA.HI R4, R8, R8, RZ, 0x1 ;  /* 0x0000000808047211 */ /* 0x002fc800078f08ff */
[----:B------:R-:W-:-:S05]  /*1540*/  LOP3.LUT R5, R4, 0xfffffffe, RZ, 0xc0, !PT ;  /* 0xfffffffe04057812 */ /* 0x000fca00078ec0ff */
[----:B------:R-:W-:Y:S01]  /*1550*/  IMAD.IADD R4, R8, 0x1, -R5 ;  /* 0x0000000108047824 */ /* 0x000fe200078e0a05 */
[----:B------:R-:W-:-:S04]  /*1560*/  LEA.HI R5, R11, R10, RZ, 0x2 ;  /* 0x0000000a0b057211 */ /* 0x000fc800078f10ff */
[--C-:B------:R-:W-:Y:S02]  /*1570*/  SHF.R.S32.HI R7, RZ, 0x2, R5.reuse ;  /* 0x00000002ff077819 */ /* 0x100fe40000011405 */
[----:B------:R-:W-:Y:S01]  /*1580*/  SHF.R.S32.HI R8, RZ, 0x1f, R5 ;  /* 0x0000001fff087819 */ /* 0x000fe20000011405 */
[----:B--2---:R-:W-:Y:S06]  /*1590*/  @P0 BRA `(.L_x_1068) ;  /* 0x0000000000080947 */ /* 0x004fec0003800000 */
[----:B------:R-:W1:Y:S02]  /*15a0*/  SYNCS.PHASECHK.TRANS64.TRYWAIT P0, [R17+URZ+0x31800], R16 ;  /* 0x03180010110075a7 */ /* 0x000e64000800017f */
[----:B-1----:R-:W-:Y:S05]  /*15b0*/  @!P0 BRA `(.L_x_1069) ;  /* 0x000000a800848947 */ /* 0x002fea0003800000 */
.L_x_1068:
[----:B------:R-:W2:Y:S04]  /*15c0*/  LDL R20, [R1+0xc] ;  /* 0x00000c0001147983 */ /* 0x000ea80000100800 */
[----:B------:R-:W3:Y:S04]  /*15d0*/  LDL R19, [R1+0x8] ;  /* 0x0000080001137983 */ /* 0x000ee80000100800 */
[----:B------:R-:W4:Y:S04]  /*15e0*/  LDL R18, [R1+0x14] ;  /* 0x0000140001127983 */ /* 0x000f280000100800 */
[----:B------:R-:W5:Y:S01]  /*15f0*/  LDL R21, [R1+0x10] ;  /* 0x0000100001157983 */ /* 0x000f620000100800 */
[----:B------:R-:W-:Y:S01]  /*1600*/  LEA.HI R8, R8, R7, RZ, 0x3 ;  /* 0x0000000708087211 */ /* 0x000fe200078f18ff */
[----:B------:R-:W-:Y:S01]  /*1610*/  IMAD R14, R13, 0x10, R14 ;  /* 0x000000100d0e7824 */ /* 0x000fe200078e020e */
[----:B------:R-:W-:Y:S01]  /*1620*/  LOP3.LUT R5, R5, 0x7ffffffc, RZ, 0xc0, !PT ;  /* 0x7ffffffc05057812 */ /* 0x000fe200078ec0ff */
[----:B------:R-:W-:Y:S01]  /*1630*/  ULDC.64 UR4, c[0x0][0x2d8] ;  /* 0x0000b60000047ab9 */ /* 0x000fe20000000a00 */
[----:B------:R-:W-:Y:S01]  /*1640*/  LOP3.LUT R8, R8, 0xfffffff8, RZ, 0xc0, !PT ;  /* 0xfffffff808087812 */ /* 0x000fe200078ec0ff */
[----:B------:R-:W-:Y:S01]  /*1650*/  IMAD.SHL.U32 R13, R15, 0x4, RZ ;  /* 0x000000040f0d7824 */ /* 0x000fe200078e00ff */
[----:B------:R-:W-:Y:S01]  /*1660*/  LEA.HI R11, R11, R10, RZ, 0x5 ;  /* 0x0000000a0b0b7211 */ /* 0x000fe200078f28ff */
[----:B------:R-:W-:Y:S01]  /*1670*/  IMAD.IADD R5, R10, 0x1, -R5 ;  /* 0x000000010a057824 */ /* 0x000fe200078e0a05 */
[----:B------:R-:W-:Y:S01]  /*1680*/  CS2R R214, SRZ ;  /* 0x0000000000d67805 */ /* 0x000fe2000001ff00 */
[----:B------:R-:W-:Y:S01]  /*1690*/  IMAD.IADD R8, R7, 0x1, -R8 ;  /* 0x0000000107087824 */ /* 0x000fe200078e0a08 */
[----:B------:R-:W-:Y:S01]  /*16a0*/  IADD3 R2, P0, R13, R2, RZ ;  /* 0x000000020d027210 */ /* 0x000fe20007f1e0ff */
[----:B------:R-:W-:Y:S01]  /*16b0*/  IMAD R12, R12, 0x4, R5 ;  /* 0x000000040c0c7824 */ /* 0x000fe200078e0205 */
[----:B------:R-:W-:-:S02]  /*16c0*/  SHF.R.S32.HI R11, RZ, 0x5, R11 ;  /* 0x00000005ff0b7819 */ /* 0x000fc4000001140b */
[----:B------:R-:W-:Y:S02]  /*16d0*/  CS2R R212, SRZ ;  /* 0x0000000000d47805 */ /* 0x000fe4000001ff00 */
[----:B------:R-:W-:Y:S01]  /*16e0*/  LEA.HI.X.SX32 R3, R13, R3, 0x1, P0 ;  /* 0x000000030d037211 */ /* 0x000fe200000f0eff */
[----:B------:R-:W-:Y:S01]  /*16f0*/  IMAD.SHL.U32 R228, R12, 0x2, RZ ;  /* 0x000000020ce47824 */ /* 0x000fe200078e00ff */
        /* <DEDUP_REMOVED lines=78> */
[----:B------:R-:W-:Y:S01]  /*1be0*/  ULDC UR61, c[0x0][0x75c] ;  /* 0x0001d700003d7ab9 */ /* 0x000fe20000000800 */
[----:B------:R-:W-:Y:S01]  /*1bf0*/  UMOV UR60, URZ ;  /* 0x0000003f003c7c82 */ /* 0x000fe20008000000 */
[----:B--2---:R-:W-:-:S05]  /*1c00*/  SHF.R.S32.HI R7, RZ, 0x1f, R20 ;  /* 0x0000001fff077819 */ /* 0x004fca0000011414 */
[----:B------:R-:W-:Y:S01]  /*1c10*/  IMAD R5, R7, UR4, RZ ;  /* 0x0000000407057c24 */ /* 0x000fe2000f8e02ff */
[----:B---3--:R-:W-:Y:S02]  /*1c20*/  SHF.R.S32.HI R7, RZ, 0x1f, R19 ;  /* 0x0000001fff077819 */ /* 0x008fe40000011413 */
[----:B----4-:R-:W-:Y:S01]  /*1c30*/  R2UR UR6, R18 ;  /* 0x00000000120672ca */ /* 0x010fe200000e0000 */
[----:B------:R-:W-:Y:S01]  /*1c40*/  IMAD R18, R11, 0x10, R8 ;  /* 0x000000100b127824 */ /* 0x000fe200078e0208 */
[----:B------:R-:W-:Y:S01]  /*1c50*/  SEL R7, R7, RZ, !P1 ;  /* 0x000000ff07077207 */ /* 0x000fe20004800000 */
[----:B-----5:R-:W-:Y:S02]  /*1c60*/  IMAD R9, R21, -0x50, R9 ;  /* 0xffffffb015097824 */ /* 0x020fe400078e0209 */
[----:B------:R-:W-:Y:S01]  /*1c70*/  IMAD.WIDE.U32 R2, R20, UR4, R2 ;  /* 0x0000000414027c25 */ /* 0x000fe2000f8e0002 */
[----:B------:R-:W-:-:S03]  /*1c80*/  SEL R231, R19, RZ, !P1 ;  /* 0x000000ff13e77207 */ /* 0x000fc60004800000 */
[----:B------:R-:W-:Y:S01]  /*1c90*/  IMAD R11, R20, UR5, R5 ;  /* 0x00000005140b7c24 */ /* 0x000fe2000f8e0205 */
[----:B------:R-:W-:Y:S01]  /*1ca0*/  IADD3 R5, -R0, 0x1, R9 ;  /* 0x0000000100057810 */ /* 0x000fe20007ffe109 */
[----:B------:R-:W-:Y:S02]  /*1cb0*/  ULDC.64 UR4, c[0x0][0x2e0] ;  /* 0x0000b80000047ab9 */ /* 0x000fe40000000a00 */
[----:B------:R-:W-:Y:S02]  /*1cc0*/  IMAD R0, R7, UR4, RZ ;  /* 0x0000000407007c24 */ /* 0x000fe4000f8e02ff */
[----:B------:R-:W-:Y:S02]  /*1cd0*/  IMAD.IADD R3, R3, 0x1, R11 ;  /* 0x0000000103037824 */ /* 0x000fe400078e020b */
[--C-:B------:R-:W-:Y:S02]  /*1ce0*/  IMAD.IADD R229, R9, 0x1, -R228.reuse ;  /* 0x0000000109e57824 */ /* 0x100fe400078e0ae4 */
[----:B------:R-:W-:-:S02]  /*1cf0*/  IMAD.IADD R228, R5, 0x1, -R228 ;  /* 0x0000000105e47824 */ /* 0x000fc400078e0ae4 */
[C---:B------:R-:W-:Y:S02]  /*1d00*/  IMAD R5, R231.reuse, UR5, R0 ;  /* 0x00000005e7057c24 */ /* 0x040fe4000f8e0200 */
[----:B------:R-:W-:Y:S01]  /*1d10*/  IMAD.WIDE.U32 R230, R231, UR4, R2 ;  /* 0x00000004e7e67c25 */ /* 0x000fe2000f8e0002 */
[----:B------:R-:W-:-:S03]  /*1d20*/  ULOP3.LUT UR4, UR6, 0x1, URZ, 0xfc, !UPT ;  /* 0x0000000106047892 */ /* 0x000fc6000f8efc3f */
[----:B------:R-:W-:-:S03]  /*1d30*/  IMAD.IADD R5, R231, 0x1, R5 ;  /* 0x00000001e7057824 */ /* 0x000fc600078e0205 */
[----:B------:R-:W-:-:S05]  /*1d40*/  IMAD.U32 R0, RZ, RZ, UR4 ;  /* 0x00000004ff007e24 */ /* 0x000fca000f8e00ff */
[----:B------:R2:W-:Y:S04]  /*1d50*/  STL [R1+0x4], R0 ;  /* 0x0000040001007387 */ /* 0x0005e80000100800 */
[----:B------:R3:W-:Y:S01]  /*1d60*/  STL [R1], R5 ;  /* 0x0000000501007387 */ /* 0x0007e20000100800 */
[----:B------:R-:W-:Y:S02]  /*1d70*/  IMAD.MOV.U32 R3, RZ, RZ, R6 ;  /* 0x000000ffff037224 */ /* 0x000fe400078e0006 */
[----:B--2---:R-:W-:Y:S02]  /*1d80*/  IMAD.SHL.U32 R0, R14, 0x8, RZ ;  /* 0x000000080e007824 */ /* 0x004fe400078e00ff */
[----:B------:R-:W-:Y:S02]  /*1d90*/  IMAD.MOV.U32 R19, RZ, RZ, RZ ;  /* 0x000000ffff137224 */ /* 0x000fe400078e00ff */
[----:B------:R-:W-:-:S02]  /*1da0*/  IMAD.MOV.U32 R2, RZ, RZ, RZ ;  /* 0x000000ffff027224 */ /* 0x000fc400078e00ff */
[----:B---3--:R-:W-:-:S07]  /*1db0*/  IMAD R0, R0, 0x2, R17 ;  /* 0x0000000200007824 */ /* 0x008fce00078e0211 */
.L_x_1080:
[----:B--2---:R-:W2:Y:S02]  /*1dc0*/  LDL R5, [R1+0x4] ;  /* 0x0000040001057983 */ /* 0x004ea40000100800 */
[----:B--2---:R-:W-:-:S13]  /*1dd0*/  R2UR UR4, R5 ;  /* 0x00000000050472ca */ /* 0x004fda00000e0000 */
[----:B------:R-:W-:-:S06]  /*1de0*/  UISETP.NE.AND UP0, UPT, UR4, 0x3, UPT ;  /* 0x000000030400788c */ /* 0x000fcc000bf05270 */
[----:B------:R-:W-:-:S13]  /*1df0*/  PLOP3.LUT P0, PT, PT, PT, UP0, 0x80, 0x0 ;  /* 0x000000000000781c */ /* 0x000fda0003f0f008 */
[----:B------:R-:W-:Y:S05]  /*1e00*/  @!P0 BRA `(.L_x_1070) ;  /* 0x0000000000048947 */ /* 0x000fea0003800000 */
[----:B------:R-:W-:Y:S01]  /*1e10*/  BPT.TRAP 0x1 ;  /* 0x000000040000795c */ /* 0x000fe20000300000 */
.L_x_1070:
[----:B-1----:R-:W-:Y:S01]  /*1e20*/  IMAD R16, R2, 0x8, R17 ;  /* 0x0000000802107824 */ /* 0x002fe200078e0211 */
[----:B------:R-:W-:-:S04]  /*1e30*/  SHF.L.U32 R9, R19, 0x1f, RZ ;  /* 0x0000001f13097819 */ /* 0x000fc800000006ff */
[----:B------:R1:W2:Y:S01]  /*1e40*/  SYNCS.PHASECHK.TRANS64.TRYWAIT P1, [R16+URZ+0x31810], R9 ;  /* 0x03181009100075a7 */ /* 0x0002a2000802017f */
[----:B------:R-:W-:Y:S05]  /*1e50*/  @!P0 BRA `(.L_x_1071) ;  /* 0x0000000000048947 */ /* 0x000fea0003800000 */
[----:B------:R-:W-:Y:S01]  /*1e60*/  BPT.TRAP 0x1 ;  /* 0x000000040000795c */ /* 0x000fe20000300000 */
.L_x_1071:
        /* <DEDUP_REMOVED lines=11> */
.L_x_1072:
        /* <DEDUP_REMOVED lines=438> */
.L_x_1074:
[----:B------:R-:W-:-:S05]  /*3a80*/  IMAD.U32 R10, RZ, RZ, UR60 ;  /* 0x0000003cff0a7e24 */ /* 0x000fca000f8e00ff */
[----:B------:R-:W-:-:S04]  /*3a90*/  SHF.L.U32 R10, R10, 0x1f, RZ ;  /* 0x0000001f0a0a7819 */ /* 0x000fc800000006ff */
[----:B------:R1:W4:Y:S01]  /*3aa0*/  SYNCS.PHASECHK.TRANS64.TRYWAIT P1, [R17+URZ+0x31830], R10 ;  /* 0x0318300a110075a7 */ /* 0x000322000802017f */
[----:B------:R-:W-:Y:S05]  /*3ab0*/  @!P0 BRA `(.L_x_1075) ;  /* 0x0000000000048947 */ /* 0x000fea0003800000 */
[----:B------:R-:W-:Y:S01]  /*3ac0*/  BPT.TRAP 0x1 ;  /* 0x000000040000795c */ /* 0x000fe20000300000 */
.L_x_1075:
        /* <DEDUP_REMOVED lines=11> */
.L_x_1076:
        /* <DEDUP_REMOVED lines=437> */
[----:B------:R-:W-:Y:S02]  /*56d0*/  IMAD R29, R3, 0x40, R18 ;  /* 0x00000040031d7824 */ /* 0x000fe400078e0212 */
[----:B------:R-:W-:Y:S01]  /*56e0*/  FMUL.FTZ R11, R27, UR61 ;  /* 0x0000003d1b0b7c20 */ /* 0x000fe20008410000 */
[----:B------:R-:W1:Y:S01]  /*56f0*/  MUFU.TANH R8, R8 ;  /* 0x0000000800087308 */ /* 0x000e620000002400 */
[----:B------:R-:W-:Y:S01]  /*5700*/  FMUL.FTZ R20, R32, UR61 ;  /* 0x0000003d20147c20 */ /* 0x000fe20008410000 */
[----:B------:R-:W-:Y:S01]  /*5710*/  FMUL.FTZ R21, R33, UR61 ;  /* 0x0000003d21157c20 */ /* 0x000fe20008410000 */
[----:B------:R-:W-:Y:S01]  /*5720*/  VIADDMNMX R27, R29, R228, R229, PT ;  /* 0x000000e41d1b7246 */ /* 0x000fe200038001e5 */
[----:B------:R-:W-:Y:S01]  /*5730*/  FMUL.FTZ R24, R36, UR61 ;  /* 0x0000003d24187c20 */ /* 0x000fe20008410000 */
[----:B------:R-:W-:Y:S01]  /*5740*/  FMUL.FTZ R25, R37, UR61 ;  /* 0x0000003d25197c20 */ /* 0x000fe20008410000 */
[----:B------:R-:W-:Y:S01]  /*5750*/  FMUL.FTZ R10, R26, UR61 ;  /* 0x0000003d1a0a7c20 */ /* 0x000fe20008410000 */
[C---:B------:R-:W-:Y:S01]  /*5760*/  ISETP.GT.AND P6, PT, R27.reuse, RZ, PT ;  /* 0x000000ff1b00720c */ /* 0x040fe20003fc4270 */
[----:B------:R-:W4:Y:S01]  /*5770*/  MUFU.TANH R9, R9 ;  /* 0x0000000900097308 */ /* 0x000f220000002400 */
[C---:B------:R-:W-:Y:S01]  /*5780*/  ISETP.GT.AND P1, PT, R27.reuse, 0x1, PT ;  /* 0x000000011b00780c */ /* 0x040fe20003f24270 */
[----:B------:R-:W-:Y:S01]  /*5790*/  FMUL.FTZ R14, R30, UR61 ;  /* 0x0000003d1e0e7c20 */ /* 0x000fe20008410000 */
[----:B------:R-:W-:Y:S01]  /*57a0*/  ISETP.GT.AND P2, PT, R27, 0x10, PT ;  /* 0x000000101b00780c */ /* 0x000fe20003f44270 */
[----:B------:R-:W-:Y:S01]  /*57b0*/  FMUL.FTZ R15, R31, UR61 ;  /* 0x0000003d1f0f7c20 */ /* 0x000fe20008410000 */
[C---:B------:R-:W-:Y:S01]  /*57c0*/  ISETP.GT.AND P3, PT, R27.reuse, 0x11, PT ;  /* 0x000000111b00780c */ /* 0x040fe20003f64270 */
[----:B------:R-:W-:Y:S01]  /*57d0*/  FMUL.FTZ R26, R40, UR61 ;  /* 0x0000003d281a7c20 */ /* 0x000fe20008410000 */
[C---:B------:R-:W-:Y:S01]  /*57e0*/  ISETP.GT.AND P4, PT, R27.reuse, 0x20, PT ;  /* 0x000000201b00780c */ /* 0x040fe20003f84270 */
[----:B------:R-:W5:Y:S01]  /*57f0*/  MUFU.TANH R12, R12 ;  /* 0x0000000c000c7308 */ /* 0x000f620000002400 */
[----:B-1----:R-:W-:Y:S01]  /*5800*/  FSEL R235, R8, -INF , P6 ;  /* 0xff80000008eb7808 */ /* 0x002fe20003000000 */
[----:B------:R-:W-:Y:S01]  /*5810*/  FMUL.FTZ R22, R34, UR61 ;  /* 0x0000003d22167c20 */ /* 0x000fe20008410000 */
[----:B------:R-:W-:Y:S01]  /*5820*/  ISETP.GT.AND P5, PT, R27, 0x21, PT ;  /* 0x000000211b00780c */ /* 0x000fe20003fa4270 */
[----:B------:R-:W-:Y:S01]  /*5830*/  FMUL.FTZ R23, R35, UR61 ;  /* 0x0000003d23177c20 */ /* 0x000fe20008410000 */
[----:B------:R-:W-:Y:S01]  /*5840*/  ISETP.GT.AND P6, PT, R27, 0x30, PT ;  /* 0x000000301b00780c */ /* 0x000fe20003fc4270 */
[----:B------:R-:W-:Y:S01]  /*5850*/  FMUL.FTZ R28, R38, UR61 ;  /* 0x0000003d261c7c20 */ /* 0x000fe20008410000 */
[----:B------:R-:W-:Y:S01]  /*5860*/  IADD3 R34, R228, 0x8, R29 ;  /* 0x00000008e4227810 */ /* 0x000fe20007ffe01d */
[----:B------:R-:W1:Y:S01]  /*5870*/  MUFU.TANH R13, R13 ;  /* 0x0000000d000d7308 */ /* 0x000e620000002400 */
[----:B----4-:R-:W-:Y:S01]  /*5880*/  FSEL R233, R9, -INF , P1 ;  /* 0xff80000009e97808 */ /* 0x010fe20000800000 */
[----:B------:R-:W-:Y:S01]  /*5890*/  FMUL.FTZ R29, R39, UR61 ;  /* 0x0000003d271d7c20 */ /* 0x000fe20008410000 */
[----:B------:R-:W-:Y:S01]  /*58a0*/  ISETP.GT.AND P1, PT, R27, 0x31, PT ;  /* 0x000000311b00780c */ /* 0x000fe20003f24270 */
[----:B------:R-:W-:Y:S01]  /*58b0*/  FMUL.FTZ R30, R42, UR61 ;  /* 0x0000003d2a1e7c20 */ /* 0x000fe20008410000 */
[----:B------:R-:W-:Y:S01]  /*58c0*/  VIMNMX R34, R229, R34, PT ;  /* 0x00000022e5227248 */ /* 0x000fe20003fe0100 */
[--C-:B--2---:R-:W-:Y:S01]  /*58d0*/  FFMA.FTZ R235, R235, UR4, -R7.reuse ;  /* 0x00000004ebeb7c23 */ /* 0x104fe20008010807 */
[----:B------:R-:W-:Y:S01]  /*58e0*/  FFMA.FTZ R233, R233, UR4, -R7 ;  /* 0x00000004e9e97c23 */ /* 0x000fe20008010807 */
[----:B------:R-:W2:Y:S01]  /*58f0*/  MUFU.TANH R20, R20 ;  /* 0x0000001400147308 */ /* 0x000ea20000002400 */
[C---:B-----5:R-:W-:Y:S01]  /*5900*/  FSEL R232, R12.reuse, -INF , P2 ;  /* 0xff8000000ce87808 */ /* 0x060fe20001000000 */
[----:B------:R-:W-:Y:S01]  /*5910*/  FFMA.FTZ R9, -R9, R9, 1 ;  /* 0x3f80000009097423 */ /* 0x000fe20000010109 */
[----:B------:R-:W-:Y:S01]  /*5920*/  ISETP.GT.AND P2, PT, R27, 0x40, PT ;  /* 0x000000401b00780c */ /* 0x000fe20003f44270 */
[----:B------:R-:W-:-:S02]  /*5930*/  FFMA.FTZ R12, -R12, R12, 1 ;  /* 0x3f8000000c0c7423 */ /* 0x000fc4000001010c */
[--C-:B------:R-:W-:Y:S02]  /*5940*/  FFMA.FTZ R232, R232, UR4, -R7.reuse ;  /* 0x00000004e8e87c23 */ /* 0x100fe40008010807 */
[----:B------:R-:W4:Y:S01]  /*5950*/  MUFU.TANH R21, R21 ;  /* 0x0000001500157308 */ /* 0x000f220000002400 */
[----:B-1----:R-:W-:Y:S02]  /*5960*/  FSEL R227, R13, -INF , P3 ;  /* 0xff8000000de37808 */ /* 0x002fe40001800000 */
[----:B------:R-:W-:Y:S01]  /*5970*/  ISETP.GT.AND P3, PT, R27, 0x41, PT ;  /* 0x000000411b00780c */ /* 0x000fe20003f64270 */
[----:B------:R-:W-:Y:S02]  /*5980*/  FMUL.FTZ R27, R41, UR61 ;  /* 0x0000003d291b7c20 */ /* 0x000fe40008410000 */
[----:B------:R-:W-:Y:S02]  /*5990*/  FFMA.FTZ R227, R227, UR4, -R7 ;  /* 0x00000004e3e37c23 */ /* 0x000fe40008010807 */
[----:B------:R-:W1:Y:S01]  /*59a0*/  MUFU.TANH R24, R24 ;  /* 0x0000001800187308 */ /* 0x000e620000002400 */
[----:B--2---:R-:W-:-:S02]  /*59b0*/  FSEL R224, R20, -INF , P4 ;  /* 0xff80000014e07808 */ /* 0x004fc40002000000 */
[----:B------:R-:W-:-:S03]  /*59c0*/  ISETP.GT.AND P4, PT, R34, RZ, PT ;  /* 0x000000ff2200720c */ /* 0x000fc60003f84270 */
[----:B------:R-:W-:Y:S02]  /*59d0*/  FFMA.FTZ R224, R224, UR4, -R7 ;  /* 0x00000004e0e07c23 */ /* 0x000fe40008010807 */
[----:B------:R-:W2:Y:S01]  /*59e0*/  MUFU.TANH R25, R25 ;  /* 0x0000001900197308 */ /* 0x000ea20000002400 */
[----:B----4-:R-:W-:Y:S02]  /*59f0*/  FSEL R41, R21, -INF , P5 ;  /* 0xff80000015297808 */ /* 0x010fe40002800000 */
[----:B------:R-:W-:-:S03]  /*5a00*/  ISETP.GT.AND P5, PT, R34, 0x1, PT ;  /* 0x000000012200780c */ /* 0x000fc60003fa4270 */
[----:B------:R-:W-:Y:S02]  /*5a10*/  FFMA.FTZ R41, R41, UR4, -R7 ;  /* 0x0000000429297c23 */ /* 0x000fe40008010807 */
[----:B------:R-:W4:Y:S01]  /*5a20*/  MUFU.TANH R10, R10 ;  /* 0x0000000a000a7308 */ /* 0x000f220000002400 */
[----:B-1----:R-:W-:Y:S02]  /*5a30*/  FSEL R32, R24, -INF , P6 ;  /* 0xff80000018207808 */ /* 0x002fe40003000000 */
[----:B------:R-:W-:-:S03]  /*5a40*/  ISETP.GT.AND P6, PT, R34, 0x10, PT ;  /* 0x000000102200780c */ /* 0x000fc60003fc4270 */
[----:B------:R-:W-:Y:S02]  /*5a50*/  FFMA.FTZ R32, R32, UR4, -R7 ;  /* 0x0000000420207c23 */ /* 0x000fe40008010807 */
[----:B------:R-:W1:Y:S01]  /*5a60*/  MUFU.TANH R11, R11 ;  /* 0x0000000b000b7308 */ /* 0x000e620000002400 */
[----:B--2---:R-:W-:Y:S02]  /*5a70*/  FSEL R31, R25, -INF , P1 ;  /* 0xff800000191f7808 */ /* 0x004fe40000800000 */
[----:B------:R-:W-:-:S03]  /*5a80*/  ISETP.GT.AND P1, PT, R34, 0x11, PT ;  /* 0x000000112200780c */ /* 0x000fc60003f24270 */
[----:B------:R-:W-:Y:S02]  /*5a90*/  FFMA.FTZ R31, R31, UR4, -R7 ;  /* 0x000000041f1f7c23 */ /* 0x000fe40008010807 */
[----:B------:R-:W2:Y:S01]  /*5aa0*/  MUFU.TANH R14, R14 ;  /* 0x0000000e000e7308 */ /* 0x000ea20000002400 */
[----:B----4-:R-:W-:Y:S02]  /*5ab0*/  FSEL R37, R10, -INF , P4 ;  /* 0xff8000000a257808 */ /* 0x010fe40002000000 */
[----:B------:R-:W-:-:S05]  /*5ac0*/  ISETP.GT.AND P4, PT, R34, 0x30, PT ;  /* 0x000000302200780c */ /* 0x000fca0003f84270 */
[----:B------:R-:W4:Y:S01]  /*5ad0*/  MUFU.TANH R15, R15 ;  /* 0x0000000f000f7308 */ /* 0x000f220000002400 */
[----:B-1----:R-:W-:Y:S02]  /*5ae0*/  FSEL R234, R11, -INF , P5 ;  /* 0xff8000000bea7808 */ /* 0x002fe40002800000 */
[----:B------:R-:W-:-:S03]  /*5af0*/  ISETP.GT.AND P5, PT, R34, 0x31, PT ;  /* 0x000000312200780c */ /* 0x000fc60003fa4270 */
[----:B---3--:R-:W-:Y:S02]  /*5b00*/  FFMA.FTZ R234, R234, UR4, -R6 ;  /* 0x00000004eaea7c23 */ /* 0x008fe40008010806 */
[----:B------:R-:W1:Y:S01]  /*5b10*/  MUFU.TANH R26, R26 ;  /* 0x0000001a001a7308 */ /* 0x000e620000002400 */
[----:B--2---:R-:W-:Y:S02]  /*5b20*/  FSEL R35, R14, -INF , P6 ;  /* 0xff8000000e237808 */ /* 0x004fe40003000000 */
[----:B------:R-:W-:-:S03]  /*5b30*/  ISETP.GT.AND P6, PT, R34, 0x40, PT ;  /* 0x000000402200780c */ /* 0x000fc60003fc4270 */
[----:B------:R-:W-:Y:S02]  /*5b40*/  FFMA.FTZ R35, R35, UR4, -R6 ;  /* 0x0000000423237c23 */ /* 0x000fe40008010806 */
[----:B------:R-:W2:Y:S01]  /*5b50*/  MUFU.TANH R27, R27 ;  /* 0x0000001b001b7308 */ /* 0x000ea20000002400 */
[----:B----4-:R-:W-:Y:S02]  /*5b60*/  FSEL R36, R15, -INF , P1 ;  /* 0xff8000000f247808 */ /* 0x010fe40000800000 */
[----:B------:R-:W-:-:S05]  /*5b70*/  ISETP.GT.AND P1, PT, R34, 0x41, PT ;  /* 0x000000412200780c */ /* 0x000fca0003f24270 */
[----:B------:R-:W3:Y:S01]  /*5b80*/  MUFU.TANH R22, R22 ;  /* 0x0000001600167308 */ /* 0x000ee20000002400 */
[----:B-1----:R-:W-:Y:S02]  /*5b90*/  FSEL R33, R26, -INF , P2 ;  /* 0xff8000001a217808 */ /* 0x002fe40001000000 */
[----:B------:R-:W-:-:S03]  /*5ba0*/  ISETP.GT.AND P2, PT, R34, 0x20, PT ;  /* 0x000000202200780c */ /* 0x000fc60003f44270 */
[--C-:B------:R-:W-:Y:S02]  /*5bb0*/  FFMA.FTZ R33, R33, UR4, -R7.reuse ;  /* 0x0000000421217c23 */ /* 0x100fe40008010807 */
[----:B------:R-:W1:Y:S01]  /*5bc0*/  MUFU.TANH R23, R23 ;  /* 0x0000001700177308 */ /* 0x000e620000002400 */
[----:B--2---:R-:W-:Y:S02]  /*5bd0*/  FSEL R39, R27, -INF , P3 ;  /* 0xff8000001b277808 */ /* 0x004fe40001800000 */
[----:B------:R-:W-:Y:S01]  /*5be0*/  ISETP.GT.AND P3, PT, R34, 0x21, PT ;  /* 0x000000212200780c */ /* 0x000fe20003f64270 */
[----:B------:R-:W-:Y:S01]  /*5bf0*/  FMUL.FTZ R34, R43, UR61 ;  /* 0x0000003d2b227c20 */ /* 0x000fe20008410000 */
[--C-:B------:R-:W-:Y:S01]  /*5c00*/  FFMA.FTZ R43, R36, UR4, -R6.reuse ;  /* 0x00000004242b7c23 */ /* 0x100fe20008010806 */
[----:B------:R-:W-:Y:S01]  /*5c10*/  FFMA.FTZ R39, R39, UR4, -R7 ;  /* 0x0000000427277c23 */ /* 0x000fe20008010807 */
[----:B------:R-:W-:Y:S01]  /*5c20*/  FFMA.FTZ R7, R37, UR4, -R6 ;  /* 0x0000000425077c23 */ /* 0x000fe20008010806 */
[----:B------:R-:W2:Y:S01]  /*5c30*/  MUFU.TANH R28, R28 ;  /* 0x0000001c001c7308 */ /* 0x000ea20000002400 */
[----:B---3--:R-:W-:-:S05]  /*5c40*/  FSEL R38, R22, -INF , P2 ;  /* 0xff80000016267808 */ /* 0x008fca0001000000 */
[----:B------:R-:W-:Y:S02]  /*5c50*/  FFMA.FTZ R38, R38, UR4, -R6 ;  /* 0x0000000426267c23 */ /* 0x000fe40008010806 */
        /* <DEDUP_REMOVED lines=9> */
[----:B------:R-:W3:Y:S01]  /*5cf0*/  MUFU.EX2 R235, R235 ;  /* 0x000000eb00eb7308 */ /* 0x000ee20000000800 */
[----:B-1----:R-:W-:-:S05]  /*5d00*/  FSEL R36, R30, -INF , P6 ;  /* 0xff8000001e247808 */ /* 0x002fca0003000000 */
[----:B------:R-:W-:Y:S02]  /*5d10*/  FFMA.FTZ R36, R36, UR4, -R6 ;  /* 0x0000000424247c23 */ /* 0x000fe40008010806 */
[----:B------:R-:W-:Y:S01]  /*5d20*/  MUFU.EX2 R233, R233 ;  /* 0x000000e900e97308 */ /* 0x000fe20000000800 */
[----:B--2---:R-:W-:-:S05]  /*5d30*/  FSEL R226, R34, -INF , P1 ;  /* 0xff80000022e27808 */ /* 0x004fca0000800000 */
[----:B------:R-:W-:Y:S01]  /*5d40*/  FFMA.FTZ R226, R226, UR4, -R6 ;  /* 0x00000004e2e27c23 */ /* 0x000fe20008010806 */
[----:B------:R-:W-:Y:S01]  /*5d50*/  IMAD R6, R18, 0x4, R17 ;  /* 0x0000000412067824 */ /* 0x000fe200078e0211 */
[----:B------:R-:W-:Y:S04]  /*5d60*/  MUFU.EX2 R234, R234 ;  /* 0x000000ea00ea7308 */ /* 0x000fe80000000800 */
[----:B------:R-:W1:Y:S04]  /*5d70*/  LDS R225, [R6+0x2c300] ;  /* 0x02c3000006e17984 */ /* 0x000e680000000800 */
[----:B------:R2:W4:Y:S01]  /*5d80*/  LDS R236, [R6+0x2c320] ;  /* 0x02c3200006ec7984 */ /* 0x0005220000000800 */
[----:B------:R-:W-:-:S02]  /*5d90*/  WARPGROUP.DEPBAR.LE gsb0, 0x0 ;  /* 0x00008000000079c5 */ /* 0x000fc40000010000 */
[----:B------:R-:W-:Y:S01]  /*5da0*/  MUFU.EX2 R232, R232 ;  /* 0x000000e800e87308 */ /* 0x000fe20000000800 */
[----:B--2---:R-:W-:-:S07]  /*5db0*/  FFMA.FTZ R6, -R8, R8, 1 ;  /* 0x3f80000008067423 */ /* 0x004fce0000010108 */
[----:B------:R-:W2:Y:S08]  /*5dc0*/  MUFU.EX2 R8, R7 ;  /* 0x0000000700087308 */ /* 0x000eb00000000800 */
[----:B------:R-:W5:Y:S08]  /*5dd0*/  MUFU.EX2 R31, R31 ;  /* 0x0000001f001f7308 */ /* 0x000f700000000800 */
[----:B------:R-:W-:Y:S08]  /*5de0*/  MUFU.EX2 R227, R227 ;  /* 0x000000e300e37308 */ /* 0x000ff00000000800 */
[----:B------:R-:W-:Y:S01]  /*5df0*/  MUFU.EX2 R224, R224 ;  /* 0x000000e000e07308 */ /* 0x000fe20000000800 */
[--C-:B-1----:R-:W-:Y:S01]  /*5e00*/  FADD.FTZ R44, R44, -R225.reuse ;  /* 0x800000e12c2c7221 */ /* 0x102fe20000010000 */
[----:B------:R-:W-:-:S06]  /*5e10*/  FADD.FTZ R45, R45, -R225 ;  /* 0x800000e12d2d7221 */ /* 0x000fcc0000010000 */
[----:B------:R-:W1:Y:S01]  /*5e20*/  MUFU.EX2 R33, R33 ;  /* 0x0000002100217308 */ /* 0x000e620000000800 */
[----:B---3--:R-:W-:Y:S01]  /*5e30*/  FMUL.FTZ R44, R235, R44 ;  /* 0x0000002ceb2c7220 */ /* 0x008fe20000410000 */
[----:B--2---:R-:W-:Y:S01]  /*5e40*/  F2FP.F16.F32.PACK_AB R7, R234, R8 ;  /* 0x00000008ea07723e */ /* 0x004fe200000000ff */
[----:B------:R-:W-:Y:S01]  /*5e50*/  FMUL.FTZ R45, R233, R45 ;  /* 0x0000002de92d7220 */ /* 0x000fe20000410000 */
[--C-:B------:R-:W-:Y:S01]  /*5e60*/  FADD.FTZ R217, R217, -R225.reuse ;  /* 0x800000e1d9d97221 */ /* 0x100fe20000010000 */
[----:B------:R-:W-:Y:S01]  /*5e70*/  FMUL.FTZ R44, R6, R44 ;  /* 0x0000002c062c7220 */ /* 0x000fe20000410000 */
[----:B------:R-:W-:Y:S01]  /*5e80*/  F2FP.F16.F32.PACK_AB R6, R233, R235 ;  /* 0x000000ebe906723e */ /* 0x000fe200000000ff */
[----:B------:R-:W-:Y:S01]  /*5e90*/  BAR.SYNC.DEFER_BLOCKING 0x9, 0x100 ;  /* 0x0244000000007b1d */ /* 0x000fe20000010000 */
[----:B------:R-:W-:Y:S01]  /*5ea0*/  FMUL.FTZ R9, R9, R45 ;  /* 0x0000002d09097220 */ /* 0x000fe20000410000 */
[--C-:B------:R-:W-:Y:S01]  /*5eb0*/  FADD.FTZ R45, R52, -R225.reuse ;  /* 0x800000e1342d7221 */ /* 0x100fe20000010000 */
[--C-:B------:R-:W-:Y:S01]  /*5ec0*/  FADD.FTZ R52, R53, -R225.reuse ;  /* 0x800000e135347221 */ /* 0x100fe20000010000 */
[----:B----4-:R-:W-:Y:S01]  /*5ed0*/  FADD.FTZ R53, R46, -R236 ;  /* 0x800000ec2e357221 */ /* 0x010fe20000010000 */
[--C-:B------:R-:W-:Y:S01]  /*5ee0*/  FADD.FTZ R220, R220, -R225.reuse ;  /* 0x800000e1dcdc7221 */ /* 0x100fe20000010000 */
[----:B------:R-:W-:-:S02]  /*5ef0*/  FADD.FTZ R48, R48, -R225 ;  /* 0x800000e130307221 */ /* 0x000fc40000010000 */
[----:B------:R-:W-:Y:S01]  /*5f00*/  FMUL.FTZ R53, R8, R53 ;  /* 0x0000003508357220 */ /* 0x000fe20000410000 */
[----:B------:R-:W-:Y:S01]  /*5f10*/  FFMA.FTZ R8, -R20, R20, 1 ;  /* 0x3f80000014087423 */ /* 0x000fe20000010114 */
[----:B------:R-:W-:Y:S01]  /*5f20*/  FFMA.FTZ R20, -R24, R24, 1 ;  /* 0x3f80000018147423 */ /* 0x000fe20000010118 */
[----:B------:R-:W-:Y:S01]  /*5f30*/  FFMA.FTZ R24, -R26, R26, 1 ;  /* 0x3f8000001a187423 */ /* 0x000fe2000001011a */
[----:B------:R-:W-:Y:S01]  /*5f40*/  FADD.FTZ R221, R221, -R225 ;  /* 0x800000e1dddd7221 */ /* 0x000fe20000010000 */
[----:B------:R-:W-:Y:S01]  /*5f50*/  MUFU.EX2 R35, R35 ;  /* 0x0000002300237308 */ /* 0x000fe20000000800 */
[----:B------:R-:W-:Y:S01]  /*5f60*/  FFMA.FTZ R10, -R10, R10, 1 ;  /* 0x3f8000000a0a7423 */ /* 0x000fe2000001010a */
[--C-:B------:R-:W-:Y:S01]  /*5f70*/  FADD.FTZ R50, R50, -R236.reuse ;  /* 0x800000ec32327221 */ /* 0x100fe20000010000 */
[----:B------:R-:W-:-:S05]  /*5f80*/  FADD.FTZ R51, R51, -R236 ;  /* 0x800000ec33337221 */ /* 0x000fca0000010000 */
[----:B------:R-:W-:Y:S01]  /*5f90*/  MUFU.EX2 R226, R226 ;  /* 0x000000e200e27308 */ /* 0x000fe20000000800 */
[----:B------:R-:W-:-:S07]  /*5fa0*/  FADD.FTZ R55, R55, -R236 ;  /* 0x800000ec37377221 */ /* 0x000fce0000010000 */
[----:B------:R-:W-:Y:S01]  /*5fb0*/  MUFU.EX2 R41, R41 ;  /* 0x0000002900297308 */ /* 0x000fe20000000800 */
[----:B------:R2:W-:Y:S01]  /*5fc0*/  STSM.16.M88.2 [R0+0x2c500], R6 ;  /* 0x02c5000600007844 */ /* 0x0005e20000000100 */
[----:B------:R-:W-:Y:S01]  /*5fd0*/  FMUL.FTZ R48, R232, R48 ;  /* 0x00000030e8307220 */ /* 0x000fe20000410000 */
[----:B-----5:R-:W-:-:S05]  /*5fe0*/  FMUL.FTZ R26, R31, R217 ;  /* 0x000000d91f1a7220 */ /* 0x020fca0000410000 */
[----:B------:R-:W-:Y:S01]  /*5ff0*/  MUFU.EX2 R32, R32 ;  /* 0x0000002000207308 */ /* 0x000fe20000000800 */
[----:B------:R-:W-:-:S07]  /*6000*/  FMUL.FTZ R12, R12, R48 ;  /* 0x000000300c0c7220 */ /* 0x000fce0000410000 */
[----:B------:R-:W-:Y:S01]  /*6010*/  MUFU.EX2 R42, R42 ;  /* 0x0000002a002a7308 */ /* 0x000fe20000000800 */
[--C-:B------:R-:W-:Y:S01]  /*6020*/  FADD.FTZ R54, R54, -R236.reuse ;  /* 0x800000ec36367221 */ /* 0x100fe20000010000 */
[----:B------:R-:W-:Y:S01]  /*6030*/  FFMA.FTZ R23, -R23, R23, 1 ;  /* 0x3f80000017177423 */ /* 0x000fe20000010117 */
[--C-:B------:R-:W-:Y:S01]  /*6040*/  FADD.FTZ R223, R223, -R236.reuse ;  /* 0x800000ecdfdf7221 */ /* 0x100fe20000010000 */
[----:B------:R-:W-:Y:S01]  /*6050*/  FFMA.FTZ R22, -R22, R22, 1 ;  /* 0x3f80000016167423 */ /* 0x000fe20000010116 */
[--C-:B------:R-:W-:Y:S01]  /*6060*/  FADD.FTZ R218, R218, -R236.reuse ;  /* 0x800000ecdada7221 */ /* 0x100fe20000010000 */
[--C-:B------:R-:W-:Y:S01]  /*6070*/  FADD.FTZ R222, R222, -R236.reuse ;  /* 0x800000ecdede7221 */ /* 0x100fe20000010000 */
[--C-:B------:R-:W-:Y:S01]  /*6080*/  FADD.FTZ R219, R219, -R236.reuse ;  /* 0x800000ecdbdb7221 */ /* 0x100fe20000010000 */
[----:B--2---:R-:W2:Y:S01]  /*6090*/  MUFU.EX2 R6, R39 ;  /* 0x0000002700067308 */ /* 0x004ea20000000800 */
[----:B------:R-:W-:Y:S01]  /*60a0*/  FFMA.FTZ R7, -R13, R13, 1 ;  /* 0x3f8000000d077423 */ /* 0x000fe2000001010d */
[----:B------:R-:W-:Y:S01]  /*60b0*/  FFMA.FTZ R13, -R21, R21, 1 ;  /* 0x3f800000150d7423 */ /* 0x000fe20000010115 */
[----:B------:R-:W-:Y:S01]  /*60c0*/  FFMA.FTZ R21, -R25, R25, 1 ;  /* 0x3f80000019157423 */ /* 0x000fe20000010119 */
[----:B-1----:R-:W-:Y:S01]  /*60d0*/  FMUL.FTZ R25, R33, R220 ;  /* 0x000000dc21197220 */ /* 0x002fe20000410000 */
[----:B------:R-:W-:Y:S01]  /*60e0*/  FFMA.FTZ R29, -R29, R29, 1 ;  /* 0x3f8000001d1d7423 */ /* 0x000fe2000001011d */
[----:B------:R-:W-:Y:S01]  /*60f0*/  FADD.FTZ R47, R47, -R236 ;  /* 0x800000ec2f2f7221 */ /* 0x000fe20000010000 */
[----:B------:R-:W-:Y:S01]  /*6100*/  FMUL.FTZ R21, R21, R26 ;  /* 0x0000001a15157220 */ /* 0x000fe20000410000 */
[----:B------:R-:W-:Y:S01]  /*6110*/  FMUL.FTZ R24, R24, R25 ;  /* 0x0000001918187220 */ /* 0x000fe20000410000 */
[----:B------:R-:W-:Y:S01]  /*6120*/  FFMA.FTZ R25, -R27, R27, 1 ;  /* 0x3f8000001b197423 */ /* 0x000fe2000001011b */
[----:B------:R-:W1:Y:S01]  /*6130*/  MUFU.EX2 R46, R43 ;  /* 0x0000002b002e7308 */ /* 0x000e620000000800 */
[----:B------:R-:W-:Y:S01]  /*6140*/  FADD.FTZ R48, R49, -R225 ;  /* 0x800000e131307221 */ /* 0x000fe20000010000 */
[----:B------:R-:W-:Y:S01]  /*6150*/  FFMA.FTZ R28, -R28, R28, 1 ;  /* 0x3f8000001c1c7423 */ /* 0x000fe2000001011c */
[----:B------:R-:W-:Y:S01]  /*6160*/  FFMA.FTZ R30, -R30, R30, 1 ;  /* 0x3f8000001e1e7423 */ /* 0x000fe2000001011e */
[----:B------:R-:W-:Y:S01]  /*6170*/  UMOV UR57, 0x40000040 ;  /* 0x4000004000397882 */ /* 0x000fe20000000000 */
[----:B------:R-:W-:Y:S01]  /*6180*/  UMOV UR59, 0x40 ;  /* 0x00000040003b7882 */ /* 0x000fe20000000000 */
[----:B------:R-:W-:Y:S01]  /*6190*/  UMOV UR15, 0x40 ;  /* 0x00000040000f7882 */ /* 0x000fe20000000000 */
[----:B--2---:R-:W-:Y:S01]  /*61a0*/  FMUL.FTZ R26, R6, R221 ;  /* 0x000000dd061a7220 */ /* 0x004fe20000410000 */
[----:B------:R-:W-:Y:S01]  /*61b0*/  UMOV UR11, 0x40 ;  /* 0x00000040000b7882 */ /* 0x000fe20000000000 */
[----:B------:R-:W-:Y:S01]  /*61c0*/  UMOV UR19, 0x40 ;  /* 0x0000004000137882 */ /* 0x000fe20000000000 */
[----:B------:R-:W-:Y:S01]  /*61d0*/  UMOV UR49, 0x40000040 ;  /* 0x4000004000317882 */ /* 0x000fe20000000000 */
[----:B------:R-:W-:Y:S01]  /*61e0*/  FMUL.FTZ R25, R25, R26 ;  /* 0x0000001a19197220 */ /* 0x000fe20000410000 */
[----:B------:R-:W-:Y:S01]  /*61f0*/  FFMA.FTZ R26, -R14, R14, 1 ;  /* 0x3f8000000e1a7423 */ /* 0x000fe2000001010e */
[----:B------:R-:W-:-:S02]  /*6200*/  VIADD R14, R17, 0x2c500 ;  /* 0x0002c500110e7836 */ /* 0x000fc40000000000 */
[----:B------:R-:W-:Y:S01]  /*6210*/  FMUL.FTZ R48, R227, R48 ;  /* 0x00000030e3307220 */ /* 0x000fe20000410000 */
[----:B------:R-:W-:Y:S01]  /*6220*/  FMUL.FTZ R53, R10, R53 ;  /* 0x000000350a357220 */ /* 0x000fe20000410000 */
[----:B------:R-:W-:Y:S01]  /*6230*/  UMOV UR51, 0x40 ;  /* 0x0000004000337882 */ /* 0x000fe20000000000 */
[----:B------:R-:W-:Y:S01]  /*6240*/  UMOV UR55, 0x40 ;  /* 0x0000004000377882 */ /* 0x000fe20000000000 */
[----:B------:R-:W-:Y:S01]  /*6250*/  SHF.R.U32.HI R14, RZ, 0x4, R14 ;  /* 0x00000004ff0e7819 */ /* 0x000fe2000001160e */
[----:B------:R-:W-:Y:S01]  /*6260*/  FMUL.FTZ R7, R7, R48 ;  /* 0x0000003007077220 */ /* 0x000fe20000410000 */
[----:B------:R2:W3:Y:S01]  /*6270*/  MUFU.EX2 R10, R37 ;  /* 0x00000025000a7308 */ /* 0x0004e20000000800 */
[----:B------:R-:W-:Y:S01]  /*6280*/  FFMA.FTZ R48, -R11, R11, 1 ;  /* 0x3f8000000b307423 */ /* 0x000fe2000001010b */
[----:B------:R-:W-:Y:S01]  /*6290*/  FADD.FTZ R49, R216, -R225 ;  /* 0x800000e1d8317221 */ /* 0x000fe20000010000 */
[----:B------:R-:W-:Y:S01]  /*62a0*/  FMUL.FTZ R11, R35, R50 ;  /* 0x00000032230b7220 */ /* 0x000fe20000410000 */
[----:B------:R-:W-:Y:S01]  /*62b0*/  LOP3.LUT R27, R14, 0x3fff, RZ, 0xc0, !PT ;  /* 0x00003fff0e1b7812 */ /* 0x000fe200078ec0ff */
[----:B-1----:R-:W-:Y:S01]  /*62c0*/  FMUL.FTZ R14, R46, R51 ;  /* 0x000000332e0e7220 */ /* 0x002fe20000410000 */
[----:B------:R-:W-:Y:S01]  /*62d0*/  UMOV UR47, 0x40 ;  /* 0x00000040002f7882 */ /* 0x000fe20000000000 */
[----:B------:R-:W-:Y:S01]  /*62e0*/  UMOV UR29, 0x40000040 ;  /* 0x40000040001d7882 */ /* 0x000fe20000000000 */
[----:B------:R-:W1:Y:S01]  /*62f0*/  MUFU.EX2 R225, R38 ;  /* 0x0000002600e17308 */ /* 0x000e620000000800 */
[----:B--2---:R-:W-:Y:S01]  /*6300*/  FFMA.FTZ R37, -R15, R15, 1 ;  /* 0x3f8000000f257423 */ /* 0x004fe2000001010f */
[----:B------:R-:W-:Y:S01]  /*6310*/  LOP3.LUT R27, R27, 0x80000, RZ, 0xfc, !PT ;  /* 0x000800001b1b7812 */ /* 0x000fe200078efcff */
[----:B------:R-:W-:Y:S01]  /*6320*/  FMUL.FTZ R26, R26, R11 ;  /* 0x0000000b1a1a7220 */ /* 0x000fe20000410000 */
[----:B------:R-:W-:Y:S01]  /*6330*/  UMOV UR31, 0x40 ;  /* 0x00000040001f7882 */ /* 0x000fe20000000000 */
[----:B------:R-:W-:Y:S01]  /*6340*/  FMUL.FTZ R37, R37, R14 ;  /* 0x0000000e25257220 */ /* 0x000fe20000410000 */
[----:B------:R-:W-:Y:S01]  /*6350*/  UMOV UR43, 0x40 ;  /* 0x00000040002b7882 */ /* 0x000fe20000000000 */
[----:B------:R-:W-:Y:S01]  /*6360*/  UMOV UR39, 0x40 ;  /* 0x0000004000277882 */ /* 0x000fe20000000000 */
[----:B------:R-:W2:Y:S01]  /*6370*/  MUFU.EX2 R11, R40 ;  /* 0x00000028000b7308 */ /* 0x000ea20000000800 */
[----:B------:R-:W-:Y:S01]  /*6380*/  VIADD R14, R27, 0x80 ;  /* 0x000000801b0e7836 */ /* 0x000fe20000000000 */
[----:B------:R-:W-:Y:S01]  /*6390*/  UMOV UR35, 0x40 ;  /* 0x0000004000237882 */ /* 0x000fe20000000000 */
[----:B------:R-:W-:Y:S01]  /*63a0*/  UMOV UR27, 0x40 ;  /* 0x00000040001b7882 */ /* 0x000fe20000000000 */
[----:B------:R-:W-:Y:S01]  /*63b0*/  UMOV UR23, 0x40 ;  /* 0x0000004000177882 */ /* 0x000fe20000000000 */
[----:B------:R-:W4:Y:S01]  /*63c0*/  LDL R235, [R1] ;  /* 0x0000000001eb7983 */ /* 0x000f220000100800 */
[----:B------:R-:W-:Y:S01]  /*63d0*/  R2UR UR4, R14 ;  /* 0x000000000e0472ca */ /* 0x000fe200000e0000 */
[----:B---3--:R-:W-:Y:S01]  /*63e0*/  FMUL.FTZ R14, R10, R55 ;  /* 0x000000370a0e7220 */ /* 0x008fe20000410000 */
[----:B------:R3:W5:Y:S01]  /*63f0*/  MUFU.EX2 R15, R36 ;  /* 0x00000024000f7308 */ /* 0x0007620000000800 */
[----:B-1----:R-:W-:Y:S01]  /*6400*/  FMUL.FTZ R39, R225, R54 ;  /* 0x00000036e1277220 */ /* 0x002fe20000410000 */
[----:B------:R-:W-:Y:S01]  /*6410*/  FMUL.FTZ R223, R226, R223 ;  /* 0x000000dfe2df7220 */ /* 0x000fe20000410000 */
[----:B------:R-:W-:Y:S01]  /*6420*/  FMUL.FTZ R23, R23, R14 ;  /* 0x0000000e17177220 */ /* 0x000fe20000410000 */
[----:B------:R-:W-:Y:S01]  /*6430*/  FFMA.FTZ R14, -R34, R34, 1 ;  /* 0x3f800000220e7423 */ /* 0x000fe20000010122 */
[----:B------:R-:W-:Y:S01]  /*6440*/  FMUL.FTZ R45, R224, R45 ;  /* 0x0000002de02d7220 */ /* 0x000fe20000410000 */
[----:B------:R-:W-:Y:S01]  /*6450*/  F2FP.F16.F32.PACK_AB R232, R227, R232 ;  /* 0x000000e8e3e8723e */ /* 0x000fe200000000ff */
[----:B------:R-:W-:Y:S01]  /*6460*/  FMUL.FTZ R47, R234, R47 ;  /* 0x0000002fea2f7220 */ /* 0x000fe20000410000 */
[----:B------:R-:W-:Y:S01]  /*6470*/  F2FP.F16.F32.PACK_AB R233, R46, R35 ;  /* 0x000000232ee9723e */ /* 0x000fe200000000ff */
[----:B---3--:R-:W-:Y:S01]  /*6480*/  FMUL.FTZ R36, R22, R39 ;  /* 0x0000002716247220 */ /* 0x008fe20000410000 */
[----:B--2---:R-:W-:Y:S01]  /*6490*/  FMUL.FTZ R39, R11, R218 ;  /* 0x000000da0b277220 */ /* 0x004fe20000410000 */
[----:B------:R-:W-:Y:S01]  /*64a0*/  F2FP.F16.F32.PACK_AB R224, R41, R224 ;  /* 0x000000e029e0723e */ /* 0x000fe200000000ff */
[----:B------:R-:W-:Y:S01]  /*64b0*/  FMUL.FTZ R223, R14, R223 ;  /* 0x000000df0edf7220 */ /* 0x000fe20000410000 */
[----:B------:R-:W-:Y:S01]  /*64c0*/  F2FP.F16.F32.PACK_AB R225, R10, R225 ;  /* 0x000000e10ae1723e */ /* 0x000fe200000000ff */
[----:B------:R-:W-:Y:S01]  /*64d0*/  STSM.16.M88.2 [R0+0x2cd00], R232 ;  /* 0x02cd00e800007844 */ /* 0x000fe20000000100 */
[----:B------:R-:W-:Y:S01]  /*64e0*/  F2FP.F16.F32.PACK_AB R10, R31, R32 ;  /* 0x000000201f0a723e */ /* 0x000fe200000000ff */
[C---:B------:R-:W-:Y:S01]  /*64f0*/  FMUL.FTZ R22, R42.reuse, R219 ;  /* 0x000000db2a167220 */ /* 0x040fe20000410000 */
[----:B-----5:R-:W-:Y:S01]  /*6500*/  FMUL.FTZ R43, R15, R222 ;  /* 0x000000de0f2b7220 */ /* 0x020fe20000410000 */
[----:B------:R-:W-:Y:S01]  /*6510*/  F2FP.F16.F32.PACK_AB R11, R42, R11 ;  /* 0x0000000b2a0b723e */ /* 0x000fe200000000ff */
[----:B------:R-:W-:Y:S01]  /*6520*/  STSM.16.M88.2 [R0+0x2d500], R224 ;  /* 0x02d500e000007844 */ /* 0x000fe20000000100 */
[----:B------:R-:W-:Y:S01]  /*6530*/  F2FP.F16.F32.PACK_AB R14, R6, R33 ;  /* 0x00000021060e723e */ /* 0x000fe200000000ff */
[----:B------:R-:W-:Y:S01]  /*6540*/  FMUL.FTZ R29, R29, R22 ;  /* 0x000000161d1d7220 */ /* 0x000fe20000410000 */
[----:B------:R-:W-:Y:S01]  /*6550*/  F2FP.F16.F32.PACK_AB R15, R226, R15 ;  /* 0x0000000fe20f723e */ /* 0x000fe200000000ff */
[----:B------:R-:W-:Y:S01]  /*6560*/  STSM.16.M88.2 [R0+0x2dd00], R10 ;  /* 0x02dd000a00007844 */ /* 0x000fe20000000100 */
[----:B------:R-:W-:-:S02]  /*6570*/  IMAD R22, R4, 0x2000, R5 ;  /* 0x0000200004167824 */ /* 0x000fc400078e0205 */
[----:B------:R-:W-:Y:S01]  /*6580*/  FMUL.FTZ R52, R41, R52 ;  /* 0x0000003429347220 */ /* 0x000fe20000410000 */
[----:B------:R-:W-:Y:S01]  /*6590*/  FMUL.FTZ R49, R32, R49 ;  /* 0x0000003120317220 */ /* 0x000fe20000410000 */
[----:B------:R1:W-:Y:S01]  /*65a0*/  STSM.16.M88.2 [R0+0x2e500], R14 ;  /* 0x02e5000e00007844 */ /* 0x0003e20000000100 */
[----:B------:R-:W-:Y:S01]  /*65b0*/  VIADD R38, R27, 0x100 ;  /* 0x000001001b267836 */ /* 0x000fe20000000000 */
[----:B------:R-:W-:Y:S01]  /*65c0*/  SHF.R.U32.HI R6, RZ, 0x4, R22 ;  /* 0x00000004ff067819 */ /* 0x000fe20000011616 */
[----:B------:R-:W-:Y:S01]  /*65d0*/  FMUL.FTZ R48, R48, R47 ;  /* 0x0000002f30307220 */ /* 0x000fe20000410000 */
[----:B------:R2:W-:Y:S06]  /*65e0*/  MEMBAR.ALL.CTA ;  /* 0x0000000000007992 */ /* 0x0005ec0000008000 */
[----:B--2---:R-:W2:Y:S01]  /*65f0*/  FENCE.VIEW.ASYNC.S ;  /* 0x00000000000073c6 */ /* 0x004ea20000000000 */
[----:B------:R-:W-:Y:S01]  /*6600*/  FMUL.FTZ R8, R8, R45 ;  /* 0x0000002d08087220 */ /* 0x000fe20000410000 */
[----:B------:R-:W-:Y:S01]  /*6610*/  FMUL.FTZ R13, R13, R52 ;  /* 0x000000340d0d7220 */ /* 0x000fe20000410000 */
[----:B------:R-:W-:Y:S01]  /*6620*/  FMUL.FTZ R20, R20, R49 ;  /* 0x0000003114147220 */ /* 0x000fe20000410000 */
[----:B------:R-:W-:Y:S01]  /*6630*/  R2UR UR5, R38 ;  /* 0x00000000260572ca */ /* 0x000fe200000e0000 */
[----:B------:R-:W-:Y:S01]  /*6640*/  FMUL.FTZ R28, R28, R39 ;  /* 0x000000271c1c7220 */ /* 0x000fe20000410000 */
[----:B------:R-:W-:Y:S01]  /*6650*/  LOP3.LUT R6, R6, 0x3fff, RZ, 0xc0, !PT ;  /* 0x00003fff06067812 */ /* 0x000fe200078ec0ff */
[----:B------:R-:W-:-:S02]  /*6660*/  VIADD R38, R27, 0x180 ;  /* 0x000001801b267836 */ /* 0x000fc40000000000 */
[----:B------:R-:W-:Y:S01]  /*6670*/  FMUL.FTZ R34, R30, R43 ;  /* 0x0000002b1e227220 */ /* 0x000fe20000410000 */
[----:B------:R-:W-:Y:S01]  /*6680*/  F2FP.F16.F32.PACK_AB R44, R9, R44 ;  /* 0x0000002c092c723e */ /* 0x000fe200000000ff */
[----:B------:R-:W-:Y:S01]  /*6690*/  VIADD R5, R27, 0x200 ;  /* 0x000002001b057836 */ /* 0x000fe20000000000 */
[----:B------:R-:W-:Y:S01]  /*66a0*/  F2FP.F16.F32.PACK_AB R45, R48, R53 ;  /* 0x00000035302d723e */ /* 0x000fe200000000ff */
[----:B------:R-:W-:Y:S01]  /*66b0*/  UMOV UR13, UR57 ;  /* 0x00000039000d7c82 */ /* 0x000fe20008000000 */
        /* <DEDUP_REMOVED lines=9> */
[C---:B------:R-:W-:Y:S01]  /*6750*/  VIADD R7, R27.reuse, 0x10 ;  /* 0x000000101b077836 */ /* 0x040fe20000000000 */
[C---:B------:R-:W-:Y:S01]  /*6760*/  R2UR UR56, R6.reuse ;  /* 0x00000000063872ca */ /* 0x040fe200000e0000 */
[----:B--2---:R-:W-:Y:S01]  /*6770*/  BAR.SYNC.DEFER_BLOCKING 0x9, 0x100 ;  /* 0x0244000000007b1d */ /* 0x004fe20000010000 */
[----:B------:R-:W-:Y:S01]  /*6780*/  R2UR UR58, R27 ;  /* 0x000000001b3a72ca */ /* 0x000fe200000e0000 */
[----:B-1----:R-:W-:Y:S01]  /*6790*/  VIADD R14, R6, 0x180 ;  /* 0x00000180060e7836 */ /* 0x002fe20000000000 */
[----:B------:R-:W-:Y:S01]  /*67a0*/  F2FP.F16.F32.PACK_AB R21, R29, R28 ;  /* 0x0000001c1d15723e */ /* 0x000fe200000000ff */
[----:B------:R-:W-:Y:S01]  /*67b0*/  VIADD R15, R27, 0x30 ;  /* 0x000000301b0f7836 */ /* 0x000fe20000000000 */
[----:B------:R-:W-:Y:S01]  /*67c0*/  F2FP.F16.F32.PACK_AB R24, R25, R24 ;  /* 0x000000181918723e */ /* 0x000fe200000000ff */
[----:B------:R-:W-:Y:S01]  /*67d0*/  UMOV UR53, UR49 ;  /* 0x0000003100357c82 */ /* 0x000fe20008000000 */
[----:B------:R-:W-:Y:S01]  /*67e0*/  R2UR UR6, R38 ;  /* 0x00000000260672ca */ /* 0x000fe200000e0000 */
[----:B------:R-:W-:Y:S01]  /*67f0*/  UMOV UR45, UR49 ;  /* 0x00000031002d7c82 */ /* 0x000fe20008000000 */
[----:B------:R-:W-:Y:S01]  /*6800*/  F2FP.F16.F32.PACK_AB R25, R223, R34 ;  /* 0x00000022df19723e */ /* 0x000fe200000000ff */
        /* <DEDUP_REMOVED lines=8> */
[----:B------:R-:W-:Y:S01]  /*6890*/  UMOV UR37, UR29 ;  /* 0x0000001d00257c82 */ /* 0x000fe20008000000 */
[----:B------:R-:W-:Y:S01]  /*68a0*/  UMOV UR33, UR29 ;  /* 0x0000001d00217c82 */ /* 0x000fe20008000000 */
[----:B------:R-:W-:Y:S01]  /*68b0*/  UMOV UR18, UR6 ;  /* 0x0000000600127c82 */ /* 0x000fe20008000000 */
[----:B------:R-:W-:Y:S01]  /*68c0*/  R2UR UR48, R5 ;  /* 0x00000000053072ca */ /* 0x000fe200000e0000 */
[----:B------:R-:W-:Y:S01]  /*68d0*/  VIADD R5, R27, 0x90 ;  /* 0x000000901b057836 */ /* 0x000fe20000000000 */
[----:B------:R-:W-:Y:S01]  /*68e0*/  R2UR UR5, R7 ;  /* 0x00000000070572ca */ /* 0x000fe200000e0000 */
[----:B------:R-:W-:Y:S01]  /*68f0*/  STSM.16.M88.2 [R0+0x2ed00], R44 ;  /* 0x02ed002c00007844 */ /* 0x000fe20000000100 */
[----:B------:R-:W-:Y:S01]  /*6900*/  VIADD R7, R27, 0x20 ;  /* 0x000000201b077836 */ /* 0x000fe20000000000 */
[----:B------:R-:W-:Y:S01]  /*6910*/  UMOV UR25, UR29 ;  /* 0x0000001d00197c82 */ /* 0x000fe20008000000 */
[----:B------:R-:W-:Y:S01]  /*6920*/  R2UR UR4, R5 ;  /* 0x00000000050472ca */ /* 0x000fe200000e0000 */
[----:B------:R-:W-:Y:S01]  /*6930*/  STSM.16.M88.2 [R0+0x2f500], R30 ;  /* 0x02f5001e00007844 */ /* 0x000fe20000000100 */
[----:B------:R-:W-:Y:S01]  /*6940*/  VIADD R5, R27, 0x190 ;  /* 0x000001901b057836 */ /* 0x000fe20000000000 */
[----:B------:R-:W-:Y:S01]  /*6950*/  R2UR UR30, R7 ;  /* 0x00000000071e72ca */ /* 0x000fe200000e0000 */
[----:B------:R-:W-:Y:S01]  /*6960*/  VIADD R7, R27, 0x120 ;  /* 0x000001201b077836 */ /* 0x000fe20000000000 */
[----:B------:R-:W-:Y:S01]  /*6970*/  STSM.16.M88.2 [R0+0x2fd00], R8 ;  /* 0x02fd000800007844 */ /* 0x000fe20000000100 */
[----:B------:R-:W-:Y:S01]  /*6980*/  MOV R216, UR58 ;  /* 0x0000003a00d87c02 */ /* 0x000fe20008000f00 */
[----:B------:R-:W-:Y:S01]  /*6990*/  UMOV UR52, UR48 ;  /* 0x0000003000347c82 */ /* 0x000fe20008000000 */
[----:B------:R-:W-:Y:S01]  /*69a0*/  R2UR UR54, R5 ;  /* 0x00000000053672ca */ /* 0x000fe200000e0000 */
[----:B------:R1:W-:Y:S01]  /*69b0*/  STSM.16.M88.2 [R0+0x30500], R20 ;  /* 0x0305001400007844 */ /* 0x0003e20000000100 */
[----:B------:R-:W-:Y:S01]  /*69c0*/  VIADD R5, R27, 0x210 ;  /* 0x000002101b057836 */ /* 0x000fe20000000000 */
[----:B------:R-:W-:Y:S01]  /*69d0*/  UMOV UR44, UR48 ;  /* 0x00000030002c7c82 */ /* 0x000fe20008000000 */
[----:B------:R-:W-:Y:S01]  /*69e0*/  R2UR UR38, R7 ;  /* 0x00000000072672ca */ /* 0x000fe200000e0000 */
[----:B------:R2:W-:Y:S01]  /*69f0*/  STSM.16.M88.2 [R0+0x30d00], R24 ;  /* 0x030d001800007844 */ /* 0x0005e20000000100 */
[----:B------:R-:W-:Y:S01]  /*6a00*/  WARPGROUP.ARRIVE ;  /* 0x00000000000079c5 */ /* 0x000fe20000000000 */
[----:B------:R-:W-:Y:S01]  /*6a10*/  R2UR UR46, R5 ;  /* 0x00000000052e72ca */ /* 0x000fe200000e0000 */
[----:B------:R-:W-:Y:S01]  /*6a20*/  VIADD R5, R6, 0x100 ;  /* 0x0000010006057836 */ /* 0x000fe20000000000 */
[----:B------:R-:W-:Y:S01]  /*6a30*/  MOV R217, UR59 ;  /* 0x0000003b00d97c02 */ /* 0x000fe20008000f00 */
[----:B------:R-:W-:-:S02]  /*6a40*/  VIADD R7, R17, 0x2ed00 ;  /* 0x0002ed0011077836 */ /* 0x000fc40000000000 */
[----:B------:R-:W-:Y:S01]  /*6a50*/  HGMMA.64x16x16.F32 R56, gdesc[UR56].tnspA.tnspB, R56 ;  /* 0x60200000383879f0 */ /* 0x000fe20008700838 */
[----:B------:R-:W-:Y:S01]  /*6a60*/  R2UR UR28, R5 ;  /* 0x00000000051c72ca */ /* 0x000fe200000e0000 */
[C---:B------:R-:W-:Y:S01]  /*6a70*/  VIADD R5, R27.reuse, 0xa0 ;  /* 0x000000a01b057836 */ /* 0x040fe20000000000 */
[----:B------:R-:W-:Y:S01]  /*6a80*/  SHF.R.U32.HI R7, RZ, 0x4, R7 ;  /* 0x00000004ff077819 */ /* 0x000fe20000011607 */
[----:B------:R-:W-:Y:S01]  /*6a90*/  HGMMA.64x16x16.F32 R64, gdesc[UR12].tnspA.tnspB, R64 ;  /* 0x602000000c4079f0 */ /* 0x000fe20008700840 */
[----:B-1----:R-:W-:Y:S01]  /*6aa0*/  VIADD R20, R27, 0xb0 ;  /* 0x000000b01b147836 */ /* 0x002fe20000000000 */
[----:B------:R-:W-:Y:S01]  /*6ab0*/  UMOV UR12, UR14 ;  /* 0x0000000e000c7c82 */ /* 0x000fe20008000000 */
        /* <DEDUP_REMOVED lines=21> */
[----:B------:R-:W-:Y:S01]  /*6c10*/  UMOV UR40, UR28 ;  /* 0x0000001c00287c82 */ /* 0x000fe20008000000 */
[----:B------:R-:W-:Y:S01]  /*6c20*/  UMOV UR36, UR28 ;  /* 0x0000001c00247c82 */ /* 0x000fe20008000000 */
[----:B------:R-:W-:Y:S01]  /*6c30*/  UMOV UR32, UR28 ;  /* 0x0000001c00207c82 */ /* 0x000fe20008000000 */
[----:B------:R-:W-:Y:S01]  /*6c40*/  UMOV UR24, UR28 ;  /* 0x0000001c00187c82 */ /* 0x000fe20008000000 */
[----:B------:R-:W-:Y:S01]  /*6c50*/  R2UR UR26, R5 ;  /* 0x00000000051a72ca */ /* 0x000fe200000e0000 */
[----:B------:R-:W-:Y:S01]  /*6c60*/  IMAD R5, R4, 0x2800, R17 ;  /* 0x0000280004057824 */ /* 0x000fe200078e0211 */
[----:B------:R-:W-:Y:S01]  /*6c70*/  LOP3.LUT R23, R7, 0x3fff, RZ, 0xc0, !PT ;  /* 0x00003fff07177812 */ /* 0x000fe200078ec0ff */
[----:B------:R-:W-:Y:S01]  /*6c80*/  UMOV UR13, UR15 ;  /* 0x0000000f000d7c82 */ /* 0x000fe20008000000 */
[----:B------:R-:W-:Y:S01]  /*6c90*/  MOV R8, UR56 ;  /* 0x0000003800087c02 */ /* 0x000fe20008000f00 */
[----:B------:R-:W-:Y:S01]  /*6ca0*/  UMOV UR56, UR12 ;  /* 0x0000000c00387c82 */ /* 0x000fe20008000000 */
[----:B------:R-:W-:Y:S01]  /*6cb0*/  SHF.R.U32.HI R5, RZ, 0x4, R5 ;  /* 0x00000004ff057819 */ /* 0x000fe20000011605 */
[----:B------:R-:W-:Y:S01]  /*6cc0*/  UMOV UR15, 0x40 ;  /* 0x00000040000f7882 */ /* 0x000fe20000000000 */
[----:B------:R-:W-:-:S02]  /*6cd0*/  LOP3.LUT R7, R23, 0x400000, RZ, 0xfc, !PT ;  /* 0x0040000017077812 */ /* 0x000fc400078efcff */
[----:B------:R-:W-:Y:S02]  /*6ce0*/  LOP3.LUT R5, R5, 0x3fff, RZ, 0xc0, !PT ;  /* 0x00003fff05057812 */ /* 0x000fe400078ec0ff */
[----:B------:R-:W-:Y:S02]  /*6cf0*/  R2UR UR4, R7 ;  /* 0x00000000070472ca */ /* 0x000fe400000e0000 */
[----:B------:R-:W-:Y:S01]  /*6d00*/  MOV R219, UR57 ;  /* 0x0000003900db7c02 */ /* 0x000fe20008000f00 */
[----:B------:R-:W-:Y:S01]  /*6d10*/  UMOV UR57, UR13 ;  /* 0x0000000d00397c82 */ /* 0x000fe20008000000 */
[----:B------:R-:W-:Y:S02]  /*6d20*/  MOV R12, UR56 ;  /* 0x00000038000c7c02 */ /* 0x000fe40008000f00 */
        /* <DEDUP_REMOVED lines=17> */
[----:B------:R-:W-:Y:S01]  /*6e40*/  HGMMA.64x16x16.F32 R88, gdesc[UR44].tnspA.tnspB, R88 ;  /* 0x602000002c5879f0 */ /* 0x000fe20008700858 */
[----:B------:R-:W-:Y:S01]  /*6e50*/  R2UR UR8, R14 ;  /* 0x000000000e0872ca */ /* 0x000fe200000e0000 */
[----:B------:R-:W-:Y:S01]  /*6e60*/  VIADD R14, R27, 0x130 ;  /* 0x000001301b0e7836 */ /* 0x000fe20000000000 */
        /* <DEDUP_REMOVED lines=54> */
[----:B------:R-:W-:Y:S02]  /*71d0*/  R2UR UR4, R14 ;  /* 0x000000000e0472ca */ /* 0x000fe400000e0000 */
        /* <DEDUP_REMOVED lines=8> */
[----:B------:R-:W-:Y:S02]  /*7260*/  IMAD.U32 R14, RZ, RZ, UR58 ;  /* 0x0000003aff0e7e24 */ /* 0x000fe4000f8e00ff */
[----:B------:R-:W-:Y:S01]  /*7270*/  IMAD.U32 R15, RZ, RZ, UR59 ;  /* 0x0000003bff0f7e24 */ /* 0x000fe2000f8e00ff */
[----:B------:R-:W-:Y:S01]  /*7280*/  HGMMA.64x64x16.F32 R24, gdesc[UR56].tnspA, R24 ;  /* 0x20e00000381879f0 */ /* 0x000fe20008700818 */
[----:B------:R-:W-:Y:S01]  /*7290*/  R2UR UR57, R13 ;  /* 0x000000000d3972ca */ /* 0x000fe200000e0000 */
[----:B------:R-:W-:Y:S01]  /*72a0*/  VIADD R13, R7, 0x100 ;  /* 0x00000100070d7836 */ /* 0x000fe20000000000 */
[----:B------:R-:W-:Y:S01]  /*72b0*/  R2UR UR56, R12 ;  /* 0x000000000c3872ca */ /* 0x000fe200000e0000 */
[----:B------:R-:W-:Y:S01]  /*72c0*/  VIADD R12, R5, 0x100 ;  /* 0x00000100050c7836 */ /* 0x000fe20000000000 */
[----:B------:R-:W-:-:S02]  /*72d0*/  R2UR UR59, R221 ;  /* 0x00000000dd3b72ca */ /* 0x000fc400000e0000 */
[----:B------:R-:W-:Y:S02]  /*72e0*/  R2UR UR58, R220 ;  /* 0x00000000dc3a72ca */ /* 0x000fe400000e0000 */
[----:B------:R-:W-:Y:S02]  /*72f0*/  R2UR UR4, R12 ;  /* 0x000000000c0472ca */ /* 0x000fe400000e0000 */
[----:B------:R-:W-:-:S03]  /*7300*/  R2UR UR5, R13 ;  /* 0x000000000d0572ca */ /* 0x000fc600000e0000 */
[----:B------:R-:W-:Y:S01]  /*7310*/  UMOV UR33, UR57 ;  /* 0x0000003900217c82 */ /* 0x000fe20008000000 */
[----:B------:R-:W-:Y:S01]  /*7320*/  UMOV UR57, 0x40000040 ;  /* 0x4000004000397882 */ /* 0x000fe20000000000 */
[----:B------:R-:W-:Y:S02]  /*7330*/  UMOV UR32, UR56 ;  /* 0x0000003800207c82 */ /* 0x000fe40008000000 */
[----:B------:R-:W-:Y:S01]  /*7340*/  UMOV UR37, UR59 ;  /* 0x0000003b00257c82 */ /* 0x000fe20008000000 */
[----:B------:R-:W-:Y:S01]  /*7350*/  UMOV UR59, 0x8 ;  /* 0x00000008003b7882 */ /* 0x000fe20000000000 */
[----:B------:R-:W-:Y:S01]  /*7360*/  UMOV UR36, UR58 ;  /* 0x0000003a00247c82 */ /* 0x000fe20008000000 */
[----:B------:R-:W-:Y:S01]  /*7370*/  IMAD.U32 R13, RZ, RZ, UR59 ;  /* 0x0000003bff0d7e24 */ /* 0x000fe2000f8e00ff */
[----:B------:R-:W-:Y:S02]  /*7380*/  UMOV UR56, UR4 ;  /* 0x0000000400387c82 */ /* 0x000fe40008000000 */
[----:B------:R-:W-:-:S02]  /*7390*/  UMOV UR58, UR5 ;  /* 0x00000005003a7c82 */ /* 0x000fc40008000000 */
[----:B------:R-:W-:Y:S01]  /*73a0*/  IMAD.U32 R12, RZ, RZ, UR58 ;  /* 0x0000003aff0c7e24 */ /* 0x000fe2000f8e00ff */
[----:B------:R-:W-:Y:S01]  /*73b0*/  HGMMA.64x64x16.F32 R24, gdesc[UR56].tnspA, R24 ;  /* 0x20e00000381879f0 */ /* 0x000fe20008700818 */
[----:B------:R-:W-:Y:S01]  /*73c0*/  R2UR UR59, R11 ;  /* 0x000000000b3b72ca */ /* 0x000fe200000e0000 */
[----:B------:R-:W-:Y:S01]  /*73d0*/  VIADD R11, R7, 0x180 ;  /* 0x00000180070b7836 */ /* 0x000fe20000000000 */
[----:B------:R-:W-:Y:S01]  /*73e0*/  R2UR UR58, R10 ;  /* 0x000000000a3a72ca */ /* 0x000fe200000e0000 */
[----:B------:R-:W-:Y:S01]  /*73f0*/  VIADD R10, R5, 0x180 ;  /* 0x00000180050a7836 */ /* 0x000fe20000000000 */
        /* <DEDUP_REMOVED lines=8> */
[----:B------:R-:W-:Y:S01]  /*7480*/  UMOV UR58, UR5 ;  /* 0x00000005003a7c82 */ /* 0x000fe20008000000 */
[----:B------:R-:W-:Y:S01]  /*7490*/  R2UR UR5, R7 ;  /* 0x00000000070572ca */ /* 0x000fe200000e0000 */
[----:B------:R-:W-:Y:S01]  /*74a0*/  UMOV UR56, UR4 ;  /* 0x0000000400387c82 */ /* 0x000fe20008000000 */
        /* <DEDUP_REMOVED lines=52> */
[----:B----4-:R-:W-:Y:S02]  /*77f0*/  LEA.HI.X.SX32 R7, R7, R235, 0x1, P1 ;  /* 0x000000eb07077211 */ /* 0x010fe400008f0eff */
        /* <DEDUP_REMOVED lines=65> */
[----:B------:R-:W-:Y:S01]  /*7c10*/  UMOV UR7, 0x40 ;  /* 0x0000004000077882 */ /* 0x000fe20000000000 */
        /* <DEDUP_REMOVED lines=53> */
[----:B------:R-:W-:Y:S01]  /*7f70*/  HGMMA.64x16x16.F32 R136, gdesc[UR44].tnspA.tnspB, R136 ;  /* 0x602000002c8879f0 */ /* 0x000fe20008700888 */
[----:B------:R-:W-:Y:S01]  /*7f80*/  IMAD.U32 R222, RZ, RZ, UR10 ;  /* 0x0000000affde7e24 */ /* 0x000fe2000f8e00ff */
[----:B------:R-:W-:Y:S01]  /*7f90*/  UMOV UR48, UR44 ;  /* 0x0000002c00307c82 */ /* 0x000fe20008000000 */
        /* <DEDUP_REMOVED lines=15> */
[----:B------:R1:W-:Y:S01]  /*8090*/  REDG.E.ADD.F32x4.FTZ.RN.STRONG.GPU desc[UR56][R6.64+0x1800], R36 ;  /* 0x00180024060079a6 */ /* 0x0003e2000c10f7b8 */
[----:B------:R-:W-:-:S02]  /*80a0*/  VIADD R25, R232, 0x100 ;  /* 0x00000100e8197836 */ /* 0x000fc40000000000 */
[----:B------:R-:W-:Y:S01]  /*80b0*/  R2UR UR26, R26 ;  /* 0x000000001a1a72ca */ /* 0x000fe200000e0000 */
[----:B------:R-:W-:Y:S01]  /*80c0*/  IMAD.U32 R226, RZ, RZ, UR10 ;  /* 0x0000000affe27e24 */ /* 0x000fe2000f8e00ff */
[----:B------:R-:W-:Y:S01]  /*80d0*/  UMOV UR5, 0x40000040 ;  /* 0x4000004000057882 */ /* 0x000fe20000000000 */
[----:B------:R-:W-:Y:S01]  /*80e0*/  HGMMA.64x16x16.F32 R168, gdesc[UR48].tnspA.tnspB, R168 ;  /* 0x6020000030a879f0 */ /* 0x000fe200087008a8 */
[----:B------:R-:W-:Y:S01]  /*80f0*/  R2UR UR24, R25 ;  /* 0x00000000191872ca */ /* 0x000fe200000e0000 */
[C---:B------:R-:W-:Y:S01]  /*8100*/  VIADD R25, R24.reuse, 0x120 ;  /* 0x0000012018197836 */ /* 0x040fe20000000000 */
[----:B------:R1:W-:Y:S04]  /*8110*/  REDG.E.ADD.F32x4.FTZ.RN.STRONG.GPU desc[UR56][R6.64+0x2000], R40 ;  /* 0x00200028060079a6 */ /* 0x0003e8000c10f7b8 */
[----:B------:R-:W-:Y:S01]  /*8120*/  R2UR UR38, R25 ;  /* 0x00000000192672ca */ /* 0x000fe200000e0000 */
[----:B------:R-:W-:-:S02]  /*8130*/  VIADD R25, R24, 0x1a0 ;  /* 0x000001a018197836 */ /* 0x000fc40000000000 */
[C---:B------:R-:W-:Y:S01]  /*8140*/  VIADD R26, R24.reuse, 0xa0 ;  /* 0x000000a0181a7836 */ /* 0x040fe20000000000 */
[----:B------:R-:W-:Y:S01]  /*8150*/  UMOV UR21, UR5 ;  /* 0x0000000500157c82 */ /* 0x000fe20008000000 */
[----:B------:R-:W-:Y:S01]  /*8160*/  UMOV UR17, UR5 ;  /* 0x0000000500117c82 */ /* 0x000fe20008000000 */
[----:B------:R-:W-:Y:S01]  /*8170*/  R2UR UR34, R25 ;  /* 0x00000000192272ca */ /* 0x000fe200000e0000 */
[----:B------:R-:W-:Y:S01]  /*8180*/  VIADD R25, R24, 0x220 ;  /* 0x0000022018197836 */ /* 0x000fe20000000000 */
[----:B------:R-:W-:Y:S01]  /*8190*/  R2UR UR42, R26 ;  /* 0x000000001a2a72ca */ /* 0x000fe200000e0000 */
[----:B------:R-:W-:Y:S01]  /*81a0*/  UMOV UR40, UR24 ;  /* 0x0000001800287c82 */ /* 0x000fe20008000000 */
[----:B------:R-:W-:Y:S01]  /*81b0*/  UMOV UR36, UR24 ;  /* 0x0000001800247c82 */ /* 0x000fe20008000000 */
[----:B------:R-:W-:Y:S01]  /*81c0*/  UMOV UR32, UR24 ;  /* 0x0000001800207c82 */ /* 0x000fe20008000000 */
[----:B------:R-:W-:Y:S01]  /*81d0*/  R2UR UR30, R25 ;  /* 0x00000000191e72ca */ /* 0x000fe200000e0000 */
[----:B------:R-:W-:Y:S01]  /*81e0*/  UMOV UR28, UR24 ;  /* 0x00000018001c7c82 */ /* 0x000fe20008000000 */
[----:B------:R-:W-:Y:S01]  /*81f0*/  HGMMA.64x16x16.F32 R136, gdesc[UR24].tnspA.tnspB, R136 ;  /* 0x60200000188879f0 */ /* 0x000fe20008700888 */
[----:B------:R-:W-:Y:S01]  /*8200*/  IMAD.U32 R227, RZ, RZ, UR11 ;  /* 0x0000000bffe37e24 */ /* 0x000fe2000f8e00ff */
[----:B------:R-:W-:Y:S01]  /*8210*/  UMOV UR13, UR5 ;  /* 0x00000005000d7c82 */ /* 0x000fe20008000000 */
[----:B------:R-:W-:-:S04]  /*8220*/  UMOV UR9, UR5 ;  /* 0x0000000500097c82 */ /* 0x000fc80008000000 */
[----:B------:R-:W-:Y:S01]  /*8230*/  HGMMA.64x16x16.F32 R144, gdesc[UR40].tnspA.tnspB, R144 ;  /* 0x60200000289079f0 */ /* 0x000fe20008700890 */
[----:B------:R1:W-:Y:S01]  /*8240*/  REDG.E.ADD.F32x4.FTZ.RN.STRONG.GPU desc[UR56][R6.64+0x2800], R44 ;  /* 0x0028002c060079a6 */ /* 0x0003e2000c10f7b8 */
[----:B------:R-:W-:Y:S02]  /*8250*/  VIADD R25, R232, 0x180 ;  /* 0x00000180e8197836 */ /* 0x000fe40000000000 */
[----:B------:R-:W-:Y:S01]  /*8260*/  VIADD R26, R24, 0x30 ;  /* 0x00000030181a7836 */ /* 0x000fe20000000000 */
[----:B------:R-:W-:Y:S01]  /*8270*/  UMOV UR11, 0x40 ;  /* 0x00000040000b7882 */ /* 0x000fe20000000000 */
[----:B------:R-:W-:Y:S01]  /*8280*/  HGMMA.64x16x16.F32 R152, gdesc[UR36].tnspA.tnspB, R152 ;  /* 0x60200000249879f0 */ /* 0x000fe20008700898 */
[----:B------:R1:W-:Y:S01]  /*8290*/  REDG.E.ADD.F32x4.FTZ.RN.STRONG.GPU desc[UR56][R6.64+0x3000], R48 ;  /* 0x00300030060079a6 */ /* 0x0003e2000c10f7b8 */
[----:B------:R-:W-:Y:S02]  /*82a0*/  R2UR UR4, R25 ;  /* 0x00000000190472ca */ /* 0x000fe400000e0000 */
[----:B------:R-:W-:Y:S01]  /*82b0*/  HGMMA.64x16x16.F32 R160, gdesc[UR32].tnspA.tnspB, R160 ;  /* 0x6020000020a079f0 */ /* 0x000fe200087008a0 */
[----:B------:R-:W-:Y:S01]  /*82c0*/  R2UR UR6, R26 ;  /* 0x000000001a0672ca */ /* 0x000fe200000e0000 */
[----:B------:R1:W-:Y:S01]  /*82d0*/  REDG.E.ADD.F32x4.FTZ.RN.STRONG.GPU desc[UR56][R6.64+0x3800], R52 ;  /* 0x00380034060079a6 */ /* 0x0003e2000c10f7b8 */
[----:B------:R-:W-:-:S02]  /*82e0*/  VIADD R25, R24, 0x130 ;  /* 0x0000013018197836 */ /* 0x000fc40000000000 */
[C---:B------:R-:W-:Y:S01]  /*82f0*/  VIADD R26, R24.reuse, 0xb0 ;  /* 0x000000b0181a7836 */ /* 0x040fe20000000000 */
[----:B------:R-:W-:Y:S02]  /*8300*/  HGMMA.64x16x16.F32 R168, gdesc[UR28].tnspA.tnspB, R168 ;  /* 0x602000001ca879f0 */ /* 0x000fe400087008a8 */
[----:B------:R-:W-:Y:S01]  /*8310*/  R2UR UR18, R25 ;  /* 0x00000000191272ca */ /* 0x000fe200000e0000 */
[----:B------:R-:W-:Y:S01]  /*8320*/  VIADD R25, R24, 0x1b0 ;  /* 0x000001b018197836 */ /* 0x000fe20000000000 */
[----:B------:R-:W-:Y:S01]  /*8330*/  R2UR UR22, R26 ;  /* 0x000000001a1672ca */ /* 0x000fe200000e0000 */
[----:B------:R-:W-:Y:S01]  /*8340*/  VIADD R24, R24, 0x230 ;  /* 0x0000023018187836 */ /* 0x000fe20000000000 */
[----:B------:R-:W-:Y:S01]  /*8350*/  UMOV UR20, UR4 ;  /* 0x0000000400147c82 */ /* 0x000fe20008000000 */
[----:B------:R-:W-:Y:S01]  /*8360*/  UMOV UR16, UR4 ;  /* 0x0000000400107c82 */ /* 0x000fe20008000000 */
[----:B------:R-:W-:Y:S01]  /*8370*/  R2UR UR14, R25 ;  /* 0x00000000190e72ca */ /* 0x000fe200000e0000 */
[----:B------:R-:W-:Y:S01]  /*8380*/  UMOV UR12, UR4 ;  /* 0x00000004000c7c82 */ /* 0x000fe20008000000 */
[----:B------:R-:W-:Y:S01]  /*8390*/  R2UR UR10, R24 ;  /* 0x00000000180a72ca */ /* 0x000fe200000e0000 */
[----:B------:R-:W-:Y:S01]  /*83a0*/  UMOV UR8, UR4 ;  /* 0x0000000400087c82 */ /* 0x000fe20008000000 */
[----:B------:R-:W-:Y:S05]  /*83b0*/  HGMMA.64x16x16.F32 R136, gdesc[UR4].tnspA.tnspB, R136 ;  /* 0x60200000048879f0 */ /* 0x000fea0008700888 */
[----:B------:R-:W-:Y:S04]  /*83c0*/  HGMMA.64x16x16.F32 R144, gdesc[UR20].tnspA.tnspB, R144 ;  /* 0x60200000149079f0 */ /* 0x000fe80008700890 */
[----:B------:R-:W-:Y:S04]  /*83d0*/  HGMMA.64x16x16.F32 R152, gdesc[UR16].tnspA.tnspB, R152 ;  /* 0x60200000109879f0 */ /* 0x000fe80008700898 */
[----:B------:R-:W-:Y:S04]  /*83e0*/  HGMMA.64x16x16.F32 R160, gdesc[UR12].tnspA.tnspB, R160 ;  /* 0x602000000ca079f0 */ /* 0x000fe800087008a0 */
[----:B------:R-:W-:Y:S03]  /*83f0*/  HGMMA.64x16x16.F32 R168, gdesc[UR8].tnspA.tnspB, R168, gsb0 ;  /* 0x6020000008a879f0 */ /* 0x000fe600080008a8 */
[----:B------:R-:W-:-:S02]  /*8400*/  WARPGROUP.DEPBAR.LE gsb0, 0x1 ;  /* 0x00008000000079c5 */ /* 0x000fc40000010100 */
[----:B-1----:R-:W-:Y:S05]  /*8410*/  @!P0 BRA `(.L_x_1078) ;  /* 0x0000000000048947 */ /* 0x002fea0003800000 */
[----:B------:R-:W-:Y:S01]  /*8420*/  BPT.TRAP 0x1 ;  /* 0x000000040000795c */ /* 0x000fe20000300000 */
.L_x_1078:
        /* <DEDUP_REMOVED lines=112> */
.L_x_1079:
[----:B------:R-:W-:Y:S01]  /*8b30*/  VIADD R3, R3, 0x1 ;  /* 0x0000000103037836 */ /* 0x000fe20000000000 */
[----:B------:R-:W-:Y:S01]  /*8b40*/  ULOP3.LUT UR60, UR60, 0x1, URZ, 0x3c, !UPT ;  /* 0x000000013c3c7892 */ /* 0x000fe2000f8e3c3f */
        /* <DEDUP_REMOVED lines=92> */
.L_x_1067:
[----:B------:R-:W-:Y:S05]  /*9110*/  @P0 BRA `(.L_x_1063) ;  /* 0x0000002c00a40947 */ /* 0x000fea0003800000 */
[----:B------:R-:W3:Y:S01]  /*9120*/  LDL.LU R7, [R1+0x10] ;  /* 0x0000100001077983 */ /* 0x000ee20000300800 */
[----:B------:R-:W1:Y:S03]  /*9130*/  LDC.64 R2, c[0x0][0x878] ;  /* 0x00021e00ff027b82 */ /* 0x000e660000000a00 */
[----:B------:R-:W4:Y:S04]  /*9140*/  LDL.LU R23, [R1+0xc] ;  /* 0x00000c0001177983 */ /* 0x000f280000300800 */
[----:B------:R-:W5:Y:S01]  /*9150*/  LDL.LU R22, [R1+0x8] ;  /* 0x0000080001167983 */ /* 0x000f620000300800 */
[----:B------:R-:W-:Y:S01]  /*9160*/  ULDC.64 UR4, c[0x0][0x208] ;  /* 0x0000820000047ab9 */ /* 0x000fe20000000a00 */
[----:B------:R-:W5:Y:S01]  /*9170*/  LDC R0, c[0x0][0x850] ;  /* 0x00021400ff007b82 */ /* 0x000f620000000800 */
[----:B------:R-:W5:Y:S07]  /*9180*/  S2R R20, SR_TID.X ;  /* 0x0000000000147919 */ /* 0x000f6e0000002100 */
[----:B------:R-:W3:Y:S01]  /*9190*/  LDC.64 R10, c[0x0][0x840] ;  /* 0x00021000ff0a7b82 */ /* 0x000ee20000000a00 */
[----:B-1----:R-:W-:-:S07]  /*91a0*/  ISETP.NE.U32.AND P0, PT, R2, RZ, PT ;  /* 0x000000ff0200720c */ /* 0x002fce0003f05070 */
[----:B------:R-:W1:Y:S01]  /*91b0*/  LDC.64 R8, c[0x0][0x818] ;  /* 0x00020600ff087b82 */ /* 0x000e620000000a00 */
[----:B------:R-:W-:-:S07]  /*91c0*/  ISETP.NE.AND.EX P0, PT, R3, RZ, PT, P0 ;  /* 0x000000ff0300720c */ /* 0x000fce0003f05300 */
[----:B------:R-:W1:Y:S08]  /*91d0*/  LDC.64 R12, c[0x0][0x820] ;  /* 0x00020800ff0c7b82 */ /* 0x000e700000000a00 */
[----:B------:R-:W5:Y:S08]  /*91e0*/  @P0 LDC.64 R2, c[0x0][0x878] ;  /* 0x00021e00ff020b82 */ /* 0x000f700000000a00 */
[----:B------:R-:W1:Y:S08]  /*91f0*/  LDC.64 R14, c[0x0][0x848] ;  /* 0x00021200ff0e7b82 */ /* 0x000e700000000a00 */
[----:B--2---:R-:W2:Y:S08]  /*9200*/  LDC.64 R16, c[0x0][0x800] ;  /* 0x00020000ff107b82 */ /* 0x004eb00000000a00 */
[----:B------:R-:W2:Y:S01]  /*9210*/  LDC.64 R18, c[0x0][0x828] ;  /* 0x00020a00ff127b82 */ /* 0x000ea20000000a00 */
[----:B-----5:R-:W-:-:S06]  /*9220*/  @P0 IMAD.WIDE R2, R22, 0x4, R2 ;  /* 0x0000000416020825 */ /* 0x020fcc00078e0202 */
[----:B------:R5:W2:Y:S01]  /*9230*/  @P0 LDG.E R2, desc[UR4][R2.64] ;  /* 0x0000000402020981 */ /* 0x000aa2000c1e1900 */
[----:B------:R-:W-:Y:S01]  /*9240*/  VIADD R21, R20, 0xffffff80 ;  /* 0xffffff8014157836 */ /* 0x000fe20000000000 */
[----:B------:R-:W1:Y:S08]  /*9250*/  S2UR UR5, SR_CgaCtaId ;  /* 0x00000000000579c3 */ /* 0x000e700000008800 */
[----:B------:R-:W-:Y:S01]  /*9260*/  BAR.SYNC.DEFER_BLOCKING 0x1, 0x100 ;  /* 0x0044000000007b1d */ /* 0x000fe20000010000 */
[----:B------:R-:W-:-:S02]  /*9270*/  ISETP.NE.AND P1, PT, R0, 0x1, PT ;  /* 0x000000010000780c */ /* 0x000fc40003f25270 */
[----:B------:R-:W-:-:S03]  /*9280*/  SHF.R.S32.HI R0, RZ, 0x1f, R21 ;  /* 0x0000001fff007819 */ /* 0x000fc60000011415 */
[----:B------:R-:W-:Y:S01]  /*9290*/  UMOV UR4, 0x400 ;  /* 0x0000040000047882 */ /* 0x000fe20000000000 */
[----:B------:R-:W-:Y:S01]  /*92a0*/  LEA.HI R6, R0, R21, RZ, 0x7 ;  /* 0x0000001500067211 */ /* 0x000fe200078f38ff */
[----:B------:R-:W-:Y:S03]  /*92b0*/  BSSY B1, `(.L_x_1081) ;  /* 0x0000055000017945 */ /* 0x000fe60003800000 */
[----:B------:R-:W-:Y:S02]  /*92c0*/  LOP3.LUT R0, R6, 0x3fffff80, RZ, 0xc0, !PT ;  /* 0x3fffff8006007812 */ /* 0x000fe400078ec0ff */
[----:B-----5:R-:W-:Y:S01]  /*92d0*/  SHF.R.S32.HI R3, RZ, 0x7, R6 ;  /* 0x00000007ff037819 */ /* 0x020fe20000011406 */
[----:B------:R-:W4:Y:S02]  /*92e0*/  @P1 LDC R4, c[0x0][0x854] ;  /* 0x00021500ff041b82 */ /* 0x000f240000000800 */
[----:B------:R-:W-:-:S04]  /*92f0*/  IMAD.IADD R0, R21, 0x1, -R0 ;  /* 0x0000000115007824 */ /* 0x000fc800078e0a00 */
[----:B------:R-:W-:Y:S02]  /*9300*/  IMAD R0, R3, 0xa00, R0 ;  /* 0x00000a0003007824 */ /* 0x000fe400078e0200 */
[----:B------:R-:W5:Y:S01]  /*9310*/  @P1 LDC R5, c[0x0][0x858] ;  /* 0x00021600ff051b82 */ /* 0x000f620000000800 */
[----:B-1----:R-:W-:Y:S01]  /*9320*/  ULEA UR4, UR5, UR4, 0x18 ;  /* 0x0000000405047291 */ /* 0x002fe2000f8ec03f */
[----:B------:R-:W-:-:S05]  /*9330*/  IMAD.SHL.U32 R3, R0, 0x4, RZ ;  /* 0x0000000400037824 */ /* 0x000fca00078e00ff */
[----:B------:R-:W-:-:S05]  /*9340*/  LEA R6, R3, UR4, 0x2 ;  /* 0x0000000403067c11 */ /* 0x000fca000f8e10ff */
[----:B------:R1:W-:Y:S01]  /*9350*/  STS.128 [R6], R56 ;  /* 0x0000003806007388 */ /* 0x0003e20000000c00 */
[----:B----4-:R-:W-:-:S03]  /*9360*/  @P1 IMAD.HI.U32 R0, R23, R4, RZ ;  /* 0x0000000417001227 */ /* 0x010fc600078e00ff */
[----:B------:R1:W-:Y:S04]  /*9370*/  STS.128 [R6+0x800], R60 ;  /* 0x0008003c06007388 */ /* 0x0003e80000000c00 */
[----:B------:R1:W-:Y:S01]  /*9380*/  STS.128 [R6+0x1000], R96 ;  /* 0x0010006006007388 */ /* 0x0003e20000000c00 */
[----:B-----5:R-:W-:Y:S01]  /*9390*/  @P1 SHF.R.U32.HI R23, RZ, R5, R0 ;  /* 0x00000005ff171219 */ /* 0x020fe20000011600 */
[----:B---3--:R-:W-:Y:S02]  /*93a0*/  IMAD R5, R7, 0x5000, RZ ;  /* 0x0000500007057824 */ /* 0x008fe400078e02ff */
[----:B------:R1:W-:Y:S01]  /*93b0*/  STS.128 [R6+0x1800], R100 ;  /* 0x0018006406007388 */ /* 0x0003e20000000c00 */
[----:B------:R-:W-:-:S03]  /*93c0*/  SHF.R.S32.HI R7, RZ, 0x1f, R23 ;  /* 0x0000001fff077819 */ /* 0x000fc60000011417 */
[----:B------:R1:W-:Y:S02]  /*93d0*/  @P1 STL [R1+0xc], R23 ;  /* 0x00000c1701001387 */ /* 0x0003e40000100800 */
[----:B------:R-:W-:Y:S02]  /*93e0*/  IMAD R0, R7, R8, RZ ;  /* 0x0000000807007224 */ /* 0x000fe400078e02ff */
[----:B------:R1:W-:Y:S02]  /*93f0*/  STS.128 [R6+0x2000], R64 ;  /* 0x0020004006007388 */ /* 0x0003e40000000c00 */
[----:B------:R-:W-:Y:S02]  /*9400*/  IMAD R9, R23, R9, R0 ;  /* 0x0000000917097224 */ /* 0x000fe400078e0200 */
        /* <DEDUP_REMOVED lines=22> */
[----:B------:R-:W-:-:S05]  /*9570*/  @P0 IMAD R2, R3, 0x5000, RZ ;  /* 0x0000500003020824 */ /* 0x000fca00078e02ff */
[----:B------:R-:W-:Y:S02]  /*9580*/  @P0 SHF.R.S32.HI R3, RZ, 0x1f, R2 ;  /* 0x0000001fff030819 */ /* 0x000fe40000011402 */
[----:B------:R-:W-:Y:S01]  /*9590*/  @!P0 CS2R R2, SRZ ;  /* 0x0000000000028805 */ /* 0x000fe2000001ff00 */
[----:B---3--:R-:W-:Y:S05]  /*95a0*/  BAR.SYNC.DEFER_BLOCKING 0x1, 0x100 ;  /* 0x0044000000007b1d */ /* 0x008fea0000010000 */
[----:B------:R-:W-:Y:S01]  /*95b0*/  IADD3 R4, P1, R5, R2, RZ ;  /* 0x0000000205047210 */ /* 0x000fe20007f3e0ff */
[----:B------:R-:W-:Y:S01]  /*95c0*/  IMAD R2, R7, R10, RZ ;  /* 0x0000000a07027224 */ /* 0x000fe200078e02ff */
[----:B------:R-:W-:-:S02]  /*95d0*/  SEL R7, R22, RZ, !P0 ;  /* 0x000000ff16077207 */ /* 0x000fc40004000000 */
[----:B------:R-:W-:Y:S01]  /*95e0*/  LEA.HI.X.SX32 R5, R5, R3, 0x1, P1 ;  /* 0x0000000305057211 */ /* 0x000fe200008f0eff */
[C---:B------:R-:W-:Y:S02]  /*95f0*/  IMAD R11, R23.reuse, R11, R2 ;  /* 0x0000000b170b7224 */ /* 0x040fe400078e0202 */
[----:B------:R-:W-:-:S04]  /*9600*/  IMAD.WIDE.U32 R2, R23, R8, R4 ;  /* 0x0000000817027225 */ /* 0x000fc800078e0004 */
[----:B------:R-:W-:Y:S01]  /*9610*/  IMAD.IADD R3, R3, 0x1, R9 ;  /* 0x0000000103037824 */ /* 0x000fe200078e0209 */
[----:B------:R-:W-:Y:S01]  /*9620*/  SEL R9, R0, RZ, !P0 ;  /* 0x000000ff00097207 */ /* 0x000fe20004000000 */
[----:B------:R-:W-:Y:S01]  /*9630*/  IMAD.WIDE.U32 R4, R23, R10, R4 ;  /* 0x0000000a17047225 */ /* 0x000fe200078e0004 */
[----:B------:R-:W-:-:S03]  /*9640*/  ISETP.NE.AND P0, PT, R21, RZ, PT ;  /* 0x000000ff1500720c */ /* 0x000fc60003f05270 */
[----:B------:R-:W-:Y:S02]  /*9650*/  IMAD.IADD R5, R5, 0x1, R11 ;  /* 0x0000000105057824 */ /* 0x000fe400078e020b */
[C---:B------:R-:W-:Y:S02]  /*9660*/  IMAD R0, R9.reuse, R12, RZ ;  /* 0x0000000c09007224 */ /* 0x040fe400078e02ff */
[----:B------:R-:W-:Y:S02]  /*9670*/  IMAD R8, R9, R14, RZ ;  /* 0x0000000e09087224 */ /* 0x000fe400078e02ff */
        /* <DEDUP_REMOVED lines=17> */
.L_x_1083:
[----:B------:R-:W-:Y:S01]  /*9790*/  @P0 ELECT P1, URZ, PT ;  /* 0x00000000003f082f */ /* 0x000fe20003820000 */
[----:B------:R1:W-:-:S12]  /*97a0*/  UBLKRED.G.S.ADD.F32.RN [UR6], [UR4], UR5, desc[UR8] ;  /* 0x00000806040073bb */ /* 0x0003d800080a1405 */
[----:B------:R-:W-:Y:S02]  /*97b0*/  @P1 PLOP3.LUT P0, PT, P1, PT, PT, 0x8, 0x0 ;  /* 0x000000000000181c */ /* 0x000fe40000f0e170 */
[----:B------:R-:W-:-:S11]  /*97c0*/  PLOP3.LUT P1, PT, PT, PT, PT, 0x8, 0x0 ;  /* 0x000000000000781c */ /* 0x000fd60003f2e170 */
[----:B-1----:R-:W-:Y:S05]  /*97d0*/  @P0 BRA.U.ANY `(.L_x_1083) ;  /* 0xfffffffd00ec0947 */ /* 0x002fea000393ffff */
[----:B------:R0:W-:Y:S01]  /*97e0*/  UTMACMDFLUSH ;  /* 0x00000000000079b7 */ /* 0x0001e20000000000 */
[----:B------:R-:W-:-:S04]  /*97f0*/  DEPBAR.LE SB0, 0x0 ;  /* 0x000080000000791a */ /* 0x000fc80000000000 */
.L_x_1082:
[----:B------:R-:W-:Y:S05]  /*9800*/  BSYNC B1 ;  /* 0x0000000000017941 */ /* 0x000fea0003800000 */
.L_x_1081:
        /* <DEDUP_REMOVED lines=26> */
[----:B------:R-:W-:Y:S01]  /*99b0*/  R2UR UR6, R16 ;  /* 0x00000000100672ca */ /* 0x000fe200000e0000 */
[----:B------:R-:W-:Y:S01]  /*99c0*/  UMOV UR5, 0x1400 ;  /* 0x0000140000057882 */ /* 0x000fe20000000000 */
[----:B------:R-:W-:Y:S01]  /*99d0*/  R2UR UR7, R3 ;  /* 0x00000000030772ca */ /* 0x000fe200000e0000 */
[----:B------:R-:W-:Y:S01]  /*99e0*/  UMOV UR8, 0x0 ;  /* 0x0000000000087882 */ /* 0x000fe20000000000 */
[----:B------:R-:W-:Y:S01]  /*99f0*/  PLOP3.LUT P0, PT, PT, PT, PT, 0x80, 0x0 ;  /* 0x000000000000781c */ /* 0x000fe20003f0f070 */
[----:B------:R-:W-:-:S12]  /*9a00*/  UMOV UR9, 0x14f00000 ;  /* 0x14f0000000097882 */ /* 0x000fd80000000000 */
.L_x_1084:
[----:B------:R-:W-:Y:S01]  /*9a10*/  @P0 ELECT P1, URZ, PT ;  /* 0x00000000003f082f */ /* 0x000fe20003820000 */
[----:B------:R2:W-:-:S12]  /*9a20*/  UBLKRED.G.S.ADD.F32.RN [UR6], [UR4], UR5, desc[UR8] ;  /* 0x00000806040073bb */ /* 0x0005d800080a1405 */
[----:B------:R-:W-:Y:S02]  /*9a30*/  @P1 PLOP3.LUT P0, PT, P1, PT, PT, 0x8, 0x0 ;  /* 0x000000000000181c */ /* 0x000fe40000f0e170 */
[----:B------:R-:W-:-:S11]  /*9a40*/  PLOP3.LUT P1, PT, PT, PT, PT, 0x8, 0x0 ;  /* 0x000000000000781c */ /* 0x000fd60003f2e170 */
[----:B--2---:R-:W-:Y:S05]  /*9a50*/  @P0 BRA.U.ANY `(.L_x_1084) ;  /* 0xfffffffd00ec0947 */ /* 0x004fea000393ffff */
[----:B------:R0:W-:Y:S01]  /*9a60*/  UTMACMDFLUSH ;  /* 0x00000000000079b7 */ /* 0x0001e20000000000 */
[----:B------:R-:W-:-:S04]  /*9a70*/  DEPBAR.LE SB0, 0x0 ;  /* 0x000080000000791a */ /* 0x000fc80000000000 */
[----:B------:R-:W-:Y:S05]  /*9a80*/  BRA `(.L_x_1063) ;  /* 0x0000002400487947 */ /* 0x000fea0003800000 */
.L_x_1056:
        /* <DEDUP_REMOVED lines=8> */
[----:B------:R-:W-:-:S11]  /*9b10*/  UISETP.NE.AND UP0, UPT, UR9, 0x1, UPT ;  /* 0x000000010900788c */ /* 0x000fd6000bf05270 */
[----:B------:R-:W-:Y:S01]  /*9b20*/  @UP0 ULDC UR4, c[0x0][0x8dc] ;  /* 0x0002370000040ab9 */ /* 0x000fe20000000800 */
[----:B------:R-:W-:Y:S01]  /*9b30*/  @UP0 ULDC UR7, c[0x0][0x8e0] ;  /* 0x0002380000070ab9 */ /* 0x000fe20000000800 */
[----:B-1----:R-:W-:Y:S02]  /*9b40*/  UIMAD.WIDE.U32 UR4, UR6, UR4, URZ ;  /* 0x00000004060472a5 */ /* 0x002fe4000f8e003f */
        /* <DEDUP_REMOVED lines=16> */
.L_x_1085:
[----:B------:R-:W-:Y:S01]  /*9c50*/  ULDC UR5, c[0x0][0x8cc] ;  /* 0x0002330000057ab9 */ /* 0x000fe20000000800 */
[----:B------:R-:W-:Y:S01]  /*9c60*/  UMOV UR4, UR9 ;  /* 0x0000000900047c82 */ /* 0x000fe20008000000 */
[----:B------:R-:W-:-:S11]  /*9c70*/  UISETP.NE.AND UP0, UPT, UR5, 0x1, UPT ;  /* 0x000000010500788c */ /* 0x000fd6000bf05270 */
[----:B------:R-:W-:Y:S02]  /*9c80*/  @UP0 ULDC.64 UR10, c[0x0][0x8d0] ;  /* 0x00023400000a0ab9 */ /* 0x000fe40000000a00 */
[----:B------:R-:W-:-:S04]  /*9c90*/  UIMAD.WIDE.U32 UR6, UR9, UR10, URZ ;  /* 0x0000000a090672a5 */ /* 0x000fc8000f8e003f */
[----:B------:R-:W-:-:S04]  /*9ca0*/  @UP0 USHF.R.U32.HI UR4, URZ, UR11, UR7 ;  /* 0x0000000b3f040299 */ /* 0x000fc80008011607 */
[----:B------:R-:W-:-:S12]  /*9cb0*/  UIMAD UR5, UR4, UR5, URZ ;  /* 0x00000005040572a4 */ /* 0x000fd8000f8e023f */
.L_x_1086:
        /* <DEDUP_REMOVED lines=24> */
.L_x_1087:
        /* <DEDUP_REMOVED lines=15> */
.L_x_1089:
[----:B------:R-:W-:-:S05]  /*9f30*/  ULDC UR5, c[0x0][0x8f4] ;  /* 0x00023d0000057ab9 */ /* 0x000fca0000000800 */
.L_x_1088:
        /* <DEDUP_REMOVED lines=34> */
[----:B-1----:R-:W-:Y:S02]  /*a160*/  IMAD.U32 R2, RZ, RZ, UR12 ;  /* 0x0000000cff027e24 */ /* 0x002fe4000f8e00ff */
[----:B------:R-:W-:-:S05]  /*a170*/  IMAD.U32 R3, RZ, RZ, UR13 ;  /* 0x0000000dff037e24 */ /* 0x000fca000f8e00ff */
[----:B------:R1:W4:Y:S02]  /*a180*/  @P2 LDG.E R5, desc[UR16][R2.64] ;  /* 0x0000001002052981 */ /* 0x000324000c1e1900 */
[----:B-1----:R-:W-:Y:S02]  /*a190*/  IMAD.U32 R2, RZ, RZ, UR6 ;  /* 0x00000006ff027e24 */ /* 0x002fe4000f8e00ff */
        /* <DEDUP_REMOVED lines=27> */
.L_x_1091:
        /* <DEDUP_REMOVED lines=14> */
.L_x_1092:
        /* <DEDUP_REMOVED lines=9> */
.L_x_1093:
        /* <DEDUP_REMOVED lines=40> */
.L_x_1109:
[----:B------:R-:W-:Y:S01]  /*a740*/  ISETP.NE.AND P0, PT, R11, RZ, PT ;  /* 0x000000ff0b00720c */ /* 0x000fe20003f05270 */
[----:B------:R-:W-:Y:S02]  /*a750*/  IMAD.U32 R14, RZ, RZ, UR20 ;  /* 0x00000014ff0e7e24 */ /* 0x000fe4000f8e00ff */
[----:B------:R-:W-:-:S03]  /*a760*/  IMAD.MOV.U32 R4, RZ, RZ, 0x1 ;  /* 0x00000001ff047424 */ /* 0x000fc600078e00ff */
[----:B------:R-:W-:-:S07]  /*a770*/  SHF.R.S32.HI R14, RZ, 0x1f, R14 ;  /* 0x0000001fff0e7819 */ /* 0x000fce000001140e */
[----:B------:R-:W-:Y:S05]  /*a780*/  @P0 BRA `(.L_x_1095) ;  /* 0x0000000000140947 */ /* 0x000fea0003800000 */
[----:B------:R-:W-:Y:S01]  /*a790*/  LOP3.LUT P1, RZ, R21, 0x1f, RZ, 0xc0, !PT ;  /* 0x0000001f15ff7812 */ /* 0x000fe2000782c0ff */
[----:B-1----:R-:W-:-:S04]  /*a7a0*/  IMAD.MOV.U32 R3, RZ, RZ, 0x8100 ;  /* 0x00008100ff037424 */ /* 0x002fc800078e00ff */
[----:B------:R2:W-:Y:S08]  /*a7b0*/  SYNCS.ARRIVE.TRANS64 RZ, [R6+URZ+0x31810], R3 ;  /* 0x0318100306ff79a7 */ /* 0x0005f0000800003f */
[----:B------:R-:W-:Y:S05]  /*a7c0*/  @!P1 BRA `(.L_x_1095) ;  /* 0x0000000000049947 */ /* 0x000fea0003800000 */
[----:B------:R-:W-:Y:S01]  /*a7d0*/  BPT.TRAP 0x1 ;  /* 0x000000040000795c */ /* 0x000fe20000300000 */
.L_x_1095:
        /* <DEDUP_REMOVED lines=13> */
[----:B-12---:R-:W-:Y:S01]  /*a8b0*/  IMAD.MOV.U32 R3, RZ, RZ, 0x14000 ;  /* 0x00014000ff037424 */ /* 0x006fe200078e00ff */
        /* <DEDUP_REMOVED lines=140> */
.L_x_1101:
[----:B------:R-:W-:-:S04]  /*b180*/  SHF.L.U32 R5, R9, 0x1f, RZ ;  /* 0x0000001f09057819 */ /* 0x000fc800000006ff */
[----:B------:R-:W1:Y:S02]  /*b190*/  SYNCS.PHASECHK.TRANS64.TRYWAIT P1, [R6+URZ+0x31838], R5 ;  /* 0x03183805060075a7 */ /* 0x000e64000802017f */
[----:B-1----:R-:W-:Y:S05]  /*b1a0*/  @!P1 BRA `(.L_x_1097) ;  /* 0x0000000c00d89947 */ /* 0x002fea0003800000 */
.L_x_1110:
[----:B------:R-:W-:Y:S05]  /*b1b0*/  @P0 BRA `(.L_x_1098) ;  /* 0x0000000000140947 */ /* 0x000fea0003800000 */
[----:B------:R-:W-:Y:S01]  /*b1c0*/  ISETP.NE.AND P1, PT, R15, RZ, PT ;  /* 0x000000ff0f00720c */ /* 0x000fe20003f25270 */
[----:B-1----:R-:W-:-:S04]  /*b1d0*/  IMAD.MOV.U32 R5, RZ, RZ, 0x8100 ;  /* 0x00008100ff057424 */ /* 0x002fc800078e00ff */
[----:B------:R2:W-:Y:S08]  /*b1e0*/  SYNCS.ARRIVE.TRANS64 RZ, [R6+URZ+0x31830], R5 ;  /* 0x0318300506ff79a7 */ /* 0x0005f0000800003f */
[----:B------:R-:W-:Y:S05]  /*b1f0*/  @!P1 BRA `(.L_x_1098) ;  /* 0x0000000000049947 */ /* 0x000fea0003800000 */
[----:B------:R-:W-:Y:S01]  /*b200*/  BPT.TRAP 0x1 ;  /* 0x000000040000795c */ /* 0x000fe20000300000 */
.L_x_1098:
        /* <DEDUP_REMOVED lines=47> */
.L_x_1112:
[----:B------:R-:W-:Y:S01]  /*b500*/  LOP3.LUT R9, R9, 0x1, RZ, 0x3c, !PT ;  /* 0x0000000109097812 */ /* 0x000fe200078e3cff */
[----:B------:R-:W-:Y:S06]  /*b510*/  @P2 BRA `(.L_x_1100) ;  /* 0x0000000000142947 */ /* 0x000fec0003800000 */
[----:B------:R-:W-:Y:S01]  /*b520*/  ISETP.NE.AND P1, PT, R15, RZ, PT ;  /* 0x000000ff0f00720c */ /* 0x000fe20003f25270 */
[----:B-1----:R-:W-:-:S04]  /*b530*/  IMAD.MOV.U32 R2, RZ, RZ, 0x8100 ;  /* 0x00008100ff027424 */ /* 0x002fc800078e00ff */
[----:B------:R2:W-:Y:S08]  /*b540*/  SYNCS.ARRIVE.TRANS64 RZ, [R20+URZ+0x31810], R2 ;  /* 0x0318100214ff79a7 */ /* 0x0005f0000800003f */
[----:B------:R-:W-:Y:S05]  /*b550*/  @!P1 BRA `(.L_x_1100) ;  /* 0x0000000000049947 */ /* 0x000fea0003800000 */
[----:B------:R-:W-:Y:S01]  /*b560*/  BPT.TRAP 0x1 ;  /* 0x000000040000795c */ /* 0x000fe20000300000 */
.L_x_1100:
        /* <DEDUP_REMOVED lines=53> */
.L_x_1096:
[----:B------:R-:W-:Y:S01]  /*b8c0*/  SHF.L.U32 R15, R9, 0x1f, RZ ;  /* 0x0000001f090f7819 */ /* 0x000fe200000006ff */
[----:B------:R-:W1:Y:S01]  /*b8d0*/  LDC.64 R12, c[0x0][0x730] ;  /* 0x0001cc00ff0c7b82 */ /* 0x000e620000000a00 */
[----:B------:R-:W-:Y:S02]  /*b8e0*/  IMAD.U32 R16, RZ, RZ, UR38 ;  /* 0x00000026ff107e24 */ /* 0x000fe4000f8e00ff */
[----:B------:R-:W-:Y:S02]  /*b8f0*/  IMAD.U32 R2, RZ, RZ, UR38 ;  /* 0x00000026ff027e24 */ /* 0x000fe4000f8e00ff */
[----:B------:R-:W-:Y:S02]  /*b900*/  IMAD.U32 R3, RZ, RZ, UR39 ;  /* 0x00000027ff037e24 */ /* 0x000fe4000f8e00ff */
[----:B------:R-:W-:Y:S01]  /*b910*/  IMAD.MOV.U32 R2, RZ, RZ, R16 ;  /* 0x000000ffff027224 */ /* 0x000fe200078e0010 */
        /* <DEDUP_REMOVED lines=11> */
.L_x_1113:
[----:B------:R-:W-:Y:S01]  /*b9d0*/  IMAD.IADD R10, R11, 0x1, R3 ;  /* 0x000000010b0a7824 */ /* 0x000fe200078e0203 */
[----:B------:R-:W-:Y:S06]  /*b9e0*/  @P0 BRA `(.L_x_1103) ;  /* 0x0000000000140947 */ /* 0x000fec0003800000 */
[----:B------:R-:W-:Y:S01]  /*b9f0*/  LOP3.LUT P0, RZ, R21, 0x1f, RZ, 0xc0, !PT ;  /* 0x0000001f15ff7812 */ /* 0x000fe2000780c0ff */
[----:B------:R-:W-:-:S04]  /*ba00*/  IMAD.MOV.U32 R11, RZ, RZ, 0x8100 ;  /* 0x00008100ff0b7424 */ /* 0x000fc800078e00ff */
[----:B------:R2:W-:Y:S08]  /*ba10*/  SYNCS.ARRIVE.TRANS64 RZ, [R6+URZ+0x31830], R11 ;  /* 0x0318300b06ff79a7 */ /* 0x0005f0000800003f */
[----:B------:R-:W-:Y:S05]  /*ba20*/  @!P0 BRA `(.L_x_1103) ;  /* 0x0000000000048947 */ /* 0x000fea0003800000 */
[----:B------:R-:W-:Y:S01]  /*ba30*/  BPT.TRAP 0x1 ;  /* 0x000000040000795c */ /* 0x000fe20000300000 */
.L_x_1103:
        /* <DEDUP_REMOVED lines=53> */
.L_x_1090:
[----:B------:R-:W-:Y:S05]  /*bd90*/  WARPSYNC.ALL ;  /* 0x0000000000007948 */ /* 0x000fea0003800000 */
[----:B------:R-:W-:-:S13]  /*bda0*/  ELECT P0, URZ, PT ;  /* 0x00000000003f782f */ /* 0x000fda0003800000 */
[----:B------:R-:W-:Y:S05]  /*bdb0*/  @!P0 BRA `(.L_x_1063) ;  /* 0x00000000007c8947 */ /* 0x000fea0003800000 */
[----:B------:R-:W3:Y:S02]  /*bdc0*/  LDL R0, [R1+0x14] ;  /* 0x0000140001007983 */ /* 0x000ee40000100800 */
[----:B---3--:R-:W-:-:S13]  /*bdd0*/  R2UR UR4, R0 ;  /* 0x00000000000472ca */ /* 0x008fda00000e0000 */
[----:B------:R-:W-:-:S06]  /*bde0*/  ULOP3.LUT UR4, UR4, 0x2, URZ, 0xfc, !UPT ;  /* 0x0000000204047892 */ /* 0x000fcc000f8efc3f */
[----:B------:R-:W-:-:S05]  /*bdf0*/  IMAD.U32 R0, RZ, RZ, UR4 ;  /* 0x00000004ff007e24 */ /* 0x000fca000f8e00ff */
[----:B------:R-:W-:-:S13]  /*be00*/  ISETP.NE.AND P1, PT, R0, 0x3, PT ;  /* 0x000000030000780c */ /* 0x000fda0003f25270 */
[----:B------:R-:W-:Y:S05]  /*be10*/  @!P1 BRA `(.L_x_1104) ;  /* 0x0000000000049947 */ /* 0x000fea0003800000 */
[----:B------:R-:W-:Y:S01]  /*be20*/  BPT.TRAP 0x1 ;  /* 0x000000040000795c */ /* 0x000fe20000300000 */
.L_x_1104:
        /* <DEDUP_REMOVED lines=8> */
.L_x_1114:
        /* <DEDUP_REMOVED lines=9> */
.L_x_1115:
[----:B------:R-:W-:Y:S05]  /*bf40*/  @!P1 BRA `(.L_x_1107) ;  /* 0x0000000000049947 */ /* 0x000fea0003800000 */
[----:B------:R-:W-:Y:S01]  /*bf50*/  BPT.TRAP 0x1 ;  /* 0x000000040000795c */ /* 0x000fe20000300000 */
.L_x_1107:
[----:B------:R-:W-:-:S07]  /*bf60*/  SHF.L.U32 R9, R9, 0x1f, RZ ;  /* 0x0000001f09097819 */ /* 0x000fce00000006ff */
.L_x_1108:
[----:B----4-:R4:W1:Y:S02]  /*bf70*/  SYNCS.PHASECHK.TRANS64.TRYWAIT P0, [R2+URZ+0x31838], R9 ;  /* 0x03183809020075a7 */ /* 0x010864000800017f */
[----:B-1----:R-:W-:Y:S05]  /*bf80*/  @!P0 NANOSLEEP.SYNCS 0x989680 ;  /* 0x009896800000895d */ /* 0x002fea0003900000 */
[----:B------:R-:W1:Y:S02]  /*bf90*/  @!P0 SYNCS.PHASECHK.TRANS64 P0, [R2+URZ+0x31838], R9 ;  /* 0x03183809020085a7 */ /* 0x000e64000800007f */
[----:B-1----:R-:W-:Y:S05]  /*bfa0*/  @!P0 BRA `(.L_x_1108) ;  /* 0xfffffffc00f08947 */ /* 0x002fea000383ffff */
.L_x_1063:
[----:B------:R-:W-:Y:S05]  /*bfb0*/  BSYNC B0 ;  /* 0x0000000000007941 */ /* 0x000fea0003800000 */
.L_x_1055:
[----:B------:R-:W-:Y:S05]  /*bfc0*/  EXIT ;  /* 0x000000000000794d */ /* 0x000fea0003800000 */
.L_x_1069:
[----:B-1----:R1:W2:Y:S02]  /*bfd0*/  SYNCS.PHASECHK.TRANS64.TRYWAIT P0, [R17+URZ+0x31800], R16 ;  /* 0x03180010110075a7 */ /* 0x0022a4000800017f */
[----:B--2---:R-:W-:Y:S05]  /*bfe0*/  @!P0 NANOSLEEP.SYNCS 0x989680 ;  /* 0x009896800000895d */ /* 0x004fea0003900000 */
[----:B------:R-:W2:Y:S02]  /*bff0*/  @!P0 SYNCS.PHASECHK.TRANS64 P0, [R17+URZ+0x31800], R16 ;  /* 0x03180010110085a7 */ /* 0x000ea4000800007f */
[----:B--2---:R-:W-:Y:S05]  /*c000*/  @!P0 BRA `(.L_x_1069) ;  /* 0xfffffffc00f08947 */ /* 0x004fea000383ffff */
[----:B------:R-:W-:Y:S05]  /*c010*/  BRA `(.L_x_1068) ;  /* 0xffffff5400687947 */ /* 0x000fea000383ffff */
.L_x_1073:
[----:B--2---:R2:W3:Y:S02]  /*c020*/  SYNCS.PHASECHK.TRANS64.TRYWAIT P1, [R16+URZ+0x31810], R9 ;  /* 0x03181009100075a7 */ /* 0x0044e4000802017f */
[----:B---3--:R-:W-:Y:S05]  /*c030*/  @!P1 NANOSLEEP.SYNCS 0x989680 ;  /* 0x009896800000995d */ /* 0x008fea0003900000 */
[----:B------:R-:W3:Y:S02]  /*c040*/  @!P1 SYNCS.PHASECHK.TRANS64 P1, [R16+URZ+0x31810], R9 ;  /* 0x03181009100095a7 */ /* 0x000ee4000802007f */
[----:B---3--:R-:W-:Y:S05]  /*c050*/  @!P1 BRA `(.L_x_1073) ;  /* 0xfffffffc00f09947 */ /* 0x008fea000383ffff */
[----:B------:R-:W-:Y:S05]  /*c060*/  BRA `(.L_x_1072) ;  /* 0xffffff5c00ac7947 */ /* 0x000fea000383ffff */
.L_x_1077:
[----:B----4-:R4:W1:Y:S02]  /*c070*/  SYNCS.PHASECHK.TRANS64.TRYWAIT P1, [R17+URZ+0x31830], R10 ;  /* 0x0318300a110075a7 */ /* 0x010864000802017f */
[----:B-1----:R-:W-:Y:S05]  /*c080*/  @!P1 NANOSLEEP.SYNCS 0x989680 ;  /* 0x009896800000995d */ /* 0x002fea0003900000 */
[----:B------:R-:W1:Y:S02]  /*c090*/  @!P1 SYNCS.PHASECHK.TRANS64 P1, [R17+URZ+0x31830], R10 ;  /* 0x0318300a110095a7 */ /* 0x000e64000802007f */
[----:B-1----:R-:W-:Y:S05]  /*c0a0*/  @!P1 BRA `(.L_x_1077) ;  /* 0xfffffffc00f09947 */ /* 0x002fea000383ffff */
[----:B------:R-:W-:Y:S05]  /*c0b0*/  BRA `(.L_x_1076) ;  /* 0xffffff7800b07947 */ /* 0x000fea000383ffff */
.L_x_1094:
[----:B-1----:R1:W2:Y:S02]  /*c0c0*/  SYNCS.PHASECHK.TRANS64.TRYWAIT P0, [R6+URZ+0x31820], R3 ;  /* 0x03182003060075a7 */ /* 0x0022a4000800017f */
[----:B--2---:R-:W-:Y:S05]  /*c0d0*/  @!P0 NANOSLEEP.SYNCS 0x989680 ;  /* 0x009896800000895d */ /* 0x004fea0003900000 */
[----:B------:R-:W2:Y:S02]  /*c0e0*/  @!P0 SYNCS.PHASECHK.TRANS64 P0, [R6+URZ+0x31820], R3 ;  /* 0x03182003060085a7 */ /* 0x000ea4000800007f */
[----:B--2---:R-:W-:Y:S05]  /*c0f0*/  @!P0 BRA `(.L_x_1094) ;  /* 0xfffffffc00f08947 */ /* 0x004fea000383ffff */
[----:B------:R-:W-:Y:S05]  /*c100*/  BRA `(.L_x_1109) ;  /* 0xffffffe4008c7947 */ /* 0x000fea000383ffff */
.L_x_1097:
[----:B-1----:R1:W2:Y:S02]  /*c110*/  SYNCS.PHASECHK.TRANS64.TRYWAIT P1, [R6+URZ+0x31838], R5 ;  /* 0x03183805060075a7 */ /* 0x0022a4000802017f */
[----:B--2---:R-:W-:Y:S05]  /*c120*/  @!P1 NANOSLEEP.SYNCS 0x989680 ;  /* 0x009896800000995d */ /* 0x004fea0003900000 */
[----:B------:R-:W2:Y:S02]  /*c130*/  @!P1 SYNCS.PHASECHK.TRANS64 P1, [R6+URZ+0x31838], R5 ;  /* 0x03183805060095a7 */ /* 0x000ea4000802007f */
[----:B--2---:R-:W-:Y:S05]  /*c140*/  @!P1 BRA `(.L_x_1097) ;  /* 0xfffffffc00f09947 */ /* 0x004fea000383ffff */
[----:B------:R-:W-:Y:S05]  /*c150*/  BRA `(.L_x_1110) ;  /* 0xfffffff000147947 */ /* 0x000fea000383ffff */
.L_x_1099:
[----:B------:R-:W-:-:S07]  /*c160*/  SHF.L.U32 R2, R4, 0x1f, RZ ;  /* 0x0000001f04027819 */ /* 0x000fce00000006ff */
.L_x_1111:
[----:B-1----:R1:W2:Y:S02]  /*c170*/  SYNCS.PHASECHK.TRANS64.TRYWAIT P1, [R20+URZ+0x31820], R2 ;  /* 0x03182002140075a7 */ /* 0x0022a4000802017f */
[----:B--2---:R-:W-:Y:S05]  /*c180*/  @!P1 NANOSLEEP.SYNCS 0x989680 ;  /* 0x009896800000995d */ /* 0x004fea0003900000 */
[----:B------:R-:W2:Y:S02]  /*c190*/  @!P1 SYNCS.PHASECHK.TRANS64 P1, [R20+URZ+0x31820], R2 ;  /* 0x03182002140095a7 */ /* 0x000ea4000802007f */
[----:B--2---:R-:W-:Y:S05]  /*c1a0*/  @!P1 BRA `(.L_x_1111) ;  /* 0xfffffffc00f09947 */ /* 0x004fea000383ffff */
[----:B------:R-:W-:Y:S05]  /*c1b0*/  BRA `(.L_x_1112) ;  /* 0xfffffff000d07947 */ /* 0x000fea000383ffff */
.L_x_1102:
[----:B-1----:R1:W2:Y:S02]  /*c1c0*/  SYNCS.PHASECHK.TRANS64.TRYWAIT P1, [R6+URZ+0x31838], R15 ;  /* 0x0318380f060075a7 */ /* 0x0022a4000802017f */
[----:B--2---:R-:W-:Y:S05]  /*c1d0*/  @!P1 NANOSLEEP.SYNCS 0x989680 ;  /* 0x009896800000995d */ /* 0x004fea0003900000 */
[----:B------:R-:W2:Y:S02]  /*c1e0*/  @!P1 SYNCS.PHASECHK.TRANS64 P1, [R6+URZ+0x31838], R15 ;  /* 0x0318380f060095a7 */ /* 0x000ea4000802007f */
[----:B--2---:R-:W-:Y:S05]  /*c1f0*/  @!P1 BRA `(.L_x_1102) ;  /* 0xfffffffc00f09947 */ /* 0x004fea000383ffff */
[----:B------:R-:W-:Y:S05]  /*c200*/  BRA `(.L_x_1113) ;  /* 0xfffffff400f07947 */ /* 0x000fea000383ffff */
.L_x_1105:
[----:B---3--:R3:W4:Y:S02]  /*c210*/  SYNCS.PHASECHK.TRANS64.TRYWAIT P0, [R5+URZ], R0 ;  /* 0x00000000050075a7 */ /* 0x008724000800017f */
[----:B----4-:R-:W-:Y:S05]  /*c220*/  @!P0 NANOSLEEP.SYNCS 0x989680 ;  /* 0x009896800000895d */ /* 0x010fea0003900000 */
[----:B------:R-:W4:Y:S02]  /*c230*/  @!P0 SYNCS.PHASECHK.TRANS64 P0, [R5+URZ], R0 ;  /* 0x00000000050085a7 */ /* 0x000f24000800007f */
[----:B----4-:R-:W-:Y:S05]  /*c240*/  @!P0 BRA `(.L_x_1105) ;  /* 0xfffffffc00f08947 */ /* 0x010fea000383ffff */
[----:B------:R-:W-:Y:S05]  /*c250*/  BRA `(.L_x_1114) ;  /* 0xfffffffc00147947 */ /* 0x000fea000383ffff */
.L_x_1106:
[----:B---3--:R3:W4:Y:S02]  /*c260*/  SYNCS.PHASECHK.TRANS64.TRYWAIT P0, [R3+URZ], R0 ;  /* 0x00000000030075a7 */ /* 0x008724000800017f */
[----:B----4-:R-:W-:Y:S05]  /*c270*/  @!P0 NANOSLEEP.SYNCS 0x989680 ;  /* 0x009896800000895d */ /* 0x010fea0003900000 */
[----:B------:R-:W4:Y:S02]  /*c280*/  @!P0 SYNCS.PHASECHK.TRANS64 P0, [R3+URZ], R0 ;  /* 0x00000000030085a7 */ /* 0x000f24000800007f */
[----:B----4-:R-:W-:Y:S05]  /*c290*/  @!P0 BRA `(.L_x_1106) ;  /* 0xfffffffc00f08947 */ /* 0x010fea000383ffff */
[----:B------:R-:W-:Y:S05]  /*c2a0*/  BRA `(.L_x_1115) ;  /* 0xfffffffc00247947 */ /* 0x000fea000383ffff */
.L_x_1116:
        /* <DEDUP_REMOVED lines=13> */
.L_x_1159:


//--------------------- .text._ZN7cutlass13device_kernelIN5flash22FlashAttnBwdPreprocessIN4cute5tupleIJNS3_1CILi64EEENS5_ILi256EEEEEENS_6half_tEfNS_4arch4Sm90ELb1ELb1EEEEEvNT_6ParamsE --------------------------
	.section	.text._ZN7cutlass13device_kernelIN5flash22FlashAttnBwdPreprocessIN4cute5tupleIJNS3_1CILi64EEENS5_ILi256EEEEEENS_6half_tEfNS_4arch4Sm90ELb1ELb1EEEEEvNT_6ParamsE,"ax",@progbits
	.align	128
.text._ZN7cutlass13device_kernelIN5flash22FlashAttnBwdPreprocessIN4cute5tupleIJNS3_1CILi64EEENS5_ILi256EEEEEENS_6half_tEfNS_4arch4Sm90ELb1ELb1EEEEEvNT_6ParamsE:
        .type           _ZN7cutlass13device_kernelIN5flash22FlashAttnBwdPreprocessIN4cute5tupleIJNS3_1CILi64EEENS5_ILi256EEEEEENS_6half_tEfNS_4arch4Sm90ELb1ELb1EEEEEvNT_6ParamsE,@function
        .size           _ZN7cutlass13device_kernelIN5flash22FlashAttnBwdPreprocessIN4cute5tupleIJNS3_1CILi64EEENS5_ILi256EEEEEENS_6half_tEfNS_4arch4Sm90ELb1ELb1EEEEEvNT_6ParamsE,(.L_x_1160 - _ZN7cutlass13device_kernelIN5flash22FlashAttnBwdPreprocessIN4cute5tupleIJNS3_1CILi64EEENS5_ILi256EEEEEENS_6half_tEfNS_4arch4Sm90ELb1ELb1EEEEEvNT_6ParamsE)
        .other          _ZN7cutlass13device_kernelIN5flash22FlashAttnBwdPreprocessIN4cute5tupleIJNS3_1CILi64EEENS5_ILi256EEEEEENS_6half_tEfNS_4arch4Sm90ELb1ELb1EEEEEvNT_6ParamsE,@"STO_CUDA_ENTRY STV_DEFAULT"
_ZN7cutlass13device_kernelIN5flash22FlashAttnBwdPreprocessIN4cute5tupleIJNS3_1CILi64EEENS5_ILi256EEEEEENS_6half_tEfNS_4arch4Sm90ELb1ELb1EEEEEvNT_6ParamsE:
[----:B------:R-:W-:Y:S08]  /*0000*/  LDC R1, c[0x0][0x28] ;  /* 0x00000a00ff017b82 */ /* 0x000ff00000000800 */
[----:B------:R-:W0:Y:S01]  /*0010*/  S2UR UR12, SR_CTAID.Z ;  /* 0x00000000000c79c3 */ /* 0x000e220000002700 */
[----:B------:R-:W-:Y:S01]  /*0020*/  ULDC.64 UR18, c[0x0][0x2f0] ;  /* 0x0000bc0000127ab9 */ /* 0x000fe20000000a00 */
[----:B------:R-:W-:Y:S01]  /*0030*/  ULDC.64 UR4, c[0x0][0x2f0] ;  /* 0x0000bc0000047ab9 */ /* 0x000fe20000000a00 */
[----:B------:R-:W-:Y:S01]  /*0040*/  UISETP.NE.U32.AND UP0, UPT, UR18, URZ, UPT ;  /* 0x0000003f1200728c */ /* 0x000fe2000bf05070 */
[----:B------:R-:W-:Y:S01]  /*0050*/  ULDC.64 UR6, c[0x0][0x2f8] ;  /* 0x0000be0000067ab9 */ /* 0x000fe20000000a00 */
[----:B------:R-:W-:-:S02]  /*0060*/  ULDC.64 UR10, c[0x0][0x208] ;  /* 0x00008200000a7ab9 */ /* 0x000fc40000000a00 */
[----:B------:R-:W-:Y:S02]  /*0070*/  UISETP.NE.AND.EX UP0, UPT, UR19, URZ, UPT, UP0 ;  /* 0x0000003f1300728c */ /* 0x000fe4000bf05300 */
[----:B------:R-:W-:-:S04]  /*0080*/  UISETP.NE.U32.AND UP1, UPT, UR6, URZ, UPT ;  /* 0x0000003f0600728c */ /* 0x000fc8000bf25070 */
[----:B------:R-:W-:Y:S01]  /*0090*/  PLOP3.LUT P0, PT, PT, PT, UP0, 0x80, 0x0 ;  /* 0x000000000000781c */ /* 0x000fe20003f0f008 */
[----:B------:R-:W-:Y:S02]  /*00a0*/  UISETP.NE.AND.EX UP1, UPT, UR7, URZ, UPT, UP1 ;  /* 0x0000003f0700728c */ /* 0x000fe4000bf25310 */
[----:B0-----:R-:W-:-:S06]  /*00b0*/  UIMAD.WIDE UR4, UR12, 0x4, UR4 ;  /* 0x000000040c0478a5 */ /* 0x001fcc000f8e0204 */
[----:B------:R-:W-:Y:S02]  /*00c0*/  MOV R2, UR4 ;  /* 0x0000000400027c02 */ /* 0x000fe40008000f00 */
[----:B------:R-:W-:Y:S01]  /*00d0*/  MOV R3, UR5 ;  /* 0x0000000500037c02 */ /* 0x000fe20008000f00 */
[----:B------:R-:W-:-:S04]  /*00e0*/  @UP1 ULDC.64 UR4, c[0x0][0x2f8] ;  /* 0x0000be0000041ab9 */ /* 0x000fc80000000a00 */
[----:B------:R-:W2:Y:S01]  /*00f0*/  @P0 LDG.E R0, desc[UR10][R2.64] ;  /* 0x0000000a02000981 */ /* 0x000ea2000c1e1900 */
[----:B------:R-:W-:Y:S01]  /*0100*/  PLOP3.LUT P1, PT, PT, PT, UP1, 0x80, 0x0 ;  /* 0x000000000000781c */ /* 0x000fe20003f2f018 */
[----:B------:R-:W-:-:S06]  /*0110*/  @UP1 UIMAD.WIDE UR4, UR12, 0x4, UR4 ;  /* 0x000000040c0418a5 */ /* 0x000fcc000f8e0204 */
[----:B------:R-:W-:Y:S02]  /*0120*/  MOV R4, UR4 ;  /* 0x0000000400047c02 */ /* 0x000fe40008000f00 */
[----:B------:R-:W-:-:S05]  /*0130*/  MOV R5, UR5 ;  /* 0x0000000500057c02 */ /* 0x000fca0008000f00 */
[----:B------:R-:W3:Y:S01]  /*0140*/  @P1 LDG.E R4, desc[UR10][R4.64] ;  /* 0x0000000a04041981 */ /* 0x000ee2000c1e1900 */
[----:B------:R-:W0:Y:S01]  /*0150*/  S2UR UR13, SR_CTAID.X ;  /* 0x00000000000d79c3 */ /* 0x000e220000002500 */
[----:B------:R-:W-:Y:S01]  /*0160*/  ULDC UR8, c[0x0][0x218] ;  /* 0x0000860000087ab9 */ /* 0x000fe20000000800 */
[----:B------:R-:W-:Y:S01]  /*0170*/  UMOV UR6, URZ ;  /* 0x0000003f00067c82 */ /* 0x000fe20008000000 */
[----:B------:R-:W1:Y:S01]  /*0180*/  S2R R7, SR_TID.X ;  /* 0x0000000000077919 */ /* 0x000e620000002100 */
[----:B------:R-:W-:-:S04]  /*0190*/  UMOV UR7, URZ ;  /* 0x0000003f00077c82 */ /* 0x000fc80008000000 */
[----:B------:R-:W4:Y:S01]  /*01a0*/  S2UR UR16, SR_CTAID.Y ;  /* 0x00000000001079c3 */ /* 0x000f220000002600 */
[----:B0-----:R-:W-:Y:S01]  /*01b0*/  USHF.L.U32 UR15, UR13, 0x6, URZ ;  /* 0x000000060d0f7899 */ /* 0x001fe2000800063f */
[----:B--2---:R-:W-:-:S13]  /*01c0*/  @P0 R2UR UR9, R0 ;  /* 0x00000000000902ca */ /* 0x004fda00000e0000 */
[----:B------:R-:W-:Y:S02]  /*01d0*/  @UP0 ULEA UR4, UR12, UR9, 0x6 ;  /* 0x000000090c040291 */ /* 0x000fe4000f8e303f */
[----:B------:R-:W-:Y:S01]  /*01e0*/  @UP0 USHF.R.S32.HI UR14, URZ, 0x1f, UR9 ;  /* 0x0000001f3f0e0899 */ /* 0x000fe20008011409 */
[----:B---3--:R-:W-:Y:S01]  /*01f0*/  @P1 R2UR UR8, R4 ;  /* 0x00000000040812ca */ /* 0x008fe200000e0000 */
[----:B------:R-:W-:Y:S01]  /*0200*/  @UP0 USHF.R.S32.HI UR5, URZ, 0x1f, UR4 ;  /* 0x0000001f3f050899 */ /* 0x000fe20008011404 */
[----:B------:R-:W-:-:S03]  /*0210*/  @UP0 UMOV UR6, UR9 ;  /* 0x0000000900060c82 */ /* 0x000fc60008000000 */
[----:B------:R-:W-:Y:S01]  /*0220*/  @UP0 ULEA.HI UR5, UR5, UR4, URZ, 0x6 ;  /* 0x0000000405050291 */ /* 0x000fe2000f8f303f */
[----:B------:R-:W-:Y:S02]  /*0230*/  @UP0 UMOV UR7, UR14 ;  /* 0x0000000e00070c82 */ /* 0x000fe40008000000 */
[----:B------:R-:W-:Y:S01]  /*0240*/  UMOV UR4, URZ ;  /* 0x0000003f00047c82 */ /* 0x000fe20008000000 */
[----:B------:R-:W-:Y:S01]  /*0250*/  @UP0 ULOP3.LUT UR4, UR5, 0xffffffc0, URZ, 0xc0, !UPT ;  /* 0xffffffc005040892 */ /* 0x000fe2000f8ec03f */
[----:B-1--4-:R-:W-:Y:S11]  /*0260*/  @P1 BRA `(.L_x_1117) ;  /* 0x0000000000181947 */ /* 0x012ff60003800000 */
[----:B------:R-:W-:Y:S05]  /*0270*/  @!P0 BRA `(.L_x_1117) ;  /* 0x0000000000148947 */ /* 0x000fea0003800000 */
[----:B------:R-:W2:Y:S04]  /*0280*/  LDG.E R4, desc[UR10][R2.64] ;  /* 0x0000000a02047981 */ /* 0x000ea8000c1e1900 */
[----:B------:R-:W3:Y:S01]  /*0290*/  LDG.E R0, desc[UR10][R2.64+0x4] ;  /* 0x0000040a02007981 */ /* 0x000ee2000c1e1900 */
[----:B--2---:R-:W-:Y:S02]  /*02a0*/  R2UR UR5, R4 ;  /* 0x00000000040572ca */ /* 0x004fe400000e0000 */
[----:B---3--:R-:W-:-:S13]  /*02b0*/  R2UR UR8, R0 ;  /* 0x00000000000872ca */ /* 0x008fda00000e0000 */
[----:B------:R-:W-:-:S12]  /*02c0*/  UIADD3 UR8, -UR5, UR8, URZ ;  /* 0x0000000805087290 */ /* 0x000fd8000fffe13f */
.L_x_1117:
[----:B------:R-:W-:Y:S01]  /*02d0*/  UISETP.NE.U32.AND UP0, UPT, UR18, URZ, UPT ;  /* 0x0000003f1200728c */ /* 0x000fe2000bf05070 */
[----:B------:R-:W-:-:S03]  /*02e0*/  MOV R0, UR15 ;  /* 0x0000000f00007c02 */ /* 0x000fc60008000f00 */
[----:B------:R-:W-:Y:S01]  /*02f0*/  UISETP.NE.AND.EX UP0, UPT, UR19, URZ, UPT, UP0 ;  /* 0x0000003f1300728c */ /* 0x000fe2000bf05300 */
[----:B------:R-:W-:-:S05]  /*0300*/  ISETP.GE.AND P1, PT, R0, UR8, PT ;  /* 0x0000000800007c0c */ /* 0x000fca000bf26270 */
[----:B------:R-:W-:-:S13]  /*0310*/  PLOP3.LUT P0, PT, PT, PT, UP0, 0x80, 0x0 ;  /* 0x000000000000781c */ /* 0x000fda0003f0f008 */
[----:B------:R-:W-:Y:S05]  /*0320*/  @P0 EXIT P1 ;  /* 0x000000000000094d */ /* 0x000fea0000800000 */
[----:B------:R-:W-:Y:S01]  /*0330*/  UIADD3 UR20, -UR15, UR8, URZ ;  /* 0x000000080f147290 */ /* 0x000fe2000fffe13f */
[----:B------:R-:W-:Y:S01]  /*0340*/  SHF.R.S32.HI R36, RZ, 0x1f, R7 ;  /* 0x0000001fff247819 */ /* 0x000fe20000011407 */
[----:B------:R-:W-:Y:S01]  /*0350*/  USHF.R.S32.HI UR5, URZ, 0x1f, UR12 ;  /* 0x0000001f3f057899 */ /* 0x000fe2000801140c */
[----:B------:R-:W-:Y:S01]  /*0360*/  BSSY B0, `(.L_x_1118) ;  /* 0x0000025000007945 */ /* 0x000fe20003800000 */
[----:B------:R-:W-:Y:S01]  /*0370*/  USHF.R.S32.HI UR14, URZ, 0x1f, UR16 ;  /* 0x0000001f3f0e7899 */ /* 0x000fe20008011410 */
[----:B------:R-:W-:Y:S01]  /*0380*/  LEA.HI R36, R36, R7, RZ, 0x4 ;  /* 0x0000000724247211 */ /* 0x000fe200078f20ff */
[----:B------:R-:W-:Y:S01]  /*0390*/  USEL UR17, UR12, URZ, !UP0 ;  /* 0x0000003f0c117287 */ /* 0x000fe2000c000000 */
[C---:B------:R-:W-:Y:S01]  /*03a0*/  ISETP.GE.AND P0, PT, R7.reuse, UR20, PT ;  /* 0x0000001407007c0c */ /* 0x040fe2000bf06270 */
[----:B------:R-:W-:Y:S01]  /*03b0*/  USEL UR5, UR5, URZ, !UP0 ;  /* 0x0000003f05057287 */ /* 0x000fe2000c000000 */
[----:B------:R-:W-:Y:S02]  /*03c0*/  SHF.R.S32.HI R0, RZ, 0x4, R36 ;  /* 0x00000004ff007819 */ /* 0x000fe40000011424 */
[----:B------:R-:W-:-:S02]  /*03d0*/  ISETP.GT.OR P0, PT, R7, 0x3f, P0 ;  /* 0x0000003f0700780c */ /* 0x000fc40000704670 */
[----:B------:R-:W-:Y:S02]  /*03e0*/  LOP3.LUT R10, R36, 0xfffffff0, RZ, 0xc0, !PT ;  /* 0xfffffff0240a7812 */ /* 0x000fe400078ec0ff */
[----:B------:R-:W-:Y:S02]  /*03f0*/  SHF.R.S32.HI R2, RZ, 0x1f, R0 ;  /* 0x0000001fff027819 */ /* 0x000fe40000011400 */
[----:B------:R-:W-:Y:S02]  /*0400*/  IADD3 R72, P1, R0, UR6, RZ ;  /* 0x0000000600487c10 */ /* 0x000fe4000ff3e0ff */
[----:B------:R-:W-:Y:S02]  /*0410*/  MOV R12, 0x7f800000 ;  /* 0x7f800000000c7802 */ /* 0x000fe40000000f00 */
[----:B------:R-:W-:Y:S02]  /*0420*/  MOV R11, UR13 ;  /* 0x0000000d000b7c02 */ /* 0x000fe40008000f00 */
[----:B------:R-:W-:-:S02]  /*0430*/  IADD3 R10, -R10, R7, RZ ;  /* 0x000000070a0a7210 */ /* 0x000fc40007ffe1ff */
[----:B------:R-:W-:Y:S01]  /*0440*/  IADD3.X R73, R2, UR7, RZ, P1, !PT ;  /* 0x0000000702497c10 */ /* 0x000fe20008ffe4ff */
[----:B------:R-:W-:Y:S06]  /*0450*/  @P0 BRA `(.L_x_1119) ;  /* 0x0000000000540947 */ /* 0x000fec0003800000 */
[----:B------:R-:W0:Y:S01]  /*0460*/  LDC.64 R8, c[0x0][0x290] ;  /* 0x0000a400ff087b82 */ /* 0x000e220000000a00 */
[----:B------:R-:W-:Y:S02]  /*0470*/  USHF.R.S32.HI UR9, URZ, 0x1f, UR15 ;  /* 0x0000001f3f097899 */ /* 0x000fe4000801140f */
[----:B------:R-:W-:Y:S01]  /*0480*/  MOV R2, UR15 ;  /* 0x0000000f00027c02 */ /* 0x000fe20008000f00 */
[----:B------:R-:W-:-:S03]  /*0490*/  ULDC.64 UR18, c[0x0][0x298] ;  /* 0x0000a60000127ab9 */ /* 0x000fc60000000a00 */
[--C-:B------:R-:W-:Y:S02]  /*04a0*/  IADD3 R2, P0, P1, R2, UR6, R7.reuse ;  /* 0x0000000602027c10 */ /* 0x100fe4000f91e007 */
[----:B------:R-:W-:Y:S02]  /*04b0*/  SHF.R.S32.HI R7, RZ, 0x1f, R7 ;  /* 0x0000001fff077819 */ /* 0x000fe40000011407 */
[----:B------:R-:W-:Y:S01]  /*04c0*/  MOV R6, UR9 ;  /* 0x0000000900067c02 */ /* 0x000fe20008000f00 */
[----:B------:R-:W-:-:S03]  /*04d0*/  UIMAD UR9, UR5, UR18, URZ ;  /* 0x00000012050972a4 */ /* 0x000fc6000f8e023f */
[----:B------:R-:W-:Y:S01]  /*04e0*/  IADD3.X R3, R6, UR7, R7, P0, P1 ;  /* 0x0000000706037c10 */ /* 0x000fe200087e2407 */
[----:B------:R-:W-:Y:S01]  /*04f0*/  UIMAD UR9, UR17, UR19, UR9 ;  /* 0x00000013110972a4 */ /* 0x000fe2000f8e0209 */
[C---:B0-----:R-:W-:Y:S02]  /*0500*/  IMAD R4, R8.reuse, UR14, RZ ;  /* 0x0000000e08047c24 */ /* 0x041fe4000f8e02ff */
[----:B------:R-:W-:-:S04]  /*0510*/  IMAD.WIDE.U32 R2, R8, UR16, R2 ;  /* 0x0000001008027c25 */ /* 0x000fc8000f8e0002 */
[----:B------:R-:W-:-:S05]  /*0520*/  IMAD R5, R9, UR16, R4 ;  /* 0x0000001009057c24 */ /* 0x000fca000f8e0204 */
[----:B------:R-:W-:Y:S02]  /*0530*/  IADD3 R3, R3, R5, RZ ;  /* 0x0000000503037210 */ /* 0x000fe40007ffe0ff */
[----:B------:R-:W-:Y:S01]  /*0540*/  MOV R5, UR18 ;  /* 0x0000001200057c02 */ /* 0x000fe20008000f00 */
[----:B------:R-:W-:-:S04]  /*0550*/  ULDC.64 UR18, c[0x0][0x288] ;  /* 0x0000a20000127ab9 */ /* 0x000fc80000000a00 */
[----:B------:R-:W-:-:S05]  /*0560*/  IMAD.WIDE.U32 R2, R5, UR17, R2 ;  /* 0x0000001105027c25 */ /* 0x000fca000f8e0002 */
[----:B------:R-:W-:Y:S02]  /*0570*/  IADD3 R3, R3, UR9, RZ ;  /* 0x0000000903037c10 */ /* 0x000fe4000fffe0ff */
[----:B------:R-:W-:-:S04]  /*0580*/  LEA R12, P0, R2, UR18, 0x2 ;  /* 0x00000012020c7c11 */ /* 0x000fc8000f8010ff */
[----:B------:R-:W-:-:S05]  /*0590*/  LEA.HI.X R13, R2, UR19, R3, 0x2, P0 ;  /* 0x00000013020d7c11 */ /* 0x000fca00080f1403 */
[----:B------:R0:W5:Y:S04]  /*05a0*/  LDG.E R12, desc[UR10][R12.64] ;  /* 0x0000000a0c0c7981 */ /* 0x000168000c1e1900 */
.L_x_1119:
[----:B------:R-:W-:Y:S05]  /*05b0*/  BSYNC B0 ;  /* 0x0000000000007941 */ /* 0x000fea0003800000 */
.L_x_1118:
[----:B------:R-:W-:Y:S01]  /*05c0*/  ISETP.GE.AND P1, PT, R0, UR20, PT ;  /* 0x0000001400007c0c */ /* 0x000fe2000bf26270 */
[----:B------:R-:W-:Y:S01]  /*05d0*/  BSSY B0, `(.L_x_1120) ;  /* 0x0000022000007945 */ /* 0x000fe20003800000 */
[----:B------:R-:W-:Y:S01]  /*05e0*/  IMAD.WIDE R72, R11, 0x40, R72 ;  /* 0x000000400b487825 */ /* 0x000fe200078e0248 */
[----:B------:R-:W-:Y:S02]  /*05f0*/  CS2R R4, SRZ ;  /* 0x0000000000047805 */ /* 0x000fe4000001ff00 */
[----:B------:R-:W-:Y:S02]  /*0600*/  CS2R R6, SRZ ;  /* 0x0000000000067805 */ /* 0x000fe4000001ff00 */
[----:B------:R-:W-:Y:S02]  /*0610*/  CS2R R16, SRZ ;  /* 0x0000000000107805 */ /* 0x000fe4000001ff00 */
[----:B------:R-:W-:-:S04]  /*0620*/  CS2R R18, SRZ ;  /* 0x0000000000127805 */ /* 0x000fc8000001ff00 */
[----:B------:R-:W-:Y:S05]  /*0630*/  @P1 BRA `(.L_x_1121) ;  /* 0x00000000006c1947 */ /* 0x000fea0003800000 */
[----:B------:R-:W1:Y:S01]  /*0640*/  LDC.64 R14, c[0x0][0x230] ;  /* 0x00008c00ff0e7b82 */ /* 0x000e620000000a00 */
[----:B------:R-:W-:Y:S01]  /*0650*/  SHF.L.U32 R8, R10, 0x3, RZ ;  /* 0x000000030a087819 */ /* 0x000fe200000006ff */
[----:B------:R-:W-:Y:S02]  /*0660*/  ULDC.64 UR18, c[0x0][0x238] ;  /* 0x00008e0000127ab9 */ /* 0x000fe40000000a00 */
[----:B------:R-:W-:Y:S01]  /*0670*/  UIMAD UR6, UR5, UR18, URZ ;  /* 0x00000012050672a4 */ /* 0x000fe2000f8e023f */
[----:B------:R-:W-:-:S03]  /*0680*/  SHF.R.S32.HI R9, RZ, 0x1f, R8 ;  /* 0x0000001fff097819 */ /* 0x000fc60000011408 */
[----:B------:R-:W-:Y:S01]  /*0690*/  UIMAD UR6, UR17, UR19, UR6 ;  /* 0x00000013110672a4 */ /* 0x000fe2000f8e0206 */
[----:B-1----:R-:W-:-:S04]  /*06a0*/  IMAD R2, R14, UR14, RZ ;  /* 0x0000000e0e027c24 */ /* 0x002fc8000f8e02ff */
[----:B------:R-:W-:Y:S02]  /*06b0*/  IMAD R11, R15, UR16, R2 ;  /* 0x000000100f0b7c24 */ /* 0x000fe4000f8e0202 */
[----:B------:R-:W-:Y:S01]  /*06c0*/  IMAD.WIDE.U32 R2, R14, UR16, R8 ;  /* 0x000000100e027c25 */ /* 0x000fe2000f8e0008 */
[----:B------:R-:W-:Y:S01]  /*06d0*/  MOV R9, UR18 ;  /* 0x0000001200097c02 */ /* 0x000fe20008000f00 */
[----:B------:R-:W-:-:S03]  /*06e0*/  ULDC.64 UR18, c[0x0][0x228] ;  /* 0x00008a0000127ab9 */ /* 0x000fc60000000a00 */
[----:B------:R-:W-:Y:S02]  /*06f0*/  IADD3 R3, R3, R11, RZ ;  /* 0x0000000b03037210 */ /* 0x000fe40007ffe0ff */
[----:B------:R-:W-:Y:S01]  /*0700*/  IADD3 R11, R8, 0x80, RZ ;  /* 0x00000080080b7810 */ /* 0x000fe20007ffe0ff */
[----:B------:R-:W-:-:S04]  /*0710*/  IMAD.WIDE.U32 R2, R9, UR17, R2 ;  /* 0x0000001109027c25 */ /* 0x000fc8000f8e0002 */
[----:B------:R-:W-:Y:S01]  /*0720*/  IMAD R9, R73, UR18, RZ ;  /* 0x0000001249097c24 */ /* 0x000fe2000f8e02ff */
[----:B------:R-:W-:Y:S01]  /*0730*/  IADD3 R3, R3, UR6, RZ ;  /* 0x0000000603037c10 */ /* 0x000fe2000fffe0ff */
[----:B------:R-:W-:Y:S02]  /*0740*/  ULDC UR6, c[0x0][0x21c] ;  /* 0x0000870000067ab9 */ /* 0x000fe40000000800 */
[----:B------:R-:W-:Y:S01]  /*0750*/  IMAD R9, R72, UR19, R9 ;  /* 0x0000001348097c24 */ /* 0x000fe2000f8e0209 */
[----:B------:R-:W-:Y:S01]  /*0760*/  ISETP.GE.AND P0, PT, R8, UR6, PT ;  /* 0x0000000608007c0c */ /* 0x000fe2000bf06270 */
[----:B------:R-:W-:Y:S01]  /*0770*/  IMAD.WIDE.U32 R2, R72, UR18, R2 ;  /* 0x0000001248027c25 */ /* 0x000fe2000f8e0002 */
[----:B------:R-:W-:Y:S01]  /*0780*/  ISETP.GE.AND P2, PT, R11, UR6, PT ;  /* 0x000000060b007c0c */ /* 0x000fe2000bf46270 */
[----:B------:R-:W-:-:S03]  /*0790*/  ULDC.64 UR6, c[0x0][0x210] ;  /* 0x0000840000067ab9 */ /* 0x000fc60000000a00 */
[----:B------:R-:W-:Y:S02]  /*07a0*/  IADD3 R3, R3, R9, RZ ;  /* 0x0000000903037210 */ /* 0x000fe40007ffe0ff */
[----:B------:R-:W-:-:S04]  /*07b0*/  LEA R8, P3, R2, UR6, 0x1 ;  /* 0x0000000602087c11 */ /* 0x000fc8000f8608ff */
[----:B------:R-:W-:-:S05]  /*07c0*/  LEA.HI.X R9, R2, UR7, R3, 0x1, P3 ;  /* 0x0000000702097c11 */ /* 0x000fca00098f0c03 */
[----:B------:R1:W5:Y:S04]  /*07d0*/  @!P0 LDG.E.128 R4, desc[UR10][R8.64] ;  /* 0x0000000a08048981 */ /* 0x000368000c1e1d00 */
[----:B------:R1:W5:Y:S02]  /*07e0*/  @!P2 LDG.E.128 R16, desc[UR10][R8.64+0x100] ;  /* 0x0001000a0810a981 */ /* 0x000364000c1e1d00 */
.L_x_1121:
[----:B------:R-:W-:Y:S05]  /*07f0*/  BSYNC B0 ;  /* 0x0000000000007941 */ /* 0x000fea0003800000 */
.L_x_1120:
[----:B------:R-:W-:Y:S01]  /*0800*/  UIMAD UR9, UR13, -0x40, UR8 ;  /* 0xffffffc00d0978a4 */ /* 0x000fe2000f8e0208 */
[----:B------:R-:W-:Y:S01]  /*0810*/  IADD3 R0, R0, 0x10, RZ ;  /* 0x0000001000007810 */ /* 0x000fe20007ffe0ff */
[----:B------:R-:W-:Y:S01]  /*0820*/  BSSY B0, `(.L_x_1122) ;  /* 0x0000042000007945 */ /* 0x000fe20003800000 */
[----:B-----5:R-:W-:Y:S02]  /*0830*/  MOV R42, R4 ;  /* 0x00000004002a7202 */ /* 0x020fe40000000f00 */
[----:B------:R-:W-:Y:S02]  /*0840*/  CS2R R20, SRZ ;  /* 0x0000000000147805 */ /* 0x000fe4000001ff00 */
[----:B------:R-:W-:Y:S02]  /*0850*/  MOV R41, R5 ;  /* 0x0000000500297202 */ /* 0x000fe40000000f00 */
[----:B------:R-:W-:Y:S02]  /*0860*/  CS2R R4, SRZ ;  /* 0x0000000000047805 */ /* 0x000fe4000001ff00 */
[----:B------:R-:W-:-:S02]  /*0870*/  ISETP.GE.AND P0, PT, R0, UR9, PT ;  /* 0x0000000900007c0c */ /* 0x000fc4000bf06270 */
[----:B------:R-:W-:Y:S02]  /*0880*/  CS2R R22, SRZ ;  /* 0x0000000000167805 */ /* 0x000fe4000001ff00 */
[----:B-1----:R-:W-:Y:S02]  /*0890*/  MOV R8, R6 ;  /* 0x0000000600087202 */ /* 0x002fe40000000f00 */
[----:B------:R-:W-:Y:S02]  /*08a0*/  MOV R11, R7 ;  /* 0x00000007000b7202 */ /* 0x000fe40000000f00 */
[----:B------:R-:W-:-:S05]  /*08b0*/  CS2R R6, SRZ ;  /* 0x0000000000067805 */ /* 0x000fca000001ff00 */
[----:B------:R-:W-:Y:S05]  /*08c0*/  @P0 BRA `(.L_x_1123) ;  /* 0x0000000000dc0947 */ /* 0x000fea0003800000 */
[----:B------:R-:W1:Y:S01]  /*08d0*/  LDC R3, c[0x0][0x21c] ;  /* 0x00008700ff037b82 */ /* 0x000e620000000800 */
[----:B------:R-:W-:Y:S01]  /*08e0*/  SHF.L.U32 R14, R10, 0x3, RZ ;  /* 0x000000030a0e7819 */ /* 0x000fe200000006ff */
[----:B------:R-:W-:Y:S03]  /*08f0*/  BSSY B1, `(.L_x_1124) ;  /* 0x000001c000017945 */ /* 0x000fe60003800000 */
[C---:B------:R-:W-:Y:S02]  /*0900*/  IADD3 R0, R14.reuse, 0x80, RZ ;  /* 0x000000800e007810 */ /* 0x040fe40007ffe0ff */
[-C--:B-1----:R-:W-:Y:S02]  /*0910*/  ISETP.GE.AND P0, PT, R14, R3.reuse, PT ;  /* 0x000000030e00720c */ /* 0x082fe40003f06270 */
[----:B------:R-:W-:-:S11]  /*0920*/  ISETP.GE.AND P2, PT, R0, R3, PT ;  /* 0x000000030000720c */ /* 0x000fd60003f46270 */
[----:B------:R-:W-:Y:S05]  /*0930*/  @P0 BRA `(.L_x_1125) ;  /* 0x00000000005c0947 */ /* 0x000fea0003800000 */
[----:B------:R-:W1:Y:S01]  /*0940*/  LDC.64 R4, c[0x0][0x230] ;  /* 0x00008c00ff047b82 */ /* 0x000e620000000a00 */
[----:B------:R-:W-:Y:S01]  /*0950*/  SHF.R.S32.HI R15, RZ, 0x1f, R14 ;  /* 0x0000001fff0f7819 */ /* 0x000fe2000001140e */
[----:B------:R-:W-:Y:S02]  /*0960*/  ULDC.64 UR18, c[0x0][0x238] ;  /* 0x00008e0000127ab9 */ /* 0x000fe40000000a00 */
[----:B------:R-:W-:Y:S02]  /*0970*/  UIMAD UR6, UR5, UR18, URZ ;  /* 0x00000012050672a4 */ /* 0x000fe4000f8e023f */
[----:B------:R-:W-:Y:S02]  /*0980*/  MOV R7, UR18 ;  /* 0x0000001200077c02 */ /* 0x000fe40008000f00 */
[----:B------:R-:W-:-:S03]  /*0990*/  UIMAD UR6, UR17, UR19, UR6 ;  /* 0x00000013110672a4 */ /* 0x000fc6000f8e0206 */
[----:B------:R-:W-:Y:S01]  /*09a0*/  ULDC.64 UR18, c[0x0][0x228] ;  /* 0x00008a0000127ab9 */ /* 0x000fe20000000a00 */
[C---:B-1----:R-:W-:Y:S02]  /*09b0*/  IMAD R0, R4.reuse, UR14, RZ ;  /* 0x0000000e04007c24 */ /* 0x042fe4000f8e02ff */
[----:B------:R-:W-:-:S04]  /*09c0*/  IMAD.WIDE.U32 R2, R4, UR16, R14 ;  /* 0x0000001004027c25 */ /* 0x000fc8000f8e000e */
[----:B------:R-:W-:-:S05]  /*09d0*/  IMAD R5, R5, UR16, R0 ;  /* 0x0000001005057c24 */ /* 0x000fca000f8e0200 */
[----:B------:R-:W-:Y:S02]  /*09e0*/  IADD3 R3, R3, R5, RZ ;  /* 0x0000000503037210 */ /* 0x000fe40007ffe0ff */
[----:B------:R-:W-:Y:S01]  /*09f0*/  IADD3 R5, P0, R72, 0x10, RZ ;  /* 0x0000001048057810 */ /* 0x000fe20007f1e0ff */
[----:B------:R-:W-:-:S03]  /*0a00*/  IMAD.WIDE.U32 R2, R7, UR17, R2 ;  /* 0x0000001107027c25 */ /* 0x000fc6000f8e0002 */
[----:B------:R-:W-:Y:S02]  /*0a10*/  IADD3.X R0, RZ, R73, RZ, P0, !PT ;  /* 0x00000049ff007210 */ /* 0x000fe400007fe4ff */
[----:B------:R-:W-:-:S03]  /*0a20*/  IADD3 R3, R3, UR6, RZ ;  /* 0x0000000603037c10 */ /* 0x000fc6000fffe0ff */
[----:B------:R-:W-:Y:S01]  /*0a30*/  IMAD R0, R0, UR18, RZ ;  /* 0x0000001200007c24 */ /* 0x000fe2000f8e02ff */
[----:B------:R-:W-:-:S03]  /*0a40*/  ULDC.64 UR6, c[0x0][0x210] ;  /* 0x0000840000067ab9 */ /* 0x000fc60000000a00 */
[C---:B------:R-:W-:Y:S02]  /*0a50*/  IMAD R7, R5.reuse, UR19, R0 ;  /* 0x0000001305077c24 */ /* 0x040fe4000f8e0200 */
[----:B------:R-:W-:-:S05]  /*0a60*/  IMAD.WIDE.U32 R2, R5, UR18, R2 ;  /* 0x0000001205027c25 */ /* 0x000fca000f8e0002 */
[----:B------:R-:W-:Y:S02]  /*0a70*/  IADD3 R3, R3, R7, RZ ;  /* 0x0000000703037210 */ /* 0x000fe40007ffe0ff */
[----:B------:R-:W-:-:S04]  /*0a80*/  LEA R4, P0, R2, UR6, 0x1 ;  /* 0x0000000602047c11 */ /* 0x000fc8000f8008ff */
[----:B------:R-:W-:-:S06]  /*0a90*/  LEA.HI.X R5, R2, UR7, R3, 0x1, P0 ;  /* 0x0000000702057c11 */ /* 0x000fcc00080f0c03 */
[----:B------:R-:W5:Y:S03]  /*0aa0*/  LDG.E.128 R4, desc[UR10][R4.64] ;  /* 0x0000000a04047981 */ /* 0x000f66000c1e1d00 */
.L_x_1125:
[----:B------:R-:W-:Y:S05]  /*0ab0*/  BSYNC B1 ;  /* 0x0000000000017941 */ /* 0x000fea0003800000 */
.L_x_1124:
        /* <DEDUP_REMOVED lines=24> */
.L_x_1123:
[----:B------:R-:W-:Y:S05]  /*0c40*/  BSYNC B0 ;  /* 0x0000000000007941 */ /* 0x000fea0003800000 */
.L_x_1122:
[----:B------:R-:W-:Y:S01]  /*0c50*/  LEA.HI.SX32 R0, R36, 0x20, 0x1c ;  /* 0x0000002024007811 */ /* 0x000fe200078fe2ff */
[----:B------:R-:W-:Y:S01]  /*0c60*/  BSSY B0, `(.L_x_1126) ;  /* 0x0000040000007945 */ /* 0x000fe20003800000 */
[----:B-----5:R-:W-:Y:S02]  /*0c70*/  MOV R40, R4 ;  /* 0x0000000400287202 */ /* 0x020fe40000000f00 */
[----:B------:R-:W-:Y:S02]  /*0c80*/  CS2R R28, SRZ ;  /* 0x00000000001c7805 */ /* 0x000fe4000001ff00 */
[----:B------:R-:W-:Y:S02]  /*0c90*/  ISETP.GE.AND P2, PT, R0, UR9, PT ;  /* 0x0000000900007c0c */ /* 0x000fe4000bf46270 */
[----:B------:R-:W-:Y:S02]  /*0ca0*/  CS2R R30, SRZ ;  /* 0x00000000001e7805 */ /* 0x000fe4000001ff00 */
[----:B------:R-:W-:-:S02]  /*0cb0*/  MOV R9, R5 ;  /* 0x0000000500097202 */ /* 0x000fc40000000f00 */
[----:B------:R-:W-:Y:S02]  /*0cc0*/  CS2R R24, SRZ ;  /* 0x0000000000187805 */ /* 0x000fe4000001ff00 */
        /* <DEDUP_REMOVED lines=11> */
[----:B------:R-:W-:Y:S01]  /*0d80*/  ULDC.64 UR18, c[0x0][0x238] ;  /* 0x00008e0000127ab9 */ /* 0x000fe20000000a00 */
[----:B0-----:R-:W-:Y:S01]  /*0d90*/  IADD3 R13, P0, R72, 0x20, RZ ;  /* 0x00000020480d7810 */ /* 0x001fe20007f1e0ff */
[----:B------:R-:W-:-:S04]  /*0da0*/  UIMAD UR6, UR5, UR18, URZ ;  /* 0x00000012050672a4 */ /* 0x000fc8000f8e023f */
[----:B------:R-:W-:Y:S01]  /*0db0*/  UIMAD UR6, UR17, UR19, UR6 ;  /* 0x00000013110672a4 */ /* 0x000fe2000f8e0206 */
[C---:B-1----:R-:W-:Y:S02]  /*0dc0*/  IMAD R0, R14.reuse, UR14, RZ ;  /* 0x0000000e0e007c24 */ /* 0x042fe4000f8e02ff */
[----:B------:R-:W-:-:S04]  /*0dd0*/  IMAD.WIDE.U32 R2, R14, UR16, R4 ;  /* 0x000000100e027c25 */ /* 0x000fc8000f8e0004 */
[----:B------:R-:W-:Y:S01]  /*0de0*/  IMAD R15, R15, UR16, R0 ;  /* 0x000000100f0f7c24 */ /* 0x000fe2000f8e0200 */
[----:B------:R-:W-:-:S04]  /*0df0*/  IADD3.X R0, RZ, R73, RZ, P0, !PT ;  /* 0x00000049ff007210 */ /* 0x000fc800007fe4ff */
[----:B------:R-:W-:Y:S02]  /*0e00*/  IADD3 R3, R3, R15, RZ ;  /* 0x0000000f03037210 */ /* 0x000fe40007ffe0ff */
[----:B------:R-:W-:Y:S01]  /*0e10*/  MOV R15, UR18 ;  /* 0x00000012000f7c02 */ /* 0x000fe20008000f00 */
[----:B------:R-:W-:Y:S02]  /*0e20*/  ULDC.64 UR18, c[0x0][0x228] ;  /* 0x00008a0000127ab9 */ /* 0x000fe40000000a00 */
[----:B------:R-:W-:Y:S02]  /*0e30*/  IMAD R0, R0, UR18, RZ ;  /* 0x0000001200007c24 */ /* 0x000fe4000f8e02ff */
[----:B------:R-:W-:-:S04]  /*0e40*/  IMAD.WIDE.U32 R2, R15, UR17, R2 ;  /* 0x000000110f027c25 */ /* 0x000fc8000f8e0002 */
[----:B------:R-:W-:Y:S01]  /*0e50*/  IMAD R15, R13, UR19, R0 ;  /* 0x000000130d0f7c24 */ /* 0x000fe2000f8e0200 */
[----:B------:R-:W-:Y:S01]  /*0e60*/  IADD3 R3, R3, UR6, RZ ;  /* 0x0000000603037c10 */ /* 0x000fe2000fffe0ff */
[----:B------:R-:W-:Y:S02]  /*0e70*/  ULDC.64 UR6, c[0x0][0x210] ;  /* 0x0000840000067ab9 */ /* 0x000fe40000000a00 */
[----:B------:R-:W-:-:S05]  /*0e80*/  IMAD.WIDE.U32 R2, R13, UR18, R2 ;  /* 0x000000120d027c25 */ /* 0x000fca000f8e0002 */
[----:B------:R-:W-:Y:S02]  /*0e90*/  IADD3 R3, R3, R15, RZ ;  /* 0x0000000f03037210 */ /* 0x000fe40007ffe0ff */
[----:B------:R-:W-:-:S04]  /*0ea0*/  LEA R28, P0, R2, UR6, 0x1 ;  /* 0x00000006021c7c11 */ /* 0x000fc8000f8008ff */
[----:B------:R-:W-:-:S06]  /*0eb0*/  LEA.HI.X R29, R2, UR7, R3, 0x1, P0 ;  /* 0x00000007021d7c11 */ /* 0x000fcc00080f0c03 */
[----:B------:R-:W5:Y:S03]  /*0ec0*/  LDG.E.128 R28, desc[UR10][R28.64] ;  /* 0x0000000a1c1c7981 */ /* 0x000f66000c1e1d00 */
.L_x_1129:
[----:B------:R-:W-:Y:S05]  /*0ed0*/  BSYNC B1 ;  /* 0x0000000000017941 */ /* 0x000fea0003800000 */
.L_x_1128:
[----:B------:R-:W-:Y:S05]  /*0ee0*/  @P3 BRA `(.L_x_1127) ;  /* 0x00000000005c3947 */ /* 0x000fea0003800000 */
[----:B------:R-:W1:Y:S01]  /*0ef0*/  LDC.64 R2, c[0x0][0x230] ;  /* 0x00008c00ff027b82 */ /* 0x000e620000000a00 */
[----:B------:R-:W-:Y:S01]  /*0f00*/  SHF.R.S32.HI R5, RZ, 0x1f, R4 ;  /* 0x0000001fff057819 */ /* 0x000fe20000011404 */
[----:B------:R-:W-:Y:S02]  /*0f10*/  ULDC.64 UR18, c[0x0][0x238] ;  /* 0x00008e0000127ab9 */ /* 0x000fe40000000a00 */
[----:B------:R-:W-:Y:S02]  /*0f20*/  UIMAD UR6, UR5, UR18, URZ ;  /* 0x00000012050672a4 */ /* 0x000fe4000f8e023f */
[----:B0-----:R-:W-:Y:S02]  /*0f30*/  MOV R13, UR18 ;  /* 0x00000012000d7c02 */ /* 0x001fe40008000f00 */
        /* <DEDUP_REMOVED lines=18> */
.L_x_1127:
[----:B------:R-:W-:Y:S05]  /*1060*/  BSYNC B0 ;  /* 0x0000000000007941 */ /* 0x000fea0003800000 */
.L_x_1126:
[----:B------:R-:W1:Y:S01]  /*1070*/  LDC.64 R38, c[0x0][0x250] ;  /* 0x00009400ff267b82 */ /* 0x000e620000000a00 */
[--C-:B------:R-:W-:Y:S01]  /*1080*/  HADD2.F32 R46, -RZ, R21.reuse.H0_H0 ;  /* 0x20000015ff2e7230 */ /* 0x100fe20000004100 */
[----:B------:R-:W-:Y:S01]  /*1090*/  SHF.L.U32 R74, R10, 0x3, RZ ;  /* 0x000000030a4a7819 */ /* 0x000fe200000006ff */
[----:B------:R-:W-:Y:S01]  /*10a0*/  HADD2.F32 R47, -RZ, R21.H1_H1 ;  /* 0x30000015ff2f7230 */ /* 0x000fe20000004100 */
[----:B------:R-:W-:Y:S01]  /*10b0*/  LEA.HI.SX32 R21, R36, 0x30, 0x1c ;  /* 0x0000003024157811 */ /* 0x000fe200078fe2ff */
[--C-:B------:R-:W-:Y:S01]  /*10c0*/  HADD2.F32 R44, -RZ, R20.reuse.H0_H0 ;  /* 0x20000014ff2c7230 */ /* 0x100fe20000004100 */
[----:B------:R-:W-:Y:S01]  /*10d0*/  SHF.R.S32.HI R75, RZ, 0x1f, R74 ;  /* 0x0000001fff4b7819 */ /* 0x000fe2000001144a */
[----:B------:R-:W-:Y:S01]  /*10e0*/  HADD2.F32 R45, -RZ, R20.H1_H1 ;  /* 0x30000014ff2d7230 */ /* 0x000fe20000004100 */
[----:B------:R-:W-:Y:S01]  /*10f0*/  ISETP.GE.AND P0, PT, R21, UR9, PT ;  /* 0x0000000915007c0c */ /* 0x000fe2000bf06270 */
[--C-:B------:R-:W-:Y:S01]  /*1100*/  HADD2.F32 R0, -RZ, R16.reuse.H0_H0 ;  /* 0x20000010ff007230 */ /* 0x100fe20000004100 */
[----:B------:R-:W-:Y:S01]  /*1110*/  BSSY B0, `(.L_x_1130) ;  /* 0x000003b000007945 */ /* 0x000fe20003800000 */
[----:B0-----:R-:W-:Y:S01]  /*1120*/  HADD2.F32 R13, -RZ, R16.H1_H1 ;  /* 0x30000010ff0d7230 */ /* 0x001fe20000004100 */
[----:B-----5:R-:W-:Y:S01]  /*1130*/  MOV R4, R28 ;  /* 0x0000001c00047202 */ /* 0x020fe20000000f00 */
[--C-:B------:R-:W-:Y:S01]  /*1140*/  HADD2.F32 R14, -RZ, R17.reuse.H0_H0 ;  /* 0x20000011ff0e7230 */ /* 0x100fe20000004100 */
[----:B------:R-:W-:Y:S01]  /*1150*/  MOV R5, R29 ;  /* 0x0000001d00057202 */ /* 0x000fe20000000f00 */
[----:B------:R-:W-:Y:S01]  /*1160*/  HADD2.F32 R15, -RZ, R17.H1_H1 ;  /* 0x30000011ff0f7230 */ /* 0x000fe20000004100 */
[----:B------:R-:W-:Y:S01]  /*1170*/  MOV R2, R30 ;  /* 0x0000001e00027202 */ /* 0x000fe20000000f00 */
[--C-:B------:R-:W-:Y:S01]  /*1180*/  HADD2.F32 R16, -RZ, R18.reuse.H0_H0 ;  /* 0x20000012ff107230 */ /* 0x100fe20000004100 */
[----:B------:R-:W-:Y:S01]  /*1190*/  MOV R3, R31 ;  /* 0x0000001f00037202 */ /* 0x000fe20000000f00 */
[----:B------:R-:W-:Y:S01]  /*11a0*/  HADD2.F32 R17, -RZ, R18.H1_H1 ;  /* 0x30000012ff117230 */ /* 0x000fe20000004100 */
[----:B------:R-:W-:Y:S01]  /*11b0*/  CS2R R28, SRZ ;  /* 0x00000000001c7805 */ /* 0x000fe2000001ff00 */
[----:B------:R-:W-:Y:S01]  /*11c0*/  HADD2.F32 R18, -RZ, R19.H0_H0 ;  /* 0x20000013ff127230 */ /* 0x000fe20000004100 */
[----:B------:R-:W-:Y:S01]  /*11d0*/  CS2R R30, SRZ ;  /* 0x00000000001e7805 */ /* 0x000fe2000001ff00 */
[----:B------:R-:W-:-:S02]  /*11e0*/  HADD2.F32 R48, -RZ, R22.H0_H0 ;  /* 0x20000016ff307230 */ /* 0x000fc40000004100 */
[----:B-1----:R-:W-:Y:S02]  /*11f0*/  IMAD R20, R38, UR14, RZ ;  /* 0x0000000e26147c24 */ /* 0x002fe4000f8e02ff */
[----:B------:R-:W-:Y:S02]  /*1200*/  HADD2.F32 R49, -RZ, R22.H1_H1 ;  /* 0x30000016ff317230 */ /* 0x000fe40000004100 */
[--C-:B------:R-:W-:Y:S02]  /*1210*/  HADD2.F32 R50, -RZ, R23.reuse.H0_H0 ;  /* 0x20000017ff327230 */ /* 0x100fe40000004100 */
[----:B------:R-:W-:Y:S01]  /*1220*/  HADD2.F32 R51, -RZ, R23.H1_H1 ;  /* 0x30000017ff337230 */ /* 0x000fe20000004100 */
[----:B------:R-:W-:Y:S01]  /*1230*/  CS2R R22, SRZ ;  /* 0x0000000000167805 */ /* 0x000fe2000001ff00 */
[----:B------:R-:W-:Y:S01]  /*1240*/  IMAD R39, R39, UR16, R20 ;  /* 0x0000001027277c24 */ /* 0x000fe2000f8e0214 */
[----:B------:R-:W-:Y:S01]  /*1250*/  CS2R R20, SRZ ;  /* 0x0000000000147805 */ /* 0x000fe2000001ff00 */
[----:B------:R-:W-:-:S02]  /*1260*/  HADD2.F32 R19, -RZ, R19.H1_H1 ;  /* 0x30000013ff137230 */ /* 0x000fc40000004100 */
[----:B------:R-:W-:-:S04]  /*1270*/  IMAD.WIDE.U32 R32, R38, UR16, R74 ;  /* 0x0000001026207c25 */ /* 0x000fc8000f8e004a */
[--C-:B------:R-:W-:Y:S02]  /*1280*/  HADD2.F32 R52, -RZ, R24.reuse.H0_H0 ;  /* 0x20000018ff347230 */ /* 0x100fe40000004100 */
[----:B------:R-:W-:Y:S02]  /*1290*/  HADD2.F32 R54, -RZ, R24.H1_H1 ;  /* 0x30000018ff367230 */ /* 0x000fe40000004100 */
[--C-:B------:R-:W-:Y:S02]  /*12a0*/  HADD2.F32 R53, -RZ, R25.reuse.H0_H0 ;  /* 0x20000019ff357230 */ /* 0x100fe40000004100 */
[----:B------:R-:W-:Y:S02]  /*12b0*/  HADD2.F32 R62, -RZ, R25.H1_H1 ;  /* 0x30000019ff3e7230 */ /* 0x000fe40000004100 */
[--C-:B------:R-:W-:Y:S02]  /*12c0*/  HADD2.F32 R55, -RZ, R26.reuse.H0_H0 ;  /* 0x2000001aff377230 */ /* 0x100fe40000004100 */
[----:B------:R-:W-:Y:S01]  /*12d0*/  HADD2.F32 R64, -RZ, R26.H1_H1 ;  /* 0x3000001aff407230 */ /* 0x000fe20000004100 */
[----:B------:R-:W-:Y:S06]  /*12e0*/  @P0 BRA `(.L_x_1131) ;  /* 0x0000000000740947 */ /* 0x000fec0003800000 */
[----:B------:R-:W0:Y:S01]  /*12f0*/  LDC.64 R34, c[0x0][0x230] ;  /* 0x00008c00ff227b82 */ /* 0x000e220000000a00 */
[----:B------:R-:W-:Y:S01]  /*1300*/  SHF.L.U32 R24, R10, 0x3, RZ ;  /* 0x000000030a187819 */ /* 0x000fe200000006ff */
[----:B------:R-:W-:Y:S02]  /*1310*/  ULDC.64 UR18, c[0x0][0x238] ;  /* 0x00008e0000127ab9 */ /* 0x000fe40000000a00 */
[----:B------:R-:W-:Y:S01]  /*1320*/  UIMAD UR6, UR5, UR18, URZ ;  /* 0x00000012050672a4 */ /* 0x000fe2000f8e023f */
[----:B------:R-:W-:Y:S02]  /*1330*/  SHF.R.S32.HI R25, RZ, 0x1f, R24 ;  /* 0x0000001fff197819 */ /* 0x000fe40000011418 */
[----:B------:R-:W-:Y:S01]  /*1340*/  IADD3 R38, R24, 0x80, RZ ;  /* 0x0000008018267810 */ /* 0x000fe20007ffe0ff */
[----:B------:R-:W-:Y:S01]  /*1350*/  UIMAD UR6, UR17, UR19, UR6 ;  /* 0x00000013110672a4 */ /* 0x000fe2000f8e0206 */
[----:B0-----:R-:W-:-:S04]  /*1360*/  IMAD R26, R34, UR14, RZ ;  /* 0x0000000e221a7c24 */ /* 0x001fc8000f8e02ff */
[----:B------:R-:W-:Y:S02]  /*1370*/  IMAD R37, R35, UR16, R26 ;  /* 0x0000001023257c24 */ /* 0x000fe4000f8e021a */
[----:B------:R-:W-:Y:S01]  /*1380*/  IMAD.WIDE.U32 R34, R34, UR16, R24 ;  /* 0x0000001022227c25 */ /* 0x000fe2000f8e0018 */
[----:B------:R-:W-:-:S04]  /*1390*/  IADD3 R25, P3, R72, 0x30, RZ ;  /* 0x0000003048197810 */ /* 0x000fc80007f7e0ff */
[----:B------:R-:W-:Y:S02]  /*13a0*/  IADD3 R35, R35, R37, RZ ;  /* 0x0000002523237210 */ /* 0x000fe40007ffe0ff */
[----:B------:R-:W-:Y:S01]  /*13b0*/  MOV R37, UR18 ;  /* 0x0000001200257c02 */ /* 0x000fe20008000f00 */
[----:B------:R-:W-:Y:S01]  /*13c0*/  ULDC.64 UR18, c[0x0][0x228] ;  /* 0x00008a0000127ab9 */ /* 0x000fe20000000a00 */
[----:B------:R-:W-:-:S03]  /*13d0*/  IADD3.X R26, RZ, R73, RZ, P3, !PT ;  /* 0x00000049ff1a7210 */ /* 0x000fc60001ffe4ff */
[----:B------:R-:W-:-:S04]  /*13e0*/  IMAD.WIDE.U32 R34, R37, UR17, R34 ;  /* 0x0000001125227c25 */ /* 0x000fc8000f8e0022 */
[----:B------:R-:W-:Y:S01]  /*13f0*/  IMAD R26, R26, UR18, RZ ;  /* 0x000000121a1a7c24 */ /* 0x000fe2000f8e02ff */
[----:B------:R-:W-:Y:S01]  /*1400*/  IADD3 R35, R35, UR6, RZ ;  /* 0x0000000623237c10 */ /* 0x000fe2000fffe0ff */
[----:B------:R-:W-:Y:S02]  /*1410*/  ULDC UR6, c[0x0][0x21c] ;  /* 0x0000870000067ab9 */ /* 0x000fe40000000800 */
[C---:B------:R-:W-:Y:S01]  /*1420*/  IMAD R37, R25.reuse, UR19, R26 ;  /* 0x0000001319257c24 */ /* 0x040fe2000f8e021a */
        /* <DEDUP_REMOVED lines=9> */
.L_x_1131:
[----:B------:R-:W-:Y:S05]  /*14c0*/  BSYNC B0 ;  /* 0x0000000000007941 */ /* 0x000fea0003800000 */
.L_x_1130:
[----:B------:R-:W-:Y:S01]  /*14d0*/  ULDC.64 UR6, c[0x0][0x258] ;  /* 0x0000960000067ab9 */ /* 0x000fe20000000a00 */
[----:B------:R-:W-:Y:S01]  /*14e0*/  IADD3 R33, R33, R39, RZ ;  /* 0x0000002721217210 */ /* 0x000fe20007ffe0ff */
[----:B------:R-:W-:Y:S01]  /*14f0*/  BSSY B0, `(.L_x_1132) ;  /* 0x000001d000007945 */ /* 0x000fe20003800000 */
[----:B------:R-:W-:Y:S01]  /*1500*/  MOV R81, UR6 ;  /* 0x0000000600517c02 */ /* 0x000fe20008000f00 */
[----:B------:R-:W-:Y:S01]  /*1510*/  UIMAD UR6, UR5, UR6, URZ ;  /* 0x00000006050672a4 */ /* 0x000fe2000f8e023f */
[--C-:B------:R-:W-:Y:S01]  /*1520*/  HADD2.F32 R63, -RZ, R27.reuse.H0_H0 ;  /* 0x2000001bff3f7230 */ /* 0x100fe20000004100 */
[----:B------:R-:W-:Y:S01]  /*1530*/  LEA.HI.SX32 R43, R36, 0x10, 0x1c ;  /* 0x00000010242b7811 */ /* 0x000fe200078fe2ff */
[----:B------:R-:W-:Y:S01]  /*1540*/  HADD2.F32 R66, -RZ, R27.H1_H1 ;  /* 0x3000001bff427230 */ /* 0x000fe20000004100 */
[----:B------:R-:W-:Y:S02]  /*1550*/  UIMAD UR6, UR17, UR7, UR6 ;  /* 0x00000007110672a4 */ /* 0x000fe4000f8e0206 */
[----:B------:R-:W-:Y:S01]  /*1560*/  IMAD.WIDE.U32 R80, R81, UR17, R32 ;  /* 0x0000001151507c25 */ /* 0x000fe2000f8e0020 */
[----:B------:R-:W-:-:S02]  /*1570*/  CS2R R32, SRZ ;  /* 0x0000000000207805 */ /* 0x000fc4000001ff00 */
[----:B------:R-:W-:Y:S02]  /*1580*/  CS2R R34, SRZ ;  /* 0x0000000000227805 */ /* 0x000fe4000001ff00 */
[----:B0-----:R-:W-:Y:S02]  /*1590*/  CS2R R24, SRZ ;  /* 0x0000000000187805 */ /* 0x001fe4000001ff00 */
[----:B------:R-:W-:Y:S02]  /*15a0*/  CS2R R26, SRZ ;  /* 0x00000000001a7805 */ /* 0x000fe4000001ff00 */
[----:B------:R-:W-:Y:S01]  /*15b0*/  IADD3 R77, R81, UR6, RZ ;  /* 0x00000006514d7c10 */ /* 0x000fe2000fffe0ff */
        /* <DEDUP_REMOVED lines=16> */
.L_x_1133:
[----:B------:R-:W-:Y:S05]  /*16c0*/  BSYNC B0 ;  /* 0x0000000000007941 */ /* 0x000fea0003800000 */
.L_x_1132:
[----:B------:R-:W-:Y:S01]  /*16d0*/  ISETP.GE.AND P1, PT, R43, UR9, PT ;  /* 0x000000092b007c0c */ /* 0x000fe2000bf26270 */
[--C-:B------:R-:W-:Y:S01]  /*16e0*/  HADD2.F32 R89, -RZ, R42.reuse.H0_H0 ;  /* 0x2000002aff597230 */ /* 0x100fe20000004100 */
[----:B-----5:R-:W-:Y:S01]  /*16f0*/  MOV R65, R28 ;  /* 0x0000001c00417202 */ /* 0x020fe20000000f00 */
[----:B------:R-:W-:Y:S01]  /*1700*/  HADD2.F32 R28, -RZ, R42.H1_H1 ;  /* 0x3000002aff1c7230 */ /* 0x000fe20000004100 */
[----:B------:R-:W-:Y:S01]  /*1710*/  MOV R68, R29 ;  /* 0x0000001d00447202 */ /* 0x000fe20000000f00 */
[--C-:B------:R-:W-:Y:S01]  /*1720*/  HADD2.F32 R29, -RZ, R32.reuse.H1_H1 ;  /* 0x30000020ff1d7230 */ /* 0x100fe20000004100 */
[----:B------:R-:W-:Y:S01]  /*1730*/  MOV R67, R30 ;  /* 0x0000001e00437202 */ /* 0x000fe20000000f00 */
[----:B------:R-:W-:Y:S01]  /*1740*/  HADD2.F32 R30, -RZ, R32.H0_H0 ;  /* 0x20000020ff1e7230 */ /* 0x000fe20000004100 */
[----:B------:R-:W-:Y:S01]  /*1750*/  BSSY B0, `(.L_x_1134) ;  /* 0x000002b000007945 */ /* 0x000fe20003800000 */
[----:B------:R-:W-:Y:S01]  /*1760*/  MOV R69, R31 ;  /* 0x0000001f00457202 */ /* 0x000fe20000000f00 */
[----:B------:R-:W-:Y:S01]  /*1770*/  FMUL.FTZ R28, R28, R29 ;  /* 0x0000001d1c1c7220 */ /* 0x000fe20000410000 */
[----:B------:R-:W-:Y:S01]  /*1780*/  MOV R78, R33 ;  /* 0x00000021004e7202 */ /* 0x000fe20000000f00 */
[----:B------:R-:W-:Y:S01]  /*1790*/  HADD2.F32 R84, -RZ, R41.H0_H0 ;  /* 0x20000029ff547230 */ /* 0x000fe20000004100 */
[----:B------:R-:W-:Y:S01]  /*17a0*/  MOV R70, R34 ;  /* 0x0000002200467202 */ /* 0x000fe20000000f00 */
[----:B------:R-:W-:Y:S01]  /*17b0*/  FFMA.FTZ R89, R89, R30, R28 ;  /* 0x0000001e59597223 */ /* 0x000fe2000001001c */
[----:B------:R-:W-:-:S02]  /*17c0*/  MOV R71, R35 ;  /* 0x0000002300477202 */ /* 0x000fc40000000f00 */
[----:B------:R-:W-:Y:S02]  /*17d0*/  CS2R R32, SRZ ;  /* 0x0000000000207805 */ /* 0x000fe4000001ff00 */
[----:B------:R-:W-:Y:S02]  /*17e0*/  CS2R R34, SRZ ;  /* 0x0000000000227805 */ /* 0x000fe4000001ff00 */
[----:B------:R-:W-:Y:S02]  /*17f0*/  CS2R R28, SRZ ;  /* 0x00000000001c7805 */ /* 0x000fe4000001ff00 */
[----:B------:R-:W-:Y:S01]  /*1800*/  CS2R R30, SRZ ;  /* 0x00000000001e7805 */ /* 0x000fe2000001ff00 */
[----:B------:R-:W-:Y:S06]  /*1810*/  @P1 BRA `(.L_x_1135) ;  /* 0x0000000000781947 */ /* 0x000fec0003800000 */
[----:B------:R-:W-:Y:S01]  /*1820*/  ULDC UR6, c[0x0][0x21c] ;  /* 0x0000870000067ab9 */ /* 0x000fe20000000800 */
[----:B0-----:R-:W-:Y:S02]  /*1830*/  LEA R36, R10, 0x80, 0x3 ;  /* 0x000000800a247811 */ /* 0x001fe400078e18ff */
[----:B------:R-:W-:Y:S02]  /*1840*/  ISETP.GE.AND P3, PT, R74, UR6, PT ;  /* 0x000000064a007c0c */ /* 0x000fe4000bf66270 */
[----:B------:R-:W-:-:S11]  /*1850*/  ISETP.GE.AND P1, PT, R36, UR6, PT ;  /* 0x0000000624007c0c */ /* 0x000fd6000bf26270 */
[----:B------:R-:W0:Y:S01]  /*1860*/  @!P3 LDC.64 R36, c[0x0][0x248] ;  /* 0x00009200ff24bb82 */ /* 0x000e220000000a00 */
[C---:B------:R-:W-:Y:S02]  /*1870*/  @!P3 IADD3 R79, P4, R72.reuse, 0x10, RZ ;  /* 0x00000010484fb810 */ /* 0x040fe40007f9e0ff */
[----:B------:R-:W-:Y:S02]  /*1880*/  @!P1 IADD3 R83, P5, R72, 0x10, RZ ;  /* 0x0000001048539810 */ /* 0x000fe40007fbe0ff */
[----:B------:R-:W-:Y:S02]  /*1890*/  @!P3 MOV R60, R80 ;  /* 0x00000050003cb202 */ /* 0x000fe40000000f00 */
[----:B------:R-:W-:Y:S01]  /*18a0*/  @!P3 MOV R61, R77 ;  /* 0x0000004d003db202 */ /* 0x000fe20000000f00 */
[----:B------:R-:W1:Y:S01]  /*18b0*/  @!P1 LDC.64 R38, c[0x0][0x248] ;  /* 0x00009200ff269b82 */ /* 0x000e620000000a00 */
[-C--:B------:R-:W-:Y:S02]  /*18c0*/  @!P3 IADD3.X R59, RZ, R73.reuse, RZ, P4, !PT ;  /* 0x00000049ff3bb210 */ /* 0x080fe400027fe4ff */
[----:B------:R-:W-:-:S02]  /*18d0*/  @!P1 IADD3.X R85, RZ, R73, RZ, P5, !PT ;  /* 0x00000049ff559210 */ /* 0x000fc40002ffe4ff */
[----:B------:R-:W-:-:S03]  /*18e0*/  @!P1 MOV R58, R80 ;  /* 0x00000050003a9202 */ /* 0x000fc60000000f00 */
[----:B------:R-:W2:Y:S08]  /*18f0*/  @!P3 LDC.64 R42, c[0x0][0x240] ;  /* 0x00009000ff2abb82 */ /* 0x000eb00000000a00 */
[----:B------:R-:W3:Y:S01]  /*1900*/  @!P1 LDC.64 R56, c[0x0][0x240] ;  /* 0x00009000ff389b82 */ /* 0x000ee20000000a00 */
[----:B0-----:R-:W-:-:S04]  /*1910*/  @!P3 IMAD.WIDE.U32 R60, R79, R36, R60 ;  /* 0x000000244f3cb225 */ /* 0x001fc800078e003c */
[----:B------:R-:W-:Y:S01]  /*1920*/  @!P3 IMAD R36, R59, R36, RZ ;  /* 0x000000243b24b224 */ /* 0x000fe200078e02ff */
[----:B------:R-:W-:Y:S01]  /*1930*/  @!P1 MOV R59, R77 ;  /* 0x0000004d003b9202 */ /* 0x000fe20000000f00 */
[-C--:B-1----:R-:W-:Y:S02]  /*1940*/  @!P1 IMAD R82, R85, R38.reuse, RZ ;  /* 0x0000002655529224 */ /* 0x082fe400078e02ff */
[----:B------:R-:W-:Y:S02]  /*1950*/  @!P3 IMAD R37, R79, R37, R36 ;  /* 0x000000254f25b224 */ /* 0x000fe400078e0224 */
[----:B------:R-:W-:-:S03]  /*1960*/  @!P1 IMAD.WIDE.U32 R58, R83, R38, R58 ;  /* 0x00000026533a9225 */ /* 0x000fc600078e003a */
[----:B------:R-:W-:Y:S01]  /*1970*/  @!P3 IADD3 R36, R61, R37, RZ ;  /* 0x000000253d24b210 */ /* 0x000fe20007ffe0ff */
        /* <DEDUP_REMOVED lines=8> */
.L_x_1135:
[----:B------:R-:W-:Y:S05]  /*1a00*/  BSYNC B0 ;  /* 0x0000000000007941 */ /* 0x000fea0003800000 */
.L_x_1134:
[----:B0-----:R-:W-:Y:S01]  /*1a10*/  HADD2.F32 R36, -RZ, R78.H0_H0 ;  /* 0x2000004eff247230 */ /* 0x001fe20000004100 */
[----:B------:R-:W-:Y:S01]  /*1a20*/  BSSY B0, `(.L_x_1136) ;  /* 0x0000029000007945 */ /* 0x000fe20003800000 */
[----:B-----5:R-:W-:Y:S02]  /*1a30*/  MOV R88, R32 ;  /* 0x0000002000587202 */ /* 0x020fe40000000f00 */
[----:B------:R-:W-:Y:S02]  /*1a40*/  CS2R R38, SRZ ;  /* 0x0000000000267805 */ /* 0x000fe4000001ff00 */
        /* <DEDUP_REMOVED lines=8> */
[----:B-1----:R-:W-:Y:S01]  /*1ad0*/  LEA R42, R10, 0x80, 0x3 ;  /* 0x000000800a2a7811 */ /* 0x002fe200078e18ff */
[----:B------:R-:W-:Y:S02]  /*1ae0*/  ULDC UR6, c[0x0][0x21c] ;  /* 0x0000870000067ab9 */ /* 0x000fe40000000800 */
        /* <DEDUP_REMOVED lines=13> */
[----:B0-----:R-:W-:-:S04]  /*1bc0*/  @!P2 IMAD.WIDE.U32 R86, R91, R42, R86 ;  /* 0x0000002a5b56a225 */ /* 0x001fc800078e0056 */
[----:B------:R-:W-:Y:S02]  /*1bd0*/  @!P2 IMAD R92, R93, R42, RZ ;  /* 0x0000002a5d5ca224 */ /* 0x000fe400078e02ff */
[-C--:B-1----:R-:W-:Y:S01]  /*1be0*/  @!P1 IMAD R42, R85, R56.reuse, RZ ;  /* 0x00000038552a9224 */ /* 0x082fe200078e02ff */
[----:B------:R-:W-:Y:S01]  /*1bf0*/  @!P1 MOV R85, R77 ;  /* 0x0000004d00559202 */ /* 0x000fe20000000f00 */
[----:B------:R-:W-:Y:S02]  /*1c00*/  @!P2 IMAD R43, R91, R43, R92 ;  /* 0x0000002b5b2ba224 */ /* 0x000fe400078e025c */
[C---:B------:R-:W-:Y:S02]  /*1c10*/  @!P1 IMAD R57, R90.reuse, R57, R42 ;  /* 0x000000395a399224 */ /* 0x040fe400078e022a */
[----:B------:R-:W-:Y:S01]  /*1c20*/  @!P1 IMAD.WIDE.U32 R84, R90, R56, R84 ;  /* 0x000000385a549225 */ /* 0x000fe200078e0054 */
[----:B------:R-:W-:Y:S02]  /*1c30*/  @!P2 IADD3 R43, R87, R43, RZ ;  /* 0x0000002b572ba210 */ /* 0x000fe40007ffe0ff */
[----:B--2---:R-:W-:-:S02]  /*1c40*/  @!P2 LEA R58, P3, R86, R58, 0x1 ;  /* 0x0000003a563aa211 */ /* 0x004fc400078608ff */
[----:B------:R-:W-:Y:S02]  /*1c50*/  @!P1 IADD3 R57, R85, R57, RZ ;  /* 0x0000003955399210 */ /* 0x000fe40007ffe0ff */
[----:B------:R-:W-:Y:S02]  /*1c60*/  @!P2 LEA.HI.X R59, R86, R59, R43, 0x1, P3 ;  /* 0x0000003b563ba211 */ /* 0x000fe400018f0c2b */
[----:B---3--:R-:W-:-:S03]  /*1c70*/  @!P1 LEA R60, P4, R84, R60, 0x1 ;  /* 0x0000003c543c9211 */ /* 0x008fc600078808ff */
[----:B------:R0:W5:Y:S01]  /*1c80*/  @!P2 LDG.E.128 R36, desc[UR10][R58.64] ;  /* 0x0000000a3a24a981 */ /* 0x000162000c1e1d00 */
[----:B------:R-:W-:-:S05]  /*1c90*/  @!P1 LEA.HI.X R61, R84, R61, R57, 0x1, P4 ;  /* 0x0000003d543d9211 */ /* 0x000fca00020f0c39 */
[----:B------:R0:W5:Y:S04]  /*1ca0*/  @!P1 LDG.E.128 R32, desc[UR10][R60.64+0x100] ;  /* 0x0001000a3c209981 */ /* 0x000168000c1e1d00 */
.L_x_1137:
[----:B------:R-:W-:Y:S05]  /*1cb0*/  BSYNC B0 ;  /* 0x0000000000007941 */ /* 0x000fea0003800000 */
.L_x_1136:
[----:B-1---5:R-:W-:Y:S01]  /*1cc0*/  MOV R56, R36 ;  /* 0x0000002400387202 */ /* 0x022fe20000000f00 */
[----:B------:R-:W-:Y:S01]  /*1cd0*/  HADD2.F32 R36, -RZ, R40.H1_H1 ;  /* 0x30000028ff247230 */ /* 0x000fe20000004100 */
[----:B------:R-:W-:Y:S01]  /*1ce0*/  MOV R57, R37 ;  /* 0x0000002500397202 */ /* 0x000fe20000000f00 */
[----:B------:R-:W-:Y:S01]  /*1cf0*/  HADD2.F32 R43, -RZ, R88.H1_H1 ;  /* 0x30000058ff2b7230 */ /* 0x000fe20000004100 */
[----:B------:R-:W-:Y:S01]  /*1d00*/  BSSY B0, `(.L_x_1138) ;  /* 0x0000026000007945 */ /* 0x000fe20003800000 */
[----:B------:R-:W-:Y:S01]  /*1d10*/  HADD2.F32 R42, -RZ, R41.H1_H1 ;  /* 0x30000029ff2a7230 */ /* 0x000fe20000004100 */
[----:B0-----:R-:W-:Y:S01]  /*1d20*/  MOV R58, R38 ;  /* 0x00000026003a7202 */ /* 0x001fe20000000f00 */
[----:B------:R-:W-:Y:S02]  /*1d30*/  HADD2.F32 R60, -RZ, R40.H0_H0 ;  /* 0x20000028ff3c7230 */ /* 0x000fe40000004100 */
[----:B------:R-:W-:Y:S01]  /*1d40*/  FMUL.FTZ R43, R36, R43 ;  /* 0x0000002b242b7220 */ /* 0x000fe20000410000 */
[----:B------:R-:W-:Y:S01]  /*1d50*/  HADD2.F32 R78, -RZ, R78.H1_H1 ;  /* 0x3000004eff4e7230 */ /* 0x000fe20000004100 */
[----:B------:R-:W-:Y:S01]  /*1d60*/  MOV R59, R39 ;  /* 0x00000027003b7202 */ /* 0x000fe20000000f00 */
[----:B------:R-:W-:Y:S01]  /*1d70*/  HADD2.F32 R37, -RZ, R88.H0_H0 ;  /* 0x20000058ff257230 */ /* 0x000fe20000004100 */
[----:B------:R-:W-:Y:S01]  /*1d80*/  CS2R R38, SRZ ;  /* 0x0000000000267805 */ /* 0x000fe2000001ff00 */
[----:B------:R-:W-:-:S02]  /*1d90*/  HADD2.F32 R61, -RZ, R9.H0_H0 ;  /* 0x20000009ff3d7230 */ /* 0x000fc40000004100 */
[----:B------:R-:W-:Y:S01]  /*1da0*/  FFMA.FTZ R89, R42, R78, R89 ;  /* 0x0000004e2a597223 */ /* 0x000fe20000010059 */
[----:B------:R-:W-:Y:S02]  /*1db0*/  HADD2.F32 R78, -RZ, R8.H0_H0 ;  /* 0x20000008ff4e7230 */ /* 0x000fe40000004100 */
[----:B------:R-:W-:Y:S01]  /*1dc0*/  FFMA.FTZ R60, R60, R37, R43 ;  /* 0x000000253c3c7223 */ /* 0x000fe2000001002b */
[----:B------:R-:W-:Y:S02]  /*1dd0*/  CS2R R36, SRZ ;  /* 0x0000000000247805 */ /* 0x000fe4000001ff00 */
[----:B------:R-:W-:Y:S02]  /*1de0*/  CS2R R40, SRZ ;  /* 0x0000000000287805 */ /* 0x000fe4000001ff00 */
[----:B------:R-:W-:Y:S01]  /*1df0*/  CS2R R42, SRZ ;  /* 0x00000000002a7805 */ /* 0x000fe2000001ff00 */
[----:B------:R-:W-:Y:S02]  /*1e00*/  HADD2.F32 R84, -RZ, R4.H1_H1 ;  /* 0x30000004ff547230 */ /* 0x000fe40000004100 */
[----:B------:R-:W-:-:S02]  /*1e10*/  HADD2.F32 R85, -RZ, R70.H0_H0 ;  /* 0x20000046ff557230 */ /* 0x000fc40000004100 */
        /* <DEDUP_REMOVED lines=8> */
[----:B------:R-:W-:Y:S01]  /*1ea0*/  LEA R10, R10, 0x80, 0x3 ;  /* 0x000000800a0a7811 */ /* 0x000fe200078e18ff */
[----:B------:R-:W-:Y:S01]  /*1eb0*/  IMAD.WIDE.U32 R76, R75, UR14, R76 ;  /* 0x0000000e4b4c7c25 */ /* 0x000fe2000f8e004c */
[----:B------:R-:W-:Y:S02]  /*1ec0*/  ISETP.GE.AND P1, PT, R74, UR6, PT ;  /* 0x000000064a007c0c */ /* 0x000fe4000bf26270 */
[----:B------:R-:W-:Y:S01]  /*1ed0*/  ISETP.GE.AND P2, PT, R10, UR6, PT ;  /* 0x000000060a007c0c */ /* 0x000fe2000bf46270 */
[----:B------:R-:W-:-:S04]  /*1ee0*/  IMAD R72, R72, UR14, RZ ;  /* 0x0000000e48487c24 */ /* 0x000fc8000f8e02ff */
[----:B------:R-:W-:Y:S01]  /*1ef0*/  IMAD R73, R75, UR15, R72 ;  /* 0x0000000f4b497c24 */ /* 0x000fe2000f8e0248 */
[----:B------:R-:W-:Y:S02]  /*1f00*/  ULDC.64 UR14, c[0x0][0x240] ;  /* 0x00009000000e7ab9 */ /* 0x000fe40000000a00 */
[----:B------:R-:W-:Y:S02]  /*1f10*/  LEA R72, P0, R76, UR14, 0x1 ;  /* 0x0000000e4c487c11 */ /* 0x000fe4000f8008ff */
[----:B------:R-:W-:-:S04]  /*1f20*/  IADD3 R73, R77, R73, RZ ;  /* 0x000000494d497210 */ /* 0x000fc80007ffe0ff */
[----:B------:R-:W-:-:S05]  /*1f30*/  LEA.HI.X R73, R76, UR15, R73, 0x1, P0 ;  /* 0x0000000f4c497c11 */ /* 0x000fca00080f0c49 */
[----:B------:R0:W5:Y:S04]  /*1f40*/  @!P1 LDG.E.128 R36, desc[UR10][R72.64] ;  /* 0x0000000a48249981 */ /* 0x000168000c1e1d00 */
[----:B------:R0:W5:Y:S02]  /*1f50*/  @!P2 LDG.E.128 R40, desc[UR10][R72.64+0x100] ;  /* 0x0001000a4828a981 */ /* 0x000164000c1e1d00 */
.L_x_1139:
[----:B------:R-:W-:Y:S05]  /*1f60*/  BSYNC B0 ;  /* 0x0000000000007941 */ /* 0x000fea0003800000 */
.L_x_1138:
[----:B------:R-:W-:Y:S02]  /*1f70*/  HADD2.F32 R81, -RZ, R4.H0_H0 ;  /* 0x20000004ff517230 */ /* 0x000fe40000004100 */
[----:B------:R-:W-:Y:S01]  /*1f80*/  FMUL.FTZ R84, R84, R87 ;  /* 0x0000005754547220 */ /* 0x000fe20000410000 */
[----:B------:R-:W-:Y:S02]  /*1f90*/  HADD2.F32 R76, -RZ, R56.H0_H0 ;  /* 0x20000038ff4c7230 */ /* 0x000fe40000004100 */
[----:B------:R-:W-:Y:S01]  /*1fa0*/  FFMA.FTZ R78, R78, R85, R89 ;  /* 0x000000554e4e7223 */ /* 0x000fe20000010059 */
[----:B------:R-:W-:Y:S02]  /*1fb0*/  HADD2.F32 R80, -RZ, R5.H0_H0 ;  /* 0x20000005ff507230 */ /* 0x000fe40000004100 */
[----:B------:R-:W-:Y:S01]  /*1fc0*/  FFMA.FTZ R60, R61, R86, R60 ;  /* 0x000000563d3c7223 */ /* 0x000fe2000001003c */
[----:B------:R-:W-:Y:S02]  /*1fd0*/  HADD2.F32 R89, -RZ, R57.H0_H0 ;  /* 0x20000039ff597230 */ /* 0x000fe40000004100 */
[----:B------:R-:W-:Y:S01]  /*1fe0*/  FFMA.FTZ R91, R81, R76, R84 ;  /* 0x0000004c515b7223 */ /* 0x000fe20000010054 */
[--C-:B------:R-:W-:Y:S01]  /*1ff0*/  HADD2.F32 R76, -RZ, R34.reuse.H0_H0 ;  /* 0x20000022ff4c7230 */ /* 0x100fe20000004100 */
[----:B-----5:R-:W-:Y:S01]  /*2000*/  MOV R10, R39 ;  /* 0x00000027000a7202 */ /* 0x020fe20000000f00 */
[----:B------:R-:W-:Y:S01]  /*2010*/  HADD2.F32 R85, -RZ, R34.H1_H1 ;  /* 0x30000022ff557230 */ /* 0x000fe20000004100 */
[----:B------:R-:W-:Y:S01]  /*2020*/  USHF.L.U32 UR18, UR13, 0x6, URZ ;  /* 0x000000060d127899 */ /* 0x000fe2000800063f */
[--C-:B------:R-:W-:Y:S01]  /*2030*/  HADD2.F32 R34, -RZ, R35.reuse.H0_H0 ;  /* 0x20000023ff227230 */ /* 0x100fe20000004100 */
[----:B------:R-:W-:Y:S01]  /*2040*/  USHF.R.S32.HI UR19, URZ, 0x1f, UR16 ;  /* 0x0000001f3f137899 */ /* 0x000fe20008011410 */
[----:B------:R-:W-:-:S02]  /*2050*/  HADD2.F32 R87, -RZ, R35.H1_H1 ;  /* 0x30000023ff577230 */ /* 0x000fc40000004100 */
[----:B------:R-:W-:Y:S01]  /*2060*/  FFMA.FTZ R35, R80, R89, R91 ;  /* 0x0000005950237223 */ /* 0x000fe2000001005b */
[----:B------:R-:W-:Y:S01]  /*2070*/  HADD2.F32 R80, -RZ, R5.H1_H1 ;  /* 0x30000005ff507230 */ /* 0x000fe20000004100 */
[----:B------:R-:W-:Y:S01]  /*2080*/  BSSY B0, `(.L_x_1140) ;  /* 0x00000ce000007945 */ /* 0x000fe20003800000 */
[----:B------:R-:W-:Y:S02]  /*2090*/  HADD2.F32 R5, -RZ, R65.H1_H1 ;  /* 0x30000041ff057230 */ /* 0x000fe40000004100 */
[----:B------:R-:W-:Y:S02]  /*20a0*/  HADD2.F32 R90, -RZ, R36.H1_H1 ;  /* 0x30000024ff5a7230 */ /* 0x000fe40000004100 */
[----:B------:R-:W-:Y:S02]  /*20b0*/  HADD2.F32 R84, -RZ, R57.H1_H1 ;  /* 0x30000039ff547230 */ /* 0x000fe40000004100 */
[----:B------:R-:W-:Y:S02]  /*20c0*/  HADD2.F32 R9, -RZ, R9.H1_H1 ;  /* 0x30000009ff097230 */ /* 0x000fe40000004100 */
[----:B------:R-:W-:Y:S01]  /*20d0*/  FMUL.FTZ R5, R5, R90 ;  /* 0x0000005a05057220 */ /* 0x000fe20000410000 */
[----:B------:R-:W-:-:S02]  /*20e0*/  HADD2.F32 R79, -RZ, R79.H1_H1 ;  /* 0x3000004fff4f7230 */ /* 0x000fc40000004100 */
[----:B------:R-:W-:Y:S01]  /*20f0*/  FFMA.FTZ R35, R80, R84, R35 ;  /* 0x0000005450237223 */ /* 0x000fe20000010023 */
[----:B------:R-:W-:Y:S02]  /*2100*/  HADD2.F32 R90, -RZ, R65.H0_H0 ;  /* 0x20000041ff5a7230 */ /* 0x000fe40000004100 */
[----:B------:R-:W-:Y:S02]  /*2110*/  HADD2.F32 R80, -RZ, R6.H0_H0 ;  /* 0x20000006ff507230 */ /* 0x000fe40000004100 */
[----:B------:R-:W-:Y:S01]  /*2120*/  FFMA.FTZ R9, R9, R79, R60 ;  /* 0x0000004f09097223 */ /* 0x000fe2000001003c */
[----:B------:R-:W-:Y:S02]  /*2130*/  HADD2.F32 R65, -RZ, R82.H0_H0 ;  /* 0x20000052ff417230 */ /* 0x000fe40000004100 */
[----:B------:R-:W-:Y:S02]  /*2140*/  HADD2.F32 R36, -RZ, R36.H0_H0 ;  /* 0x20000024ff247230 */ /* 0x000fe40000004100 */
[----:B------:R-:W-:-:S02]  /*2150*/  HADD2.F32 R60, -RZ, R2.H0_H0 ;  /* 0x20000002ff3c7230 */ /* 0x000fc40000004100 */
[----:B------:R-:W-:Y:S01]  /*2160*/  FFMA.FTZ R9, R80, R65, R9 ;  /* 0x0000004150097223 */ /* 0x000fe20000010009 */
[----:B------:R-:W-:Y:S02]  /*2170*/  HADD2.F32 R65, -RZ, R8.H1_H1 ;  /* 0x30000008ff417230 */ /* 0x000fe40000004100 */
[----:B------:R-:W-:Y:S01]  /*2180*/  FFMA.FTZ R5, R90, R36, R5 ;  /* 0x000000245a057223 */ /* 0x000fe20000010005 */
[--C-:B------:R-:W-:Y:S02]  /*2190*/  HADD2.F32 R8, -RZ, R68.reuse.H0_H0 ;  /* 0x20000044ff087230 */ /* 0x100fe40000004100 */
[--C-:B------:R-:W-:Y:S02]  /*21a0*/  HADD2.F32 R36, -RZ, R37.reuse.H0_H0 ;  /* 0x20000025ff247230 */ /* 0x100fe40000004100 */
[----:B------:R-:W-:Y:S02]  /*21b0*/  HADD2.F32 R68, -RZ, R68.H1_H1 ;  /* 0x30000044ff447230 */ /* 0x000fe40000004100 */
[----:B------:R-:W-:-:S02]  /*21c0*/  HADD2.F32 R37, -RZ, R37.H1_H1 ;  /* 0x30000025ff257230 */ /* 0x000fc40000004100 */
[----:B------:R-:W-:Y:S01]  /*21d0*/  FFMA.FTZ R5, R8, R36, R5 ;  /* 0x0000002408057223 */ /* 0x000fe20000010005 */
[----:B------:R-:W-:Y:S02]  /*21e0*/  HADD2.F32 R79, -RZ, R58.H0_H0 ;  /* 0x2000003aff4f7230 */ /* 0x000fe40000004100 */
[----:B------:R-:W-:Y:S02]  /*21f0*/  HADD2.F32 R36, -RZ, R38.H0_H0 ;  /* 0x20000026ff247230 */ /* 0x000fe40000004100 */
[----:B------:R-:W-:Y:S01]  /*2200*/  FFMA.FTZ R68, R68, R37, R5 ;  /* 0x0000002544447223 */ /* 0x000fe20000010005 */
[----:B------:R-:W-:Y:S02]  /*2210*/  HADD2.F32 R5, -RZ, R67.H0_H0 ;  /* 0x20000043ff057230 */ /* 0x000fe40000004100 */
[----:B------:R-:W-:Y:S01]  /*2220*/  FFMA.FTZ R35, R60, R79, R35 ;  /* 0x0000004f3c237223 */ /* 0x000fe20000010023 */
[----:B------:R-:W-:Y:S02]  /*2230*/  HADD2.F32 R6, -RZ, R6.H1_H1 ;  /* 0x30000006ff067230 */ /* 0x000fe40000004100 */
[----:B------:R-:W-:-:S02]  /*2240*/  HADD2.F32 R2, -RZ, R2.H1_H1 ;  /* 0x30000002ff027230 */ /* 0x000fc40000004100 */
[----:B------:R-:W-:Y:S01]  /*2250*/  FFMA.FTZ R36, R5, R36, R68 ;  /* 0x0000002405247223 */ /* 0x000fe20000010044 */
[----:B------:R-:W-:Y:S02]  /*2260*/  HADD2.F32 R82, -RZ, R82.H1_H1 ;  /* 0x30000052ff527230 */ /* 0x000fe40000004100 */
[----:B------:R-:W-:Y:S02]  /*2270*/  HADD2.F32 R58, -RZ, R58.H1_H1 ;  /* 0x3000003aff3a7230 */ /* 0x000fe40000004100 */
[----:B------:R-:W-:Y:S02]  /*2280*/  HADD2.F32 R70, -RZ, R70.H1_H1 ;  /* 0x30000046ff467230 */ /* 0x000fe40000004100 */
[----:B------:R-:W-:Y:S01]  /*2290*/  FFMA.FTZ R6, R6, R82, R9 ;  /* 0x0000005206067223 */ /* 0x000fe20000010009 */
[----:B------:R-:W-:Y:S02]  /*22a0*/  HADD2.F32 R67, -RZ, R67.H1_H1 ;  /* 0x30000043ff437230 */ /* 0x000fe40000004100 */
[----:B------:R-:W-:Y:S01]  /*22b0*/  FFMA.FTZ R2, R2, R58, R35 ;  /* 0x0000003a02027223 */ /* 0x000fe20000010023 */
[----:B------:R-:W-:-:S02]  /*22c0*/  HADD2.F32 R38, -RZ, R38.H1_H1 ;  /* 0x30000026ff267230 */ /* 0x000fc40000004100 */
[----:B------:R-:W-:Y:S01]  /*22d0*/  FFMA.FTZ R65, R65, R70, R78 ;  /* 0x0000004641417223 */ /* 0x000fe2000001004e */
[----:B------:R-:W-:Y:S02]  /*22e0*/  HADD2.F32 R9, -RZ, R7.H0_H0 ;  /* 0x20000007ff097230 */ /* 0x000fe40000004100 */
[----:B------:R-:W-:Y:S02]  /*22f0*/  HADD2.F32 R58, -RZ, R83.H0_H0 ;  /* 0x20000053ff3a7230 */ /* 0x000fe40000004100 */
[----:B------:R-:W-:Y:S01]  /*2300*/  FFMA.FTZ R38, R67, R38, R36 ;  /* 0x0000002643267223 */ /* 0x000fe20000010024 */
[----:B------:R-:W-:Y:S02]  /*2310*/  HADD2.F32 R8, -RZ, R11.H0_H0 ;  /* 0x2000000bff087230 */ /* 0x000fe40000004100 */
[----:B------:R-:W-:Y:S02]  /*2320*/  HADD2.F32 R35, -RZ, R3.H0_H0 ;  /* 0x20000003ff237230 */ /* 0x000fe40000004100 */
[----:B------:R-:W-:Y:S01]  /*2330*/  FFMA.FTZ R6, R9, R58, R6 ;  /* 0x0000003a09067223 */ /* 0x000fe20000010006 */
[----:B------:R-:W-:-:S02]  /*2340*/  HADD2.F32 R37, -RZ, R71.H0_H0 ;  /* 0x20000047ff257230 */ /* 0x000fc40000004100 */
        /* <DEDUP_REMOVED lines=8> */
[--C-:B0-----:R-:W-:Y:S02]  /*23d0*/  HADD2.F32 R73, -RZ, R27.reuse.H0_H0 ;  /* 0x2000001bff497230 */ /* 0x101fe40000004100 */
[----:B------:R-:W-:Y:S02]  /*23e0*/  HADD2.F32 R74, -RZ, R27.H1_H1 ;  /* 0x3000001bff4a7230 */ /* 0x000fe40000004100 */
[----:B------:R-:W-:Y:S01]  /*23f0*/  FFMA.FTZ R7, R7, R83, R6 ;  /* 0x0000005307077223 */ /* 0x000fe20000010006 */
[----:B------:R-:W-:Y:S02]  /*2400*/  HADD2.F32 R2, -RZ, R11.H1_H1 ;  /* 0x3000000bff027230 */ /* 0x000fe40000004100 */
[----:B------:R-:W-:Y:S02]  /*2410*/  HADD2.F32 R3, -RZ, R3.H1_H1 ;  /* 0x30000003ff037230 */ /* 0x000fe40000004100 */
[----:B------:R-:W-:-:S02]  /*2420*/  HADD2.F32 R69, -RZ, R69.H1_H1 ;  /* 0x30000045ff457230 */ /* 0x000fc40000004100 */
[----:B------:R-:W-:Y:S02]  /*2430*/  HADD2.F32 R71, -RZ, R71.H1_H1 ;  /* 0x30000047ff477230 */ /* 0x000fe40000004100 */
[----:B------:R-:W-:Y:S02]  /*2440*/  HADD2.F32 R8, -RZ, R59.H1_H1 ;  /* 0x3000003bff087230 */ /* 0x000fe40000004100 */
[----:B------:R-:W-:Y:S02]  /*2450*/  HADD2.F32 R10, -RZ, R10.H1_H1 ;  /* 0x3000000aff0a7230 */ /* 0x000fe40000004100 */
[----:B------:R-:W-:Y:S01]  /*2460*/  FFMA.FTZ R65, R2, R71, R65 ;  /* 0x0000004702417223 */ /* 0x000fe20000010041 */
[----:B------:R-:W-:Y:S02]  /*2470*/  HADD2.F32 R27, -RZ, R28.H0_H0 ;  /* 0x2000001cff1b7230 */ /* 0x000fe40000004100 */
[----:B------:R-:W-:Y:S01]  /*2480*/  FFMA.FTZ R3, R3, R8, R60 ;  /* 0x0000000803037223 */ /* 0x000fe2000001003c */
[----:B------:R-:W-:-:S02]  /*2490*/  HADD2.F32 R77, -RZ, R31.H0_H0 ;  /* 0x2000001fff4d7230 */ /* 0x000fc40000004100 */
[----:B------:R-:W-:Y:S01]  /*24a0*/  FFMA.FTZ R10, R69, R10, R36 ;  /* 0x0000000a450a7223 */ /* 0x000fe20000010024 */
[----:B------:R-:W-:Y:S02]  /*24b0*/  HADD2.F32 R56, -RZ, R31.H1_H1 ;  /* 0x3000001fff387230 */ /* 0x000fe40000004100 */
[----:B------:R-:W-:Y:S01]  /*24c0*/  FFMA.FTZ R44, R44, R27, R7 ;  /* 0x0000001b2c2c7223 */ /* 0x000fe20000010007 */
[----:B------:R-:W-:Y:S02]  /*24d0*/  HADD2.F32 R39, -RZ, R24.H0_H0 ;  /* 0x20000018ff277230 */ /* 0x000fe40000004100 */
[----:B------:R-:W-:Y:S02]  /*24e0*/  HADD2.F32 R31, -RZ, R32.H0_H0 ;  /* 0x20000020ff1f7230 */ /* 0x000fe40000004100 */
[----:B------:R-:W-:Y:S02]  /*24f0*/  HADD2.F32 R57, -RZ, R20.H0_H0 ;  /* 0x20000014ff397230 */ /* 0x000fe40000004100 */
[----:B------:R-:W-:Y:S01]  /*2500*/  FFMA.FTZ R0, R0, R39, R65 ;  /* 0x0000002700007223 */ /* 0x000fe20000010041 */
[----:B------:R-:W-:-:S02]  /*2510*/  HADD2.F32 R84, -RZ, R40.H0_H0 ;  /* 0x20000028ff547230 */ /* 0x000fc40000004100 */
[----:B------:R-:W-:Y:S01]  /*2520*/  FFMA.FTZ R3, R52, R31, R3 ;  /* 0x0000001f34037223 */ /* 0x000fe20000010003 */
[----:B------:R-:W-:Y:S02]  /*2530*/  HADD2.F32 R28, -RZ, R28.H1_H1 ;  /* 0x3000001cff1c7230 */ /* 0x000fe40000004100 */
[----:B------:R-:W-:Y:S02]  /*2540*/  HADD2.F32 R24, -RZ, R24.H1_H1 ;  /* 0x30000018ff187230 */ /* 0x000fe40000004100 */
[----:B------:R-:W-:Y:S01]  /*2550*/  FFMA.FTZ R57, R57, R84, R10 ;  /* 0x0000005439397223 */ /* 0x000fe2000001000a */
        /* <DEDUP_REMOVED lines=10> */
[----:B------:R-:W-:Y:S01]  /*2600*/  FFMA.FTZ R46, R46, R75, R45 ;  /* 0x0000004b2e2e7223 */ /* 0x000fe2000001002d */
[----:B------:R-:W-:Y:S02]  /*2610*/  HADD2.F32 R20, -RZ, R21.H0_H0 ;  /* 0x20000015ff147230 */ /* 0x000fe40000004100 */
[----:B------:R-:W-:Y:S01]  /*2620*/  FFMA.FTZ R14, R14, R61, R13 ;  /* 0x0000003d0e0e7223 */ /* 0x000fe2000001000d */
[----:B------:R-:W-:-:S02]  /*2630*/  HADD2.F32 R91, -RZ, R41.H0_H0 ;  /* 0x20000029ff5b7230 */ /* 0x000fc40000004100 */
[----:B------:R-:W-:Y:S01]  /*2640*/  FFMA.FTZ R53, R53, R32, R54 ;  /* 0x0000002035357223 */ /* 0x000fe20000010036 */
[----:B------:R-:W-:Y:S01]  /*2650*/  HADD2.F32 R4, -RZ, R29.H1_H1 ;  /* 0x3000001dff047230 */ /* 0x000fe20000004100 */
[----:B------:R-:W0:Y:S01]  /*2660*/  S2R R13, SR_TID.X ;  /* 0x00000000000d7919 */ /* 0x000e220000002100 */
        /* <DEDUP_REMOVED lines=23> */
[----:B------:R-:W-:-:S02]  /*27e0*/  HADD2.F32 R22, -RZ, R23.H0_H0 ;  /* 0x20000017ff167230 */ /* 0x000fc40000004100 */
[----:B------:R-:W-:Y:S01]  /*27f0*/  FFMA.FTZ R64, R64, R85, R55 ;  /* 0x0000005540407223 */ /* 0x000fe20000010037 */
[----:B------:R-:W-:Y:S02]  /*2800*/  HADD2.F32 R42, -RZ, R43.H0_H0 ;  /* 0x2000002bff2a7230 */ /* 0x000fe40000004100 */
[----:B------:R-:W-:Y:S01]  /*2810*/  FFMA.FTZ R89, R89, R92, R40 ;  /* 0x0000005c59597223 */ /* 0x000fe20000010028 */
[----:B------:R-:W-:Y:S01]  /*2820*/  FFMA.FTZ R50, R50, R77, R49 ;  /* 0x0000004d32327223 */ /* 0x000fe20000010031 */
[----:B------:R-:W-:Y:S02]  /*2830*/  HADD2.F32 R23, -RZ, R23.H1_H1 ;  /* 0x30000017ff177230 */ /* 0x000fe40000004100 */
[----:B------:R-:W-:Y:S01]  /*2840*/  FFMA.FTZ R18, R18, R73, R17 ;  /* 0x0000004912127223 */ /* 0x000fe20000010011 */
[----:B------:R-:W-:Y:S02]  /*2850*/  HADD2.F32 R43, -RZ, R43.H1_H1 ;  /* 0x3000002bff2b7230 */ /* 0x000fe40000004100 */
[----:B------:R-:W-:Y:S01]  /*2860*/  FFMA.FTZ R63, R63, R34, R64 ;  /* 0x000000223f3f7223 */ /* 0x000fe20000010040 */
[----:B------:R-:W-:Y:S01]  /*2870*/  FFMA.FTZ R22, R22, R42, R89 ;  /* 0x0000002a16167223 */ /* 0x000fe20000010059 */
[----:B------:R-:W-:Y:S01]  /*2880*/  FFMA.FTZ R50, R51, R56, R50 ;  /* 0x0000003833327223 */ /* 0x000fe20000010032 */
[----:B------:R-:W-:Y:S01]  /*2890*/  FFMA.FTZ R18, R19, R74, R18 ;  /* 0x0000004a13127223 */ /* 0x000fe20000010012 */
[----:B------:R-:W-:Y:S01]  /*28a0*/  FFMA.FTZ R63, R66, R87, R63 ;  /* 0x00000057423f7223 */ /* 0x000fe2000001003f */
[----:B------:R-:W-:-:S02]  /*28b0*/  FFMA.FTZ R22, R23, R43, R22 ;  /* 0x0000002b17167223 */ /* 0x000fc40000010016 */
[----:B------:R-:W1:Y:S04]  /*28c0*/  SHFL.BFLY PT, R5, R50, 0x8, 0x1f ;  /* 0x0d001f0032057f89 */ /* 0x000e6800000e0000 */
[----:B------:R-:W2:Y:S04]  /*28d0*/  SHFL.BFLY PT, R3, R18, 0x8, 0x1f ;  /* 0x0d001f0012037f89 */ /* 0x000ea800000e0000 */
[----:B------:R-:W3:Y:S04]  /*28e0*/  SHFL.BFLY PT, R0, R63, 0x8, 0x1f ;  /* 0x0d001f003f007f89 */ /* 0x000ee800000e0000 */
[----:B------:R-:W4:Y:S01]  /*28f0*/  SHFL.BFLY PT, R7, R22, 0x8, 0x1f ;  /* 0x0d001f0016077f89 */ /* 0x000f2200000e0000 */
[----:B-1----:R-:W-:Y:S01]  /*2900*/  FADD.FTZ R2, R50, R5 ;  /* 0x0000000532027221 */ /* 0x002fe20000010000 */
[----:B--2---:R-:W-:-:S04]  /*2910*/  FADD.FTZ R3, R18, R3 ;  /* 0x0000000312037221 */ /* 0x004fc80000010000 */
[----:B------:R-:W1:Y:S01]  /*2920*/  SHFL.BFLY PT, R5, R2, 0x4, 0x1f ;  /* 0x0c801f0002057f89 */ /* 0x000e6200000e0000 */
[----:B---3--:R-:W-:-:S03]  /*2930*/  FADD.FTZ R6, R63, R0 ;  /* 0x000000003f067221 */ /* 0x008fc60000010000 */
[----:B------:R-:W2:Y:S01]  /*2940*/  SHFL.BFLY PT, R0, R3, 0x4, 0x1f ;  /* 0x0c801f0003007f89 */ /* 0x000ea200000e0000 */
[----:B----4-:R-:W-:-:S03]  /*2950*/  FADD.FTZ R9, R22, R7 ;  /* 0x0000000716097221 */ /* 0x010fc60000010000 */
[----:B------:R-:W3:Y:S04]  /*2960*/  SHFL.BFLY PT, R7, R6, 0x4, 0x1f ;  /* 0x0c801f0006077f89 */ /* 0x000ee800000e0000 */
[----:B------:R-:W4:Y:S01]  /*2970*/  SHFL.BFLY PT, R10, R9, 0x4, 0x1f ;  /* 0x0c801f00090a7f89 */ /* 0x000f2200000e0000 */
[----:B-1----:R-:W-:Y:S01]  /*2980*/  FADD.FTZ R4, R2, R5 ;  /* 0x0000000502047221 */ /* 0x002fe20000010000 */
[----:B--2---:R-:W-:Y:S01]  /*2990*/  FADD.FTZ R0, R3, R0 ;  /* 0x0000000003007221 */ /* 0x004fe20000010000 */
[----:B---3--:R-:W-:-:S04]  /*29a0*/  FADD.FTZ R8, R6, R7 ;  /* 0x0000000706087221 */ /* 0x008fc80000010000 */
[----:B------:R-:W1:Y:S01]  /*29b0*/  SHFL.BFLY PT, R5, R0, 0x2, 0x1f ;  /* 0x0c401f0000057f89 */ /* 0x000e6200000e0000 */
[----:B----4-:R-:W-:-:S03]  /*29c0*/  FADD.FTZ R11, R9, R10 ;  /* 0x0000000a090b7221 */ /* 0x010fc60000010000 */
[----:B------:R-:W2:Y:S04]  /*29d0*/  SHFL.BFLY PT, R7, R4, 0x2, 0x1f ;  /* 0x0c401f0004077f89 */ /* 0x000ea800000e0000 */
[----:B------:R-:W3:Y:S04]  /*29e0*/  SHFL.BFLY PT, R3, R8, 0x2, 0x1f ;  /* 0x0c401f0008037f89 */ /* 0x000ee800000e0000 */
[----:B------:R-:W4:Y:S01]  /*29f0*/  SHFL.BFLY PT, R2, R11, 0x2, 0x1f ;  /* 0x0c401f000b027f89 */ /* 0x000f2200000e0000 */
[----:B-1----:R-:W-:Y:S01]  /*2a00*/  FADD.FTZ R5, R0, R5 ;  /* 0x0000000500057221 */ /* 0x002fe20000010000 */
[----:B--2---:R-:W-:Y:S01]  /*2a10*/  FADD.FTZ R7, R4, R7 ;  /* 0x0000000704077221 */ /* 0x004fe20000010000 */
[----:B0-----:R-:W-:Y:S01]  /*2a20*/  SHF.R.S32.HI R4, RZ, 0x1f, R13 ;  /* 0x0000001fff047819 */ /* 0x001fe2000001140d */
[----:B---3--:R-:W-:-:S03]  /*2a30*/  FADD.FTZ R3, R8, R3 ;  /* 0x0000000308037221 */ /* 0x008fc60000010000 */
[-C--:B------:R-:W-:Y:S01]  /*2a40*/  LEA.HI R4, R4, R13.reuse, RZ, 0x4 ;  /* 0x0000000d04047211 */ /* 0x080fe200078f20ff */
[----:B------:R-:W0:Y:S01]  /*2a50*/  SHFL.BFLY PT, R6, R7, 0x1, 0x1f ;  /* 0x0c201f0007067f89 */ /* 0x000e2200000e0000 */
[----:B----4-:R-:W-:Y:S02]  /*2a60*/  FADD.FTZ R9, R11, R2 ;  /* 0x000000020b097221 */ /* 0x010fe40000010000 */
[----:B------:R-:W-:Y:S01]  /*2a70*/  LOP3.LUT R8, R4, 0xfffffff0, RZ, 0xc0, !PT ;  /* 0xfffffff004087812 */ /* 0x000fe200078ec0ff */
[----:B------:R-:W1:Y:S03]  /*2a80*/  SHFL.BFLY PT, R2, R5, 0x1, 0x1f ;  /* 0x0c201f0005027f89 */ /* 0x000e6600000e0000 */
[----:B------:R-:W-:Y:S01]  /*2a90*/  IADD3 R8, -R8, R13, RZ ;  /* 0x0000000d08087210 */ /* 0x000fe20007ffe1ff */
[----:B------:R-:W2:Y:S03]  /*2aa0*/  SHFL.BFLY PT, R10, R3, 0x1, 0x1f ;  /* 0x0c201f00030a7f89 */ /* 0x000ea600000e0000 */
[----:B------:R-:W-:Y:S01]  /*2ab0*/  ISETP.NE.AND P0, PT, R8, RZ, PT ;  /* 0x000000ff0800720c */ /* 0x000fe20003f05270 */
[----:B------:R-:W3:Y:S01]  /*2ac0*/  SHFL.BFLY PT, R0, R9, 0x1, 0x1f ;  /* 0x0c201f0009007f89 */ /* 0x000ee200000e0000 */
[----:B0-----:R-:W-:Y:S01]  /*2ad0*/  FADD.FTZ R6, R7, R6 ;  /* 0x0000000607067221 */ /* 0x001fe20000010000 */
[----:B-1----:R-:W-:Y:S01]  /*2ae0*/  FADD.FTZ R8, R5, R2 ;  /* 0x0000000205087221 */ /* 0x002fe20000010000 */
[----:B--2---:R-:W-:Y:S01]  /*2af0*/  FADD.FTZ R10, R3, R10 ;  /* 0x0000000a030a7221 */ /* 0x004fe20000010000 */
[----:B---3--:R-:W-:-:S08]  /*2b00*/  FADD.FTZ R11, R9, R0 ;  /* 0x00000000090b7221 */ /* 0x008fd00000010000 */
[----:B------:R-:W-:Y:S05]  /*2b10*/  @P0 BRA `(.L_x_1141) ;  /* 0x0000000000900947 */ /* 0x000fea0003800000 */
[----:B------:R-:W-:Y:S01]  /*2b20*/  USHF.R.S32.HI UR7, URZ, 0x1f, UR4 ;  /* 0x0000001f3f077899 */ /* 0x000fe20008011404 */
[----:B------:R-:W-:Y:S01]  /*2b30*/  SHF.R.S32.HI R0, RZ, 0x4, R4 ;  /* 0x00000004ff007819 */ /* 0x000fe20000011404 */
[----:B------:R-:W-:Y:S01]  /*2b40*/  UIADD3 UR6, UP0, UR18, UR4, URZ ;  /* 0x0000000412067290 */ /* 0x000fe2000ff1e03f */
[----:B------:R-:W-:Y:S01]  /*2b50*/  ULDC.64 UR14, c[0x0][0x278] ;  /* 0x00009e00000e7ab9 */ /* 0x000fe20000000a00 */
[----:B------:R-:W-:Y:S01]  /*2b60*/  UIMAD UR20, UR13, -0x40, UR8 ;  /* 0xffffffc00d1478a4 */ /* 0x000fe2000f8e0208 */
[----:B------:R-:W-:Y:S01]  /*2b70*/  SHF.R.S32.HI R4, RZ, 0x1f, R0 ;  /* 0x0000001fff047819 */ /* 0x000fe20000011400 */
[----:B------:R-:W-:Y:S01]  /*2b80*/  ULEA.HI.X.SX32 UR7, UR18, UR7, 0x1, UP0 ;  /* 0x0000000712077291 */ /* 0x000fe200080f0e3f */
[C---:B------:R-:W-:Y:S01]  /*2b90*/  IADD3 R7, R0.reuse, 0x10, RZ ;  /* 0x0000001000077810 */ /* 0x040fe20007ffe0ff */
[----:B------:R-:W-:Y:S02]  /*2ba0*/  UIMAD UR9, UR19, UR14, URZ ;  /* 0x0000000e130972a4 */ /* 0x000fe4000f8e023f */
[----:B------:R-:W-:Y:S01]  /*2bb0*/  UIMAD.WIDE.U32 UR6, UR16, UR14, UR6 ;  /* 0x0000000e100672a5 */ /* 0x000fe2000f8e0006 */
[----:B------:R-:W-:Y:S01]  /*2bc0*/  ISETP.GE.AND P3, PT, R0, UR20, PT ;  /* 0x0000001400007c0c */ /* 0x000fe2000bf66270 */
[----:B------:R-:W-:Y:S01]  /*2bd0*/  UIMAD UR9, UR16, UR15, UR9 ;  /* 0x0000000f100972a4 */ /* 0x000fe2000f8e0209 */
[----:B------:R-:W-:-:S02]  /*2be0*/  ISETP.GE.AND P2, PT, R7, UR20, PT ;  /* 0x0000001407007c0c */ /* 0x000fc4000bf46270 */
[----:B------:R-:W-:Y:S01]  /*2bf0*/  ULDC.64 UR14, c[0x0][0x280] ;  /* 0x0000a000000e7ab9 */ /* 0x000fe20000000a00 */
[----:B------:R-:W-:Y:S01]  /*2c00*/  UIADD3 UR7, UR7, UR9, URZ ;  /* 0x0000000907077290 */ /* 0x000fe2000fffe03f */
[----:B------:R-:W-:Y:S01]  /*2c10*/  FSEL R7, R6, RZ, !P2 ;  /* 0x000000ff06077208 */ /* 0x000fe20005000000 */
[----:B------:R-:W-:Y:S02]  /*2c20*/  UIMAD UR9, UR5, UR14, URZ ;  /* 0x0000000e050972a4 */ /* 0x000fe4000f8e023f */
[----:B------:R-:W-:Y:S02]  /*2c30*/  UIMAD.WIDE.U32 UR6, UR17, UR14, UR6 ;  /* 0x0000000e110672a5 */ /* 0x000fe4000f8e0006 */
[----:B------:R-:W-:-:S03]  /*2c40*/  UIMAD UR9, UR17, UR15, UR9 ;  /* 0x0000000f110972a4 */ /* 0x000fc6000f8e0209 */
[----:B------:R-:W-:Y:S01]  /*2c50*/  ULDC.64 UR14, c[0x0][0x260] ;  /* 0x00009800000e7ab9 */ /* 0x000fe20000000a00 */
[----:B------:R-:W-:Y:S02]  /*2c60*/  IADD3 R3, P0, R0, UR6, RZ ;  /* 0x0000000600037c10 */ /* 0x000fe4000ff1e0ff */
[----:B------:R-:W-:Y:S02]  /*2c70*/  MOV R5, UR9 ;  /* 0x0000000900057c02 */ /* 0x000fe40008000f00 */
[----:B------:R-:W-:Y:S02]  /*2c80*/  LEA R2, P4, R3, UR14, 0x2 ;  /* 0x0000000e03027c11 */ /* 0x000fe4000f8810ff */
[----:B------:R-:W-:Y:S02]  /*2c90*/  IADD3.X R4, R4, UR7, R5, P0, !PT ;  /* 0x0000000704047c10 */ /* 0x000fe400087fe405 */
[C---:B------:R-:W-:Y:S02]  /*2ca0*/  IADD3 R5, R0.reuse, 0x20, RZ ;  /* 0x0000002000057810 */ /* 0x040fe40007ffe0ff */
[----:B------:R-:W-:-:S02]  /*2cb0*/  IADD3 R0, R0, 0x30, RZ ;  /* 0x0000003000007810 */ /* 0x000fc40007ffe0ff */
[----:B------:R-:W-:Y:S02]  /*2cc0*/  ISETP.GE.AND P1, PT, R5, UR20, PT ;  /* 0x0000001405007c0c */ /* 0x000fe4000bf26270 */
[----:B------:R-:W-:Y:S02]  /*2cd0*/  ISETP.GE.AND P0, PT, R0, UR20, PT ;  /* 0x0000001400007c0c */ /* 0x000fe4000bf06270 */
[----:B------:R-:W-:Y:S02]  /*2ce0*/  LEA.HI.X R3, R3, UR15, R4, 0x2, P4 ;  /* 0x0000000f03037c11 */ /* 0x000fe4000a0f1404 */
[----:B------:R-:W-:Y:S02]  /*2cf0*/  FSEL R5, R8, RZ, !P3 ;  /* 0x000000ff08057208 */ /* 0x000fe40005800000 */
[----:B------:R-:W-:Y:S01]  /*2d00*/  FSEL R9, R10, RZ, !P1 ;  /* 0x000000ff0a097208 */ /* 0x000fe20004800000 */
[----:B------:R0:W-:Y:S01]  /*2d10*/  STG.E desc[UR10][R2.64+0x40], R7 ;  /* 0x0000400702007986 */ /* 0x0001e2000c10190a */
[----:B------:R-:W-:-:S03]  /*2d20*/  FSEL R11, R11, RZ, !P0 ;  /* 0x000000ff0b0b7208 */ /* 0x000fc60004000000 */
[----:B------:R0:W-:Y:S04]  /*2d30*/  STG.E desc[UR10][R2.64], R5 ;  /* 0x0000000502007986 */ /* 0x0001e8000c10190a */
[----:B------:R0:W-:Y:S04]  /*2d40*/  STG.E desc[UR10][R2.64+0x80], R9 ;  /* 0x0000800902007986 */ /* 0x0001e8000c10190a */
[----:B------:R0:W-:Y:S02]  /*2d50*/  STG.E desc[UR10][R2.64+0xc0], R11 ;  /* 0x0000c00b02007986 */ /* 0x0001e4000c10190a */
.L_x_1141:
[----:B------:R-:W-:Y:S05]  /*2d60*/  BSYNC B0 ;  /* 0x0000000000007941 */ /* 0x000fea0003800000 */
.L_x_1140:
[----:B------:R-:W-:Y:S01]  /*2d70*/  UIADD3 UR8, UR8, 0x3f, URZ ;  /* 0x0000003f08087890 */ /* 0x000fe2000fffe03f */
[----:B0-----:R-:W0:Y:S01]  /*2d80*/  LDC.64 R6, c[0x0][0x2d0] ;  /* 0x0000b400ff067b82 */ /* 0x001e220000000a00 */
[----:B------:R-:W-:Y:S02]  /*2d90*/  BSSY B0, `(.L_x_1142) ;  /* 0x0000022000007945 */ /* 0x000fe40003800000 */
[----:B------:R-:W-:Y:S02]  /*2da0*/  USHF.R.S32.HI UR6, URZ, 0x1f, UR8 ;  /* 0x0000001f3f067899 */ /* 0x000fe40008011408 */
[----:B------:R-:W-:Y:S02]  /*2db0*/  UIMAD UR7, UR13, -0x40, UR8 ;  /* 0xffffffc00d0778a4 */ /* 0x000fe4000f8e0208 */
[----:B------:R-:W-:-:S04]  /*2dc0*/  ULEA.HI UR6, UR6, UR8, URZ, 0x6 ;  /* 0x0000000806067291 */ /* 0x000fc8000f8f303f */
[----:B------:R-:W-:-:S04]  /*2dd0*/  ULOP3.LUT UR6, UR6, 0xffffffc0, URZ, 0xc0, !UPT ;  /* 0xffffffc006067892 */ /* 0x000fc8000f8ec03f */
[----:B------:R-:W-:-:S06]  /*2de0*/  UIADD3 UR6, UR7, UR6, -UR8 ;  /* 0x0000000607067290 */ /* 0x000fcc000fffe808 */
[----:B------:R-:W-:-:S04]  /*2df0*/  ISETP.GE.AND P0, PT, R13, UR6, PT ;  /* 0x000000060d007c0c */ /* 0x000fc8000bf06270 */
[----:B------:R-:W-:-:S13]  /*2e00*/  ISETP.GT.OR P0, PT, R13, 0x3f, P0 ;  /* 0x0000003f0d00780c */ /* 0x000fda0000704670 */
[----:B------:R-:W-:Y:S05]  /*2e10*/  @P0 BRA `(.L_x_1143) ;  /* 0x0000000000640947 */ /* 0x000fea0003800000 */
[----:B------:R-:W1:Y:S01]  /*2e20*/  LDC.64 R4, c[0x0][0x2a8] ;  /* 0x0000aa00ff047b82 */ /* 0x000e620000000a00 */
[----:B------:R-:W-:Y:S01]  /*2e30*/  USHF.R.S32.HI UR6, URZ, 0x1f, UR18 ;  /* 0x0000001f3f067899 */ /* 0x000fe20008011412 */
[----:B------:R-:W-:Y:S01]  /*2e40*/  MOV R2, UR4 ;  /* 0x0000000400027c02 */ /* 0x000fe20008000f00 */
[----:B------:R-:W-:Y:S01]  /*2e50*/  USHF.R.S32.HI UR7, URZ, 0x1f, UR4 ;  /* 0x0000001f3f077899 */ /* 0x000fe20008011404 */
[--C-:B------:R-:W-:Y:S01]  /*2e60*/  SHF.R.S32.HI R3, RZ, 0x1f, R13.reuse ;  /* 0x0000001fff037819 */ /* 0x100fe2000001140d */
[----:B------:R-:W-:Y:S01]  /*2e70*/  ULDC.64 UR8, c[0x0][0x2b0] ;  /* 0x0000ac0000087ab9 */ /* 0x000fe20000000a00 */
[----:B------:R-:W-:Y:S02]  /*2e80*/  IADD3 R2, P0, P1, R2, UR18, R13 ;  /* 0x0000001202027c10 */ /* 0x000fe4000f91e00d */
[----:B------:R-:W-:Y:S01]  /*2e90*/  MOV R8, UR6 ;  /* 0x0000000600087c02 */ /* 0x000fe20008000f00 */
[----:B------:R-:W-:-:S03]  /*2ea0*/  UIMAD UR6, UR5, UR8, URZ ;  /* 0x00000008050672a4 */ /* 0x000fc6000f8e023f */
[----:B------:R-:W-:Y:S01]  /*2eb0*/  IADD3.X R3, R8, UR7, R3, P0, P1 ;  /* 0x0000000708037c10 */ /* 0x000fe200087e2403 */
[----:B------:R-:W-:Y:S01]  /*2ec0*/  UIMAD UR6, UR17, UR9, UR6 ;  /* 0x00000009110672a4 */ /* 0x000fe2000f8e0206 */
[----:B------:R-:W-:Y:S01]  /*2ed0*/  FSETP.NEU.FTZ.AND P0, PT, R12, -INF , PT ;  /* 0xff8000000c00780b */ /* 0x000fe20003f1d000 */
[C---:B-1----:R-:W-:Y:S02]  /*2ee0*/  IMAD R0, R4.reuse, UR19, RZ ;  /* 0x0000001304007c24 */ /* 0x042fe4000f8e02ff */
[----:B------:R-:W-:-:S04]  /*2ef0*/  IMAD.WIDE.U32 R2, R4, UR16, R2 ;  /* 0x0000001004027c25 */ /* 0x000fc8000f8e0002 */
[----:B------:R-:W-:Y:S02]  /*2f00*/  IMAD R5, R5, UR16, R0 ;  /* 0x0000001005057c24 */ /* 0x000fe4000f8e0200 */
[----:B------:R-:W-:-:S03]  /*2f10*/  FMUL.FTZ R0, R12, 1.4426950216293334961 ;  /* 0x3fb8aa3b0c007820 */ /* 0x000fc60000410000 */
[----:B------:R-:W-:Y:S02]  /*2f20*/  IADD3 R3, R3, R5, RZ ;  /* 0x0000000503037210 */ /* 0x000fe40007ffe0ff */
[----:B------:R-:W-:Y:S01]  /*2f30*/  MOV R5, UR8 ;  /* 0x0000000800057c02 */ /* 0x000fe20008000f00 */
[----:B------:R-:W-:-:S04]  /*2f40*/  ULDC.64 UR8, c[0x0][0x2a0] ;  /* 0x0000a80000087ab9 */ /* 0x000fc80000000a00 */
[----:B------:R-:W-:-:S05]  /*2f50*/  IMAD.WIDE.U32 R2, R5, UR17, R2 ;  /* 0x0000001105027c25 */ /* 0x000fca000f8e0002 */
[----:B------:R-:W-:Y:S02]  /*2f60*/  IADD3 R3, R3, UR6, RZ ;  /* 0x0000000603037c10 */ /* 0x000fe4000fffe0ff */
[----:B------:R-:W-:-:S04]  /*2f70*/  LEA R4, P1, R2, UR8, 0x2 ;  /* 0x0000000802047c11 */ /* 0x000fc8000f8210ff */
[----:B------:R-:W-:Y:S02]  /*2f80*/  LEA.HI.X R5, R2, UR9, R3, 0x2, P1 ;  /* 0x0000000902057c11 */ /* 0x000fe400088f1403 */
[----:B------:R-:W-:-:S05]  /*2f90*/  FSEL R3, R0, RZ, P0 ;  /* 0x000000ff00037208 */ /* 0x000fca0000000000 */
[----:B------:R1:W-:Y:S02]  /*2fa0*/  STG.E desc[UR10][R4.64], R3 ;  /* 0x0000000304007986 */ /* 0x0003e4000c10190a */
.L_x_1143:
[----:B------:R-:W-:Y:S05]  /*2fb0*/  BSYNC B0 ;  /* 0x0000000000007941 */ /* 0x000fea0003800000 */
.L_x_1142:
[----:B------:R-:W-:Y:S01]  /*2fc0*/  USHF.L.U32 UR7, UR13, 0xe, URZ ;  /* 0x0000000e0d077899 */ /* 0x000fe2000800063f */
[----:B------:R-:W-:Y:S01]  /*2fd0*/  SHF.L.U32 R0, R13, 0x2, RZ ;  /* 0x000000020d007819 */ /* 0x000fe200000006ff */
[----:B------:R-:W-:Y:S01]  /*2fe0*/  USHF.L.U32 UR6, UR4, 0x8, URZ ;  /* 0x0000000804067899 */ /* 0x000fe2000800063f */
[----:B01----:R-:W-:Y:S01]  /*2ff0*/  IMAD R4, R6, UR19, RZ ;  /* 0x0000001306047c24 */ /* 0x003fe2000f8e02ff */
[----:B------:R-:W-:Y:S02]  /*3000*/  USHF.R.S32.HI UR8, URZ, 0x1f, UR7 ;  /* 0x0000001f3f087899 */ /* 0x000fe40008011407 */
[----:B------:R-:W-:Y:S01]  /*3010*/  MOV R3, UR7 ;  /* 0x0000000700037c02 */ /* 0x000fe20008000f00 */
[----:B------:R-:W-:Y:S01]  /*3020*/  USHF.R.S32.HI UR7, URZ, 0x1f, UR6 ;  /* 0x0000001f3f077899 */ /* 0x000fe20008011406 */
[----:B------:R-:W-:Y:S01]  /*3030*/  IMAD R5, R7, UR16, R4 ;  /* 0x0000001007057c24 */ /* 0x000fe2000f8e0204 */
[----:B------:R-:W-:Y:S01]  /*3040*/  ULDC.64 UR14, c[0x0][0x2e8] ;  /* 0x0000ba00000e7ab9 */ /* 0x000fe20000000a00 */
[----:B------:R-:W-:-:S02]  /*3050*/  IADD3 R2, P0, P1, R0, UR6, R3 ;  /* 0x0000000600027c10 */ /* 0x000fc4000f91e003 */
[----:B------:R-:W-:Y:S02]  /*3060*/  SHF.R.S32.HI R0, RZ, 0x1f, R0 ;  /* 0x0000001fff007819 */ /* 0x000fe40000011400 */
[----:B------:R-:W-:Y:S01]  /*3070*/  MOV R3, UR8 ;  /* 0x0000000800037c02 */ /* 0x000fe20008000f00 */
[----:B------:R-:W-:Y:S02]  /*3080*/  ULDC.64 UR8, c[0x0][0x2d8] ;  /* 0x0000b60000087ab9 */ /* 0x000fe40000000a00 */
[----:B------:R-:W-:Y:S01]  /*3090*/  UIMAD UR6, UR5, UR8, URZ ;  /* 0x00000008050672a4 */ /* 0x000fe2000f8e023f */
[----:B------:R-:W-:Y:S02]  /*30a0*/  IADD3.X R3, R0, UR7, R3, P0, P1 ;  /* 0x0000000700037c10 */ /* 0x000fe400087e2403 */
[----:B------:R-:W-:Y:S01]  /*30b0*/  ISETP.NE.U32.AND P0, PT, RZ, UR14, PT ;  /* 0x0000000eff007c0c */ /* 0x000fe2000bf05070 */
[----:B------:R-:W-:Y:S01]  /*30c0*/  UIMAD UR6, UR17, UR9, UR6 ;  /* 0x00000009110672a4 */ /* 0x000fe2000f8e0206 */
[----:B------:R-:W-:-:S02]  /*30d0*/  IMAD.WIDE.U32 R2, R6, UR16, R2 ;  /* 0x0000001006027c25 */ /* 0x000fc4000f8e0002 */
[----:B------:R-:W-:-:S03]  /*30e0*/  ISETP.NE.AND.EX P0, PT, RZ, UR15, PT, P0 ;  /* 0x0000000fff007c0c */ /* 0x000fc6000bf05300 */
[----:B------:R-:W-:Y:S02]  /*30f0*/  IADD3 R3, R3, R5, RZ ;  /* 0x0000000503037210 */ /* 0x000fe40007ffe0ff */
[----:B------:R-:W-:Y:S01]  /*3100*/  MOV R5, UR8 ;  /* 0x0000000800057c02 */ /* 0x000fe20008000f00 */
[----:B------:R-:W-:Y:S01]  /*3110*/  ULDC.64 UR8, c[0x0][0x2b8] ;  /* 0x0000ae0000087ab9 */ /* 0x000fe20000000a00 */
[----:B------:R-:W-:-:S03]  /*3120*/  ISETP.NE.OR P0, PT, R13, RZ, !P0 ;  /* 0x000000ff0d00720c */ /* 0x000fc60004705670 */
[----:B------:R-:W-:-:S05]  /*3130*/  IMAD.WIDE.U32 R2, R5, UR17, R2 ;  /* 0x0000001105027c25 */ /* 0x000fca000f8e0002 */
[----:B------:R-:W-:Y:S02]  /*3140*/  IADD3 R3, R3, UR6, RZ ;  /* 0x0000000603037c10 */ /* 0x000fe4000fffe0ff */
[----:B------:R-:W-:-:S04]  /*3150*/  LEA R4, P1, R2, UR8, 0x2 ;  /* 0x0000000802047c11 */ /* 0x000fc8000f8210ff */
[----:B------:R-:W-:-:S05]  /*3160*/  LEA.HI.X R5, R2, UR9, R3, 0x2, P1 ;  /* 0x0000000902057c11 */ /* 0x000fca00088f1403 */
        /* <DEDUP_REMOVED lines=17> */
[----:B------:R-:W-:Y:S01]  /*3280*/  ULDC UR4, c[0x0][0x2e0] ;  /* 0x0000b80000047ab9 */ /* 0x000fe20000000800 */
[----:B------:R-:W-:Y:S01]  /*3290*/  ULDC UR6, c[0x0][0x220] ;  /* 0x0000880000067ab9 */ /* 0x000fe20000000800 */
[----:B------:R-:W-:-:S04]  /*32a0*/  UIMAD UR4, UR13, UR4, UR12 ;  /* 0x000000040d0472a4 */ /* 0x000fc8000f8e020c */
[----:B------:R-:W-:-:S03]  /*32b0*/  UIMAD UR6, UR4, UR6, UR16 ;  /* 0x00000006040672a4 */ /* 0x000fc6000f8e0210 */
[----:B------:R-:W-:Y:S02]  /*32c0*/  ULDC.64 UR4, c[0x0][0x2e8] ;  /* 0x0000ba0000047ab9 */ /* 0x000fe40000000a00 */
[----:B------:R-:W-:-:S06]  /*32d0*/  UIMAD.WIDE UR4, UR6, 0x4, UR4 ;  /* 0x00000004060478a5 */ /* 0x000fcc000f8e0204 */
[----:B------:R-:W-:Y:S02]  /*32e0*/  MOV R2, UR4 ;  /* 0x0000000400027c02 */ /* 0x000fe40008000f00 */
[----:B------:R-:W-:-:S05]  /*32f0*/  MOV R3, UR5 ;  /* 0x0000000500037c02 */ /* 0x000fca0008000f00 */
[----:B------:R-:W-:Y:S01]  /*3300*/  STG.E desc[UR10][R2.64], RZ ;  /* 0x000000ff02007986 */ /* 0x000fe2000c10190a */
[----:B------:R-:W-:Y:S05]  /*3310*/  EXIT ;  /* 0x000000000000794d */ /* 0x000fea0003800000 */
.L_x_1144:
        /* <DEDUP_REMOVED lines=14> */
.L_x_1160:


//--------------------- .nv.global.init           --------------------------
	.section	.nv.global.init,"aw",@progbits
.nv.global.init:
	.type		$str$23,@object
	.size		$str$23,($str$24 - $str$23)
$str$23:
        /*0000*/ 	.byte	0x28, 0x61, 0x64, 0x64, 0x72, 0x65, 0x73, 0x73, 0x20, 0x26, 0x20, 0x6d, 0x61, 0x73, 0x6b, 0x29
        /*0010*/ 	.byte	0x20, 0x3d, 0x3d, 0x20, 0x30, 0x00
	.type		$str$24,@object
	.size		$str$24,(__unnamed_2 - $str$24)
$str$24:
        /*0016*/ 	.byte	0x2f, 0x74, 0x6d, 0x70, 0x2f, 0x6f, 0x73, 0x73, 0x5f, 0x6b, 0x65, 0x72, 0x6e, 0x65, 0x6c, 0x73
        /*0026*/ 	.byte	0x5f, 0x73, 0x72, 0x63, 0x2f, 0x66, 0x6c, 0x61, 0x73, 0x68, 0x5f, 0x61, 0x74, 0x74, 0x65, 0x6e
        /*0036*/ 	.byte	0x74, 0x69, 0x6f, 0x6e, 0x2f, 0x63, 0x73, 0x72, 0x63, 0x2f, 0x63, 0x75, 0x74, 0x6c, 0x61, 0x73
        /*0046*/ 	.byte	0x73, 0x2f, 0x69, 0x6e, 0x63, 0x6c, 0x75, 0x64, 0x65, 0x2f, 0x63, 0x75, 0x74, 0x65, 0x2f, 0x70
        /*0056*/ 	.byte	0x6f, 0x69, 0x6e, 0x74, 0x65, 0x72, 0x5f, 0x66, 0x6c, 0x61, 0x67, 0x67, 0x65, 0x64, 0x2e, 0x68
        /*0066*/ 	.byte	0x70, 0x70, 0x00
	.type		__unnamed_2,@object
	.size		__unnamed_2,(__unnamed_1 - __unnamed_2)
__unnamed_2:
        /* <DEDUP_REMOVED lines=20> */
        /*01a9*/ 	.byte	0x43, 0x3c, 0x36, 0x34, 0x3e, 0x3e, 0x3e, 0x3e, 0x5d, 0x00
	.type		__unnamed_1,@object
	.size		__unnamed_1,(.L_0 - __unnamed_1)
__unnamed_1:
        /* <DEDUP_REMOVED lines=23> */
        /*0323*/ 	.byte	0x3a, 0x43, 0x3c, 0x35, 0x31, 0x32, 0x30, 0x3e, 0x3e, 0x3e, 0x3e, 0x3e, 0x5d, 0x00
.L_0:


//--------------------- .nv.shared._ZN7cutlass13device_kernelIN5flash11enable_sm90INS1_16FlashAttnBwdSm90INS1_25CollectiveMainloopBwdSm90ILi2ELi1ELi1EN4cute5tupleIJNS5_1CILi1EEES8_S8_EEENS6_IJNS7_ILi64EEENS7_ILi80EEENS7_ILi256EEEEEENS_6half_tEfNS_4arch4Sm90ELb0ELb0ELb1ELb0ELb0ELb0ELb1ELb1ELi2ELi1ELi1ELi1ELb0EEENS1_21CollectiveEpilogueBwdISD_SE_SG_Li256ELb0ELb1ELi2EEENS1_19SingleTileSchedulerILb0ELb0ELb0ELi80EEEEEEEEEvNT_6ParamsE --------------------------
	.section	.nv.shared._ZN7cutlass13device_kernelIN5flash11enable_sm90INS1_16FlashAttnBwdSm90INS1_25CollectiveMainloopBwdSm90ILi2ELi1ELi1EN4cute5tupleIJNS5_1CILi1EEES8_S8_EEENS6_IJNS7_ILi64EEENS7_ILi80EEENS7_ILi256EEEEEENS_6half_tEfNS_4arch4Sm90ELb0ELb0ELb1ELb0ELb0ELb0ELb1ELb1ELi2ELi1ELi1ELi1ELb0EEENS1_21CollectiveEpilogueBwdISD_SE_SG_Li256ELb0ELb1ELi2EEENS1_19SingleTileSchedulerILb0ELb0ELb0ELi80EEEEEEEEEvNT_6ParamsE,"aw",@nobits
	.sectionflags	@""
	.align	16
	.zero		1024


//--------------------- .nv.shared.reserved.0     --------------------------
	.section	.nv.shared.reserved.0,"aw",@nobits
	.weak		__nv_reservedSMEM_offset_0_alias
	.size		__nv_reservedSMEM_offset_0_alias, 0, 0
	.other		__nv_reservedSMEM_offset_0_alias,@"STO_CUDA_RESERVED_SHARED STV_DEFAULT"
__nv_reservedSMEM_offset_0_alias:
	.zero		0


//--------------------- .nv.global                --------------------------
	.section	.nv.global,"aw",@nobits
.nv.global:
	.type		_ZN74_INTERNAL_7ab731fe_38_flash_bwd_hdim256_fp16_softcap_sm90_cu_3fbc093a_28124cute1_E,@object
	.size		_ZN74_INTERNAL_7ab731fe_38_flash_bwd_hdim256_fp16_softcap_sm90_cu_3fbc093a_28124cute1_E,(_ZN74_INTERNAL_7ab731fe_38_flash_bwd_hdim256_fp16_softcap_sm90_cu_3fbc093a_28124cuda3std3__45__cpo6cbeginE - _ZN74_INTERNAL_7ab731fe_38_flash_bwd_hdim256_fp16_softcap_sm90_cu_3fbc093a_28124cute1_E)
_ZN74_INTERNAL_7ab731fe_38_flash_bwd_hdim256_fp16_softcap_sm90_cu_3fbc093a_28124cute1_E:
	.zero		1
	.type		_ZN74_INTERNAL_7ab731fe_38_flash_bwd_hdim256_fp16_softcap_sm90_cu_3fbc093a_28124cuda3std3__45__cpo6cbeginE,@object
	.size		_ZN74_INTERNAL_7ab731fe_38_flash_bwd_hdim256_fp16_softcap_sm90_cu_3fbc093a_28124cuda3std3__45__cpo6cbeginE,(_ZN74_INTERNAL_7ab731fe_38_flash_bwd_hdim256_fp16_softcap_sm90_cu_3fbc093a_28124cuda3std3__48in_placeE - _ZN74_INTERNAL_7ab731fe_38_flash_bwd_hdim256_fp16_softcap_sm90_cu_3fbc093a_28124cuda3std3__45__cpo6cbeginE)
_ZN74_INTERNAL_7ab731fe_38_flash_bwd_hdim256_fp16_softcap_sm90_cu_3fbc093a_28124cuda3std3__45__cpo6cbeginE:
	.zero		1
	.type		_ZN74_INTERNAL_7ab731fe_38_flash_bwd_hdim256_fp16_softcap_sm90_cu_3fbc093a_28124cuda3std3__48in_placeE,@object
	.size		_ZN74_INTERNAL_7ab731fe_38_flash_bwd_hdim256_fp16_softcap_sm90_cu_3fbc093a_28124cuda3std3__48in_placeE,(_ZN74_INTERNAL_7ab731fe_38_flash_bwd_hdim256_fp16_softcap_sm90_cu_3fbc093a_28124cuda3std6ranges3__45__cpo9iter_moveE - _ZN74_INTERNAL_7ab731fe_38_flash_bwd_hdim256_fp16_softcap_sm90_cu_3fbc093a_28124cuda3std3__48in_placeE)
_ZN74_INTERNAL_7ab731fe_38_flash_bwd_hdim256_fp16_softcap_sm90_cu_3fbc093a_28124cuda3std3__48in_placeE:
	.zero		1
	.type		_ZN74_INTERNAL_7ab731fe_38_flash_bwd_hdim256_fp16_softcap_sm90_cu_3fbc093a_28124cuda3std6ranges3__45__cpo9iter_moveE,@object
	.size		_ZN74_INTERNAL_7ab731fe_38_flash_bwd_hdim256_fp16_softcap_sm90_cu_3fbc093a_28124cuda3std6ranges3__45__cpo9iter_moveE,(_ZN74_INTERNAL_7ab731fe_38_flash_bwd_hdim256_fp16_softcap_sm90_cu_3fbc093a_28124cuda3std3__45__cpo5beginE - _ZN74_INTERNAL_7ab731fe_38_flash_bwd_hdim256_fp16_softcap_sm90_cu_3fbc093a_28124cuda3std6ranges3__45__cpo9iter_moveE)
_ZN74_INTERNAL_7ab731fe_38_flash_bwd_hdim256_fp16_softcap_sm90_cu_3fbc093a_28124cuda3std6ranges3__45__cpo9iter_moveE:
	.zero		1
	.type		_ZN74_INTERNAL_7ab731fe_38_flash_bwd_hdim256_fp16_softcap_sm90_cu_3fbc093a_28124cuda3std3__45__cpo5beginE,@object
	.size		_ZN74_INTERNAL_7ab731fe_38_flash_bwd_hdim256_fp16_softcap_sm90_cu_3fbc093a_28124cuda3std3__45__cpo5beginE,(_ZN74_INTERNAL_7ab731fe_38_flash_bwd_hdim256_fp16_softcap_sm90_cu_3fbc093a_28124cuda3std3__476_GLOBAL__N__7ab731fe_38_flash_bwd_hdim256_fp16_softcap_sm90_cu_3fbc093a_28126ignoreE - _ZN74_INTERNAL_7ab731fe_38_flash_bwd_hdim256_fp16_softcap_sm90_cu_3fbc093a_28124cuda3std3__45__cpo5beginE)
_ZN74_INTERNAL_7ab731fe_38_flash_bwd_hdim256_fp16_softcap_sm90_cu_3fbc093a_28124cuda3std3__45__cpo5beginE:
	.zero		1
	.type		_ZN74_INTERNAL_7ab731fe_38_flash_bwd_hdim256_fp16_softcap_sm90_cu_3fbc093a_28124cuda3std3__476_GLOBAL__N__7ab731fe_38_flash_bwd_hdim256_fp16_softcap_sm90_cu_3fbc093a_28126ignoreE,@object
	.size		_ZN74_INTERNAL_7ab731fe_38_flash_bwd_hdim256_fp16_softcap_sm90_cu_3fbc093a_28124cuda3std3__476_GLOBAL__N__7ab731fe_38_flash_bwd_hdim256_fp16_softcap_sm90_cu_3fbc093a_28126ignoreE,(_ZN74_INTERNAL_7ab731fe_38_flash_bwd_hdim256_fp16_softcap_sm90_cu_3fbc093a_28124cute7productE - _ZN74_INTERNAL_7ab731fe_38_flash_bwd_hdim256_fp16_softcap_sm90_cu_3fbc093a_28124cuda3std3__476_GLOBAL__N__7ab731fe_38_flash_bwd_hdim256_fp16_softcap_sm90_cu_3fbc093a_28126ignoreE)
_ZN74_INTERNAL_7ab731fe_38_flash_bwd_hdim256_fp16_softcap_sm90_cu_3fbc093a_28124cuda3std3__476_GLOBAL__N__7ab731fe_38_flash_bwd_hdim256_fp16_softcap_sm90_cu_3fbc093a_28126ignoreE:
	.zero		1
	.type		_ZN74_INTERNAL_7ab731fe_38_flash_bwd_hdim256_fp16_softcap_sm90_cu_3fbc093a_28124cute7productE,@object
	.size		_ZN74_INTERNAL_7ab731fe_38_flash_bwd_hdim256_fp16_softcap_sm90_cu_3fbc093a_28124cute7productE,(_ZN74_INTERNAL_7ab731fe_38_flash_bwd_hdim256_fp16_softcap_sm90_cu_3fbc093a_28124cuda3std3__45__cpo3endE - _ZN74_INTERNAL_7ab731fe_38_flash_bwd_hdim256_fp16_softcap_sm90_cu_3fbc093a_28124cute7productE)
_ZN74_INTERNAL_7ab731fe_38_flash_bwd_hdim256_fp16_softcap_sm90_cu_3fbc093a_28124cute7productE:
	.zero		1
	.type		_ZN74_INTERNAL_7ab731fe_38_flash_bwd_hdim256_fp16_softcap_sm90_cu_3fbc093a_28124cuda3std3__45__cpo3endE,@object
	.size		_ZN74_INTERNAL_7ab731fe_38_flash_bwd_hdim256_fp16_softcap_sm90_cu_3fbc093a_28124cuda3std3__45__cpo3endE,(_ZN74_INTERNAL_7ab731fe_38_flash_bwd_hdim256_fp16_softcap_sm90_cu_3fbc093a_28124cuda3std3__419piecewise_constructE - _ZN74_INTERNAL_7ab731fe_38_flash_bwd_hdim256_fp16_softcap_sm90_cu_3fbc093a_28124cuda3std3__45__cpo3endE)
_ZN74_INTERNAL_7ab731fe_38_flash_bwd_hdim256_fp16_softcap_sm90_cu_3fbc093a_28124cuda3std3__45__cpo3endE:
	.zero		1
	.type		_ZN74_INTERNAL_7ab731fe_38_flash_bwd_hdim256_fp16_softcap_sm90_cu_3fbc093a_28124cuda3std3__419piecewise_constructE,@object
	.size		_ZN74_INTERNAL_7ab731fe_38_flash_bwd_hdim256_fp16_softcap_sm90_cu_3fbc093a_28124cuda3std3__419piecewise_constructE,(_ZN74_INTERNAL_7ab731fe_38_flash_bwd_hdim256_fp16_softcap_sm90_cu_3fbc093a_28124cuda3std3__45__cpo4cendE - _ZN74_INTERNAL_7ab731fe_38_flash_bwd_hdim256_fp16_softcap_sm90_cu_3fbc093a_28124cuda3std3__419piecewise_constructE)
_ZN74_INTERNAL_7ab731fe_38_flash_bwd_hdim256_fp16_softcap_sm90_cu_3fbc093a_28124cuda3std3__419piecewise_constructE:
	.zero		1
	.type		_ZN74_INTERNAL_7ab731fe_38_flash_bwd_hdim256_fp16_softcap_sm90_cu_3fbc093a_28124cuda3std3__45__cpo4cendE,@object
	.size		_ZN74_INTERNAL_7ab731fe_38_flash_bwd_hdim256_fp16_softcap_sm90_cu_3fbc093a_28124cuda3std3__45__cpo4cendE,(_ZN74_INTERNAL_7ab731fe_38_flash_bwd_hdim256_fp16_softcap_sm90_cu_3fbc093a_28124cuda3std6ranges3__45__cpo4swapE - _ZN74_INTERNAL_7ab731fe_38_flash_bwd_hdim256_fp16_softcap_sm90_cu_3fbc093a_28124cuda3std3__45__cpo4cendE)
_ZN74_INTERNAL_7ab731fe_38_flash_bwd_hdim256_fp16_softcap_sm90_cu_3fbc093a_28124cuda3std3__45__cpo4cendE:
	.zero		1
	.type		_ZN74_INTERNAL_7ab731fe_38_flash_bwd_hdim256_fp16_softcap_sm90_cu_3fbc093a_28124cuda3std6ranges3__45__cpo4swapE,@object
	.size		_ZN74_INTERNAL_7ab731fe_38_flash_bwd_hdim256_fp16_softcap_sm90_cu_3fbc093a_28124cuda3std6ranges3__45__cpo4swapE,(.L_9 - _ZN74_INTERNAL_7ab731fe_38_flash_bwd_hdim256_fp16_softcap_sm90_cu_3fbc093a_28124cuda3std6ranges3__45__cpo4swapE)
_ZN74_INTERNAL_7ab731fe_38_flash_bwd_hdim256_fp16_softcap_sm90_cu_3fbc093a_28124cuda3std6ranges3__45__cpo4swapE:
	.zero		1
.L_9:


//--------------------- .nv.shared._ZN7cutlass13device_kernelIN5flash11enable_sm90INS1_16FlashAttnBwdSm90INS1_25CollectiveMainloopBwdSm90ILi2ELi1ELi1EN4cute5tupleIJNS5_1CILi1EEES8_S8_EEENS6_IJNS7_ILi64EEENS7_ILi80EEENS7_ILi256EEEEEENS_6half_tEfNS_4arch4Sm90ELb0ELb0ELb1ELb0ELb0ELb0ELb1ELb1ELi2ELi1ELi1ELi1ELb0EEENS1_24CollectiveEpilogueBwdGQAISD_fSG_Li256ELb0ELb0EEENS1_19SingleTileSchedulerILb0ELb0ELb0ELi80EEEEEEEEEvNT_6ParamsE --------------------------
	.section	.nv.shared._ZN7cutlass13device_kernelIN5flash11enable_sm90INS1_16FlashAttnBwdSm90INS1_25CollectiveMainloopBwdSm90ILi2ELi1ELi1EN4cute5tupleIJNS5_1CILi1EEES8_S8_EEENS6_IJNS7_ILi64EEENS7_ILi80EEENS7_ILi256EEEEEENS_6half_tEfNS_4arch4Sm90ELb0ELb0ELb1ELb0ELb0ELb0ELb1ELb1ELi2ELi1ELi1ELi1ELb0EEENS1_24CollectiveEpilogueBwdGQAISD_fSG_Li256ELb0ELb0EEENS1_19SingleTileSchedulerILb0ELb0ELb0ELi80EEEEEEEEEvNT_6ParamsE,"aw",@nobits
	.sectionflags	@""
	.align	16
	.zero		1024


//--------------------- .nv.shared._ZN7cutlass13device_kernelIN5flash11enable_sm90INS1_16FlashAttnBwdSm90INS1_25CollectiveMainloopBwdSm90ILi2ELi1ELi1EN4cute5tupleIJNS5_1CILi1EEES8_S8_EEENS6_IJNS7_ILi64EEENS7_ILi80EEENS7_ILi256EEEEEENS_6half_tEfNS_4arch4Sm90ELb0ELb0ELb1ELb1ELb0ELb0ELb1ELb1ELi2ELi1ELi1ELi1ELb0EEENS1_21CollectiveEpilogueBwdISD_SE_SG_Li256ELb1ELb1ELi2EEENS1_19SingleTileSchedulerILb1ELb0ELb0ELi80EEEEEEEEEvNT_6ParamsE --------------------------
	.section	.nv.shared._ZN7cutlass13device_kernelIN5flash11enable_sm90INS1_16FlashAttnBwdSm90INS1_25CollectiveMainloopBwdSm90ILi2ELi1ELi1EN4cute5tupleIJNS5_1CILi1EEES8_S8_EEENS6_IJNS7_ILi64EEENS7_ILi80EEENS7_ILi256EEEEEENS_6half_tEfNS_4arch4Sm90ELb0ELb0ELb1ELb1ELb0ELb0ELb1ELb1ELi2ELi1ELi1ELi1ELb0EEENS1_21CollectiveEpilogueBwdISD_SE_SG_Li256ELb1ELb1ELi2EEENS1_19SingleTileSchedulerILb1ELb0ELb0ELi80EEEEEEEEEvNT_6ParamsE,"aw",@nobits
	.sectionflags	@""
	.align	16
	.zero		1024


//--------------------- .nv.shared._ZN7cutlass13device_kernelIN5flash11enable_sm90INS1_16FlashAttnBwdSm90INS1_25CollectiveMainloopBwdSm90ILi2ELi1ELi1EN4cute5tupleIJNS5_1CILi1EEES8_S8_EEENS6_IJNS7_ILi64EEENS7_ILi80EEENS7_ILi256EEEEEENS_6half_tEfNS_4arch4Sm90ELb0ELb0ELb1ELb1ELb0ELb0ELb1ELb1ELi2ELi1ELi1ELi1ELb0EEENS1_24CollectiveEpilogueBwdGQAISD_fSG_Li256ELb1ELb0EEENS1_19SingleTileSchedulerILb1ELb0ELb0ELi80EEEEEEEEEvNT_6ParamsE --------------------------
	.section	.nv.shared._ZN7cutlass13device_kernelIN5flash11enable_sm90INS1_16FlashAttnBwdSm90INS1_25CollectiveMainloopBwdSm90ILi2ELi1ELi1EN4cute5tupleIJNS5_1CILi1EEES8_S8_EEENS6_IJNS7_ILi64EEENS7_ILi80EEENS7_ILi256EEEEEENS_6half_tEfNS_4arch4Sm90ELb0ELb0ELb1ELb1ELb0ELb0ELb1ELb1ELi2ELi1ELi1ELi1ELb0EEENS1_24CollectiveEpilogueBwdGQAISD_fSG_Li256ELb1ELb0EEENS1_19SingleTileSchedulerILb1ELb0ELb0ELi80EEEEEEEEEvNT_6ParamsE,"aw",@nobits
	.sectionflags	@""
	.align	16
	.zero		1024


//--------------------- .nv.shared._ZN7cutlass13device_kernelIN5flash11enable_sm90INS1_16FlashAttnBwdSm90INS1_25CollectiveMainloopBwdSm90ILi2ELi1ELi1EN4cute5tupleIJNS5_1CILi1EEES8_S8_EEENS6_IJNS7_ILi64EEENS7_ILi80EEENS7_ILi256EEEEEENS_6half_tEfNS_4arch4Sm90ELb0ELb1ELb1ELb0ELb0ELb0ELb1ELb1ELi2ELi1ELi1ELi1ELb0EEENS1_21CollectiveEpilogueBwdISD_SE_SG_Li256ELb0ELb1ELi2EEENS1_19SingleTileSchedulerILb0ELb0ELb0ELi80EEEEEEEEEvNT_6ParamsE --------------------------
	.section	.nv.shared._ZN7cutlass13device_kernelIN5flash11enable_sm90INS1_16FlashAttnBwdSm90INS1_25CollectiveMainloopBwdSm90ILi2ELi1ELi1EN4cute5tupleIJNS5_1CILi1EEES8_S8_EEENS6_IJNS7_ILi64EEENS7_ILi80EEENS7_ILi256EEEEEENS_6half_tEfNS_4arch4Sm90ELb0ELb1ELb1ELb0ELb0ELb0ELb1ELb1ELi2ELi1ELi1ELi1ELb0EEENS1_21CollectiveEpilogueBwdISD_SE_SG_Li256ELb0ELb1ELi2EEENS1_19SingleTileSchedulerILb0ELb0ELb0ELi80EEEEEEEEEvNT_6ParamsE,"aw",@nobits
	.sectionflags	@""
	.align	16
	.zero		1024


//--------------------- .nv.shared._ZN7cutlass13device_kernelIN5flash11enable_sm90INS1_16FlashAttnBwdSm90INS1_25CollectiveMainloopBwdSm90ILi2ELi1ELi1EN4cute5tupleIJNS5_1CILi1EEES8_S8_EEENS6_IJNS7_ILi64EEENS7_ILi80EEENS7_ILi256EEEEEENS_6half_tEfNS_4arch4Sm90ELb0ELb1ELb1ELb0ELb0ELb0ELb1ELb1ELi2ELi1ELi1ELi1ELb0EEENS1_24CollectiveEpilogueBwdGQAISD_fSG_Li256ELb0ELb0EEENS1_19SingleTileSchedulerILb0ELb0ELb0ELi80EEEEEEEEEvNT_6ParamsE --------------------------
	.section	.nv.shared._ZN7cutlass13device_kernelIN5flash11enable_sm90INS1_16FlashAttnBwdSm90INS1_25CollectiveMainloopBwdSm90ILi2ELi1ELi1EN4cute5tupleIJNS5_1CILi1EEES8_S8_EEENS6_IJNS7_ILi64EEENS7_ILi80EEENS7_ILi256EEEEEENS_6half_tEfNS_4arch4Sm90ELb0ELb1ELb1ELb0ELb0ELb0ELb1ELb1ELi2ELi1ELi1ELi1ELb0EEENS1_24CollectiveEpilogueBwdGQAISD_fSG_Li256ELb0ELb0EEENS1_19SingleTileSchedulerILb0ELb0ELb0ELi80EEEEEEEEEvNT_6ParamsE,"aw",@nobits
	.sectionflags	@""
	.align	16
	.zero		1024


//--------------------- .nv.shared._ZN7cutlass13device_kernelIN5flash11enable_sm90INS1_16FlashAttnBwdSm90INS1_25CollectiveMainloopBwdSm90ILi2ELi1ELi1EN4cute5tupleIJNS5_1CILi1EEES8_S8_EEENS6_IJNS7_ILi64EEENS7_ILi80EEENS7_ILi256EEEEEENS_6half_tEfNS_4arch4Sm90ELb0ELb1ELb1ELb1ELb0ELb0ELb1ELb1ELi2ELi1ELi1ELi1ELb0EEENS1_21CollectiveEpilogueBwdISD_SE_SG_Li256ELb1ELb1ELi2EEENS1_19SingleTileSchedulerILb1ELb0ELb0ELi80EEEEEEEEEvNT_6ParamsE --------------------------
	.section	.nv.shared._ZN7cutlass13device_kernelIN5flash11enable_sm90INS1_16FlashAttnBwdSm90INS1_25CollectiveMainloopBwdSm90ILi2ELi1ELi1EN4cute5tupleIJNS5_1CILi1EEES8_S8_EEENS6_IJNS7_ILi64EEENS7_ILi80EEENS7_ILi256EEEEEENS_6half_tEfNS_4arch4Sm90ELb0ELb1ELb1ELb1ELb0ELb0ELb1ELb1ELi2ELi1ELi1ELi1ELb0EEENS1_21CollectiveEpilogueBwdISD_SE_SG_Li256ELb1ELb1ELi2EEENS1_19SingleTileSchedulerILb1ELb0ELb0ELi80EEEEEEEEEvNT_6ParamsE,"aw",@nobits
	.sectionflags	@""
	.align	16
	.zero		1024


//--------------------- .nv.shared._ZN7cutlass13device_kernelIN5flash11enable_sm90INS1_16FlashAttnBwdSm90INS1_25CollectiveMainloopBwdSm90ILi2ELi1ELi1EN4cute5tupleIJNS5_1CILi1EEES8_S8_EEENS6_IJNS7_ILi64EEENS7_ILi80EEENS7_ILi256EEEEEENS_6half_tEfNS_4arch4Sm90ELb0ELb1ELb1ELb1ELb0ELb0ELb1ELb1ELi2ELi1ELi1ELi1ELb0EEENS1_24CollectiveEpilogueBwdGQAISD_fSG_Li256ELb1ELb0EEENS1_19SingleTileSchedulerILb1ELb0ELb0ELi80EEEEEEEEEvNT_6ParamsE --------------------------
	.section	.nv.shared._ZN7cutlass13device_kernelIN5flash11enable_sm90INS1_16FlashAttnBwdSm90INS1_25CollectiveMainloopBwdSm90ILi2ELi1ELi1EN4cute5tupleIJNS5_1CILi1EEES8_S8_EEENS6_IJNS7_ILi64EEENS7_ILi80EEENS7_ILi256EEEEEENS_6half_tEfNS_4arch4Sm90ELb0ELb1ELb1ELb1ELb0ELb0ELb1ELb1ELi2ELi1ELi1ELi1ELb0EEENS1_24CollectiveEpilogueBwdGQAISD_fSG_Li256ELb1ELb0EEENS1_19SingleTileSchedulerILb1ELb0ELb0ELi80EEEEEEEEEvNT_6ParamsE,"aw",@nobits
	.sectionflags	@""
	.align	16
	.zero		1024


//--------------------- .nv.shared._ZN7cutlass13device_kernelIN5flash11enable_sm90INS1_16FlashAttnBwdSm90INS1_25CollectiveMainloopBwdSm90ILi2ELi1ELi1EN4cute5tupleIJNS5_1CILi1EEES8_S8_EEENS6_IJNS7_ILi64EEENS7_ILi80EEENS7_ILi256EEEEEENS_6half_tEfNS_4arch4Sm90ELb1ELb0ELb1ELb0ELb0ELb0ELb1ELb1ELi2ELi1ELi1ELi1ELb0EEENS1_21CollectiveEpilogueBwdISD_SE_SG_Li256ELb0ELb1ELi2EEENS1_25SingleTileBwdLPTSchedulerILb0ELi80ELb0EEEEEEEEEvNT_6ParamsE --------------------------
	.section	.nv.shared._ZN7cutlass13device_kernelIN5flash11enable_sm90INS1_16FlashAttnBwdSm90INS1_25CollectiveMainloopBwdSm90ILi2ELi1ELi1EN4cute5tupleIJNS5_1CILi1EEES8_S8_EEENS6_IJNS7_ILi64EEENS7_ILi80EEENS7_ILi256EEEEEENS_6half_tEfNS_4arch4Sm90ELb1ELb0ELb1ELb0ELb0ELb0ELb1ELb1ELi2ELi1ELi1ELi1ELb0EEENS1_21CollectiveEpilogueBwdISD_SE_SG_Li256ELb0ELb1ELi2EEENS1_25SingleTileBwdLPTSchedulerILb0ELi80ELb0EEEEEEEEEvNT_6ParamsE,"aw",@nobits
	.sectionflags	@""
	.align	16
	.zero		1024


//--------------------- .nv.shared._ZN7cutlass13device_kernelIN5flash11enable_sm90INS1_16FlashAttnBwdSm90INS1_25CollectiveMainloopBwdSm90ILi2ELi1ELi1EN4cute5tupleIJNS5_1CILi1EEES8_S8_EEENS6_IJNS7_ILi64EEENS7_ILi80EEENS7_ILi256EEEEEENS_6half_tEfNS_4arch4Sm90ELb1ELb0ELb1ELb0ELb0ELb0ELb1ELb1ELi2ELi1ELi1ELi1ELb0EEENS1_24CollectiveEpilogueBwdGQAISD_fSG_Li256ELb0ELb0EEENS1_25SingleTileBwdLPTSchedulerILb0ELi80ELb0EEEEEEEEEvNT_6ParamsE --------------------------
	.section	.nv.shared._ZN7cutlass13device_kernelIN5flash11enable_sm90INS1_16FlashAttnBwdSm90INS1_25CollectiveMainloopBwdSm90ILi2ELi1ELi1EN4cute5tupleIJNS5_1CILi1EEES8_S8_EEENS6_IJNS7_ILi64EEENS7_ILi80EEENS7_ILi256EEEEEENS_6half_tEfNS_4arch4Sm90ELb1ELb0ELb1ELb0ELb0ELb0ELb1ELb1ELi2ELi1ELi1ELi1ELb0EEENS1_24CollectiveEpilogueBwdGQAISD_fSG_Li256ELb0ELb0EEENS1_25SingleTileBwdLPTSchedulerILb0ELi80ELb0EEEEEEEEEvNT_6ParamsE,"aw",@nobits
	.sectionflags	@""
	.align	16
	.zero		1024


//--------------------- .nv.shared._ZN7cutlass13device_kernelIN5flash22FlashAttnBwdPreprocessIN4cute5tupleIJNS3_1CILi64EEENS5_ILi256EEEEEENS_6half_tEfNS_4arch4Sm90ELb1ELb0EEEEEvNT_6ParamsE --------------------------
	.section	.nv.shared._ZN7cutlass13device_kernelIN5flash22FlashAttnBwdPreprocessIN4cute5tupleIJNS3_1CILi64EEENS5_ILi256EEEEEENS_6half_tEfNS_4arch4Sm90ELb1ELb0EEEEEvNT_6ParamsE,"aw",@nobits
	.sectionflags	@""
	.align	16
	.zero		1024


//--------------------- .nv.shared._ZN7cutlass13device_kernelIN5flash11enable_sm90INS1_16FlashAttnBwdSm90INS1_25CollectiveMainloopBwdSm90ILi2ELi1ELi1EN4cute5tupleIJNS5_1CILi1EEES8_S8_EEENS6_IJNS7_ILi64EEENS7_ILi80EEENS7_ILi256EEEEEENS_6half_tEfNS_4arch4Sm90ELb1ELb0ELb1ELb1ELb0ELb0ELb1ELb1ELi2ELi1ELi1ELi1ELb0EEENS1_21CollectiveEpilogueBwdISD_SE_SG_Li256ELb1ELb1ELi2EEENS1_25SingleTileBwdLPTSchedulerILb1ELi80ELb0EEEEEEEEEvNT_6ParamsE --------------------------
	.section	.nv.shared._ZN7cutlass13device_kernelIN5flash11enable_sm90INS1_16FlashAttnBwdSm90INS1_25CollectiveMainloopBwdSm90ILi2ELi1ELi1EN4cute5tupleIJNS5_1CILi1EEES8_S8_EEENS6_IJNS7_ILi64EEENS7_ILi80EEENS7_ILi256EEEEEENS_6half_tEfNS_4arch4Sm90ELb1ELb0ELb1ELb1ELb0ELb0ELb1ELb1ELi2ELi1ELi1ELi1ELb0EEENS1_21CollectiveEpilogueBwdISD_SE_SG_Li256ELb1ELb1ELi2EEENS1_25SingleTileBwdLPTSchedulerILb1ELi80ELb0EEEEEEEEEvNT_6ParamsE,"aw",@nobits
	.sectionflags	@""
	.align	16
	.zero		1024


//--------------------- .nv.shared._ZN7cutlass13device_kernelIN5flash32FlashAttnBwdPostprocessConvertdQIN4cute5tupleIJNS3_1CILi80EEENS5_ILi256EEEEEENS_6half_tEfNS_4arch4Sm90ELi256ENS3_8TiledMMAINS3_8MMA_AtomIJNS3_4SM904GMMA25MMA_64x16x16_F32F16F16_SSILNSF_5MajorE1ELSH_1ELNSF_7ScaleInE1ELSI_1EEEEEENS3_6LayoutINS4_IJNS5_ILi2EEENS5_ILi1EEESN_EEENS4_IJSN_NS5_ILi0EEESP_EEEEENS4_IJNS3_10UnderscoreESS_SS_EEEEELb1EEEEEvNT_6ParamsE --------------------------
	.section	.nv.shared._ZN7cutlass13device_kernelIN5flash32FlashAttnBwdPostprocessConvertdQIN4cute5tupleIJNS3_1CILi80EEENS5_ILi256EEEEEENS_6half_tEfNS_4arch4Sm90ELi256ENS3_8TiledMMAINS3_8MMA_AtomIJNS3_4SM904GMMA25MMA_64x16x16_F32F16F16_SSILNSF_5MajorE1ELSH_1ELNSF_7ScaleInE1ELSI_1EEEEEENS3_6LayoutINS4_IJNS5_ILi2EEENS5_ILi1EEESN_EEENS4_IJSN_NS5_ILi0EEESP_EEEEENS4_IJNS3_10UnderscoreESS_SS_EEEEELb1EEEEEvNT_6ParamsE,"aw",@nobits
	.sectionflags	@""
	.align	16
	.zero		1024


//--------------------- .nv.shared._ZN7cutlass13device_kernelIN5flash32FlashAttnBwdPostprocessConvertdQIN4cute5tupleIJNS3_1CILi64EEENS5_ILi256EEEEEENS_6half_tEfNS_4arch4Sm90ELi256ENS3_8TiledMMAINS3_8MMA_AtomIJNS3_4SM904GMMA25MMA_64x64x16_F32F16F16_SSILNSF_5MajorE1ELSH_0ELNSF_7ScaleInE1ELSI_1EEEEEENS3_6LayoutINS4_IJNS5_ILi2EEENS5_ILi1EEESN_EEENS4_IJSN_NS5_ILi0EEESP_EEEEENS4_IJNS3_10UnderscoreESS_SS_EEEEELb1EEEEEvNT_6ParamsE --------------------------
	.section	.nv.shared._ZN7cutlass13device_kernelIN5flash32FlashAttnBwdPostprocessConvertdQIN4cute5tupleIJNS3_1CILi64EEENS5_ILi256EEEEEENS_6half_tEfNS_4arch4Sm90ELi256ENS3_8TiledMMAINS3_8MMA_AtomIJNS3_4SM904GMMA25MMA_64x64x16_F32F16F16_SSILNSF_5MajorE1ELSH_0ELNSF_7ScaleInE1ELSI_1EEEEEENS3_6LayoutINS4_IJNS5_ILi2EEENS5_ILi1EEESN_EEENS4_IJSN_NS5_ILi0EEESP_EEEEENS4_IJNS3_10UnderscoreESS_SS_EEEEELb1EEEEEvNT_6ParamsE,"aw",@nobits
	.sectionflags	@""
	.align	16
	.zero		1024


//--------------------- .nv.shared._ZN7cutlass13device_kernelIN5flash11enable_sm90INS1_16FlashAttnBwdSm90INS1_25CollectiveMainloopBwdSm90ILi2ELi1ELi1EN4cute5tupleIJNS5_1CILi1EEES8_S8_EEENS6_IJNS7_ILi64EEENS7_ILi80EEENS7_ILi256EEEEEENS_6half_tEfNS_4arch4Sm90ELb1ELb0ELb1ELb1ELb0ELb0ELb1ELb1ELi2ELi1ELi1ELi1ELb0EEENS1_24CollectiveEpilogueBwdGQAISD_fSG_Li256ELb1ELb0EEENS1_25SingleTileBwdLPTSchedulerILb1ELi80ELb0EEEEEEEEEvNT_6ParamsE --------------------------
	.section	.nv.shared._ZN7cutlass13device_kernelIN5flash11enable_sm90INS1_16FlashAttnBwdSm90INS1_25CollectiveMainloopBwdSm90ILi2ELi1ELi1EN4cute5tupleIJNS5_1CILi1EEES8_S8_EEENS6_IJNS7_ILi64EEENS7_ILi80EEENS7_ILi256EEEEEENS_6half_tEfNS_4arch4Sm90ELb1ELb0ELb1ELb1ELb0ELb0ELb1ELb1ELi2ELi1ELi1ELi1ELb0EEENS1_24CollectiveEpilogueBwdGQAISD_fSG_Li256ELb1ELb0EEENS1_25SingleTileBwdLPTSchedulerILb1ELi80ELb0EEEEEEEEEvNT_6ParamsE,"aw",@nobits
	.sectionflags	@""
	.align	16
	.zero		1024


//--------------------- .nv.shared._ZN7cutlass13device_kernelIN5flash22FlashAttnBwdPreprocessIN4cute5tupleIJNS3_1CILi64EEENS5_ILi256EEEEEENS_6half_tEfNS_4arch4Sm90ELb1ELb1EEEEEvNT_6ParamsE --------------------------
	.section	.nv.shared._ZN7cutlass13device_kernelIN5flash22FlashAttnBwdPreprocessIN4cute5tupleIJNS3_1CILi64EEENS5_ILi256EEEEEENS_6half_tEfNS_4arch4Sm90ELb1ELb1EEEEEvNT_6ParamsE,"aw",@nobits
	.sectionflags	@""
	.align	16
	.zero		1024


//--------------------- .nv.constant0._ZN7cutlass13device_kernelIN5flash11enable_sm90INS1_16FlashAttnBwdSm90INS1_25CollectiveMainloopBwdSm90ILi2ELi1ELi1EN4cute5tupleIJNS5_1CILi1EEES8_S8_EEENS6_IJNS7_ILi64EEENS7_ILi80EEENS7_ILi256EEEEEENS_6half_tEfNS_4arch4Sm90ELb0ELb0ELb1ELb0ELb0ELb0ELb1ELb1ELi2ELi1ELi1ELi1ELb0EEENS1_21CollectiveEpilogueBwdISD_SE_SG_Li256ELb0ELb1ELi2EEENS1_19SingleTileSchedulerILb0ELb0ELb0ELi80EEEEEEEEEvNT_6ParamsE --------------------------
	.section	.nv.constant0._ZN7cutlass13device_kernelIN5flash11enable_sm90INS1_16FlashAttnBwdSm90INS1_25CollectiveMainloopBwdSm90ILi2ELi1ELi1EN4cute5tupleIJNS5_1CILi1EEES8_S8_EEENS6_IJNS7_ILi64EEENS7_ILi80EEENS7_ILi256EEEEEENS_6half_tEfNS_4arch4Sm90ELb0ELb0ELb1ELb0ELb0ELb0ELb1ELb1ELi2ELi1ELi1ELi1ELb0EEENS1_21CollectiveEpilogueBwdISD_SE_SG_Li256ELb0ELb1ELi2EEENS1_19SingleTileSchedulerILb0ELb0ELb0ELi80EEEEEEEEEvNT_6ParamsE,"a",@progbits
	.sectionflags	@""
	.align	4
.nv.constant0._ZN7cutlass13device_kernelIN5flash11enable_sm90INS1_16FlashAttnBwdSm90INS1_25CollectiveMainloopBwdSm90ILi2ELi1ELi1EN4cute5tupleIJNS5_1CILi1EEES8_S8_EEENS6_IJNS7_ILi64EEENS7_ILi80EEENS7_ILi256EEEEEENS_6half_tEfNS_4arch4Sm90ELb0ELb0ELb1ELb0ELb0ELb0ELb1ELb1ELi2ELi1ELi1ELi1ELb0EEENS1_21CollectiveEpilogueBwdISD_SE_SG_Li256ELb0ELb1ELi2EEENS1_19SingleTileSchedulerILb0ELb0ELb0ELi80EEEEEEEEEvNT_6ParamsE:
	.zero		2944


//--------------------- .nv.constant0._ZN7cutlass13device_kernelIN5flash11enable_sm90INS1_16FlashAttnBwdSm90INS1_25CollectiveMainloopBwdSm90ILi2ELi1ELi1EN4cute5tupleIJNS5_1CILi1EEES8_S8_EEENS6_IJNS7_ILi64EEENS7_ILi80EEENS7_ILi256EEEEEENS_6half_tEfNS_4arch4Sm90ELb0ELb0ELb1ELb0ELb0ELb0ELb1ELb1ELi2ELi1ELi1ELi1ELb0EEENS1_24CollectiveEpilogueBwdGQAISD_fSG_Li256ELb0ELb0EEENS1_19SingleTileSchedulerILb0ELb0ELb0ELi80EEEEEEEEEvNT_6ParamsE --------------------------
	.section	.nv.constant0._ZN7cutlass13device_kernelIN5flash11enable_sm90INS1_16FlashAttnBwdSm90INS1_25CollectiveMainloopBwdSm90ILi2ELi1ELi1EN4cute5tupleIJNS5_1CILi1EEES8_S8_EEENS6_IJNS7_ILi64EEENS7_ILi80EEENS7_ILi256EEEEEENS_6half_tEfNS_4arch4Sm90ELb0ELb0ELb1ELb0ELb0ELb0ELb1ELb1ELi2ELi1ELi1ELi1ELb0EEENS1_24CollectiveEpilogueBwdGQAISD_fSG_Li256ELb0ELb0EEENS1_19SingleTileSchedulerILb0ELb0ELb0ELi80EEEEEEEEEvNT_6ParamsE,"a",@progbits
	.sectionflags	@""
	.align	4
.nv.constant0._ZN7cutlass13device_kernelIN5flash11enable_sm90INS1_16FlashAttnBwdSm90INS1_25CollectiveMainloopBwdSm90ILi2ELi1ELi1EN4cute5tupleIJNS5_1CILi1EEES8_S8_EEENS6_IJNS7_ILi64EEENS7_ILi80EEENS7_ILi256EEEEEENS_6half_tEfNS_4arch4Sm90ELb0ELb0ELb1ELb0ELb0ELb0ELb1ELb1ELi2ELi1ELi1ELi1ELb0EEENS1_24CollectiveEpilogueBwdGQAISD_fSG_Li256ELb0ELb0EEENS1_19SingleTileSchedulerILb0ELb0ELb0ELi80EEEEEEEEEvNT_6ParamsE:
	.zero		2304


//--------------------- .nv.constant0._ZN7cutlass13device_kernelIN5flash11enable_sm90INS1_16FlashAttnBwdSm90INS1_25CollectiveMainloopBwdSm90ILi2ELi1ELi1EN4cute5tupleIJNS5_1CILi1EEES8_S8_EEENS6_IJNS7_ILi64EEENS7_ILi80EEENS7_ILi256EEEEEENS_6half_tEfNS_4arch4Sm90ELb0ELb0ELb1ELb1ELb0ELb0ELb1ELb1ELi2ELi1ELi1ELi1ELb0EEENS1_21CollectiveEpilogueBwdISD_SE_SG_Li256ELb1ELb1ELi2EEENS1_19SingleTileSchedulerILb1ELb0ELb0ELi80EEEEEEEEEvNT_6ParamsE --------------------------
	.section	.nv.constant0._ZN7cutlass13device_kernelIN5flash11enable_sm90INS1_16FlashAttnBwdSm90INS1_25CollectiveMainloopBwdSm90ILi2ELi1ELi1EN4cute5tupleIJNS5_1CILi1EEES8_S8_EEENS6_IJNS7_ILi64EEENS7_ILi80EEENS7_ILi256EEEEEENS_6half_tEfNS_4arch4Sm90ELb0ELb0ELb1ELb1ELb0ELb0ELb1ELb1ELi2ELi1ELi1ELi1ELb0EEENS1_21CollectiveEpilogueBwdISD_SE_SG_Li256ELb1ELb1ELi2EEENS1_19SingleTileSchedulerILb1ELb0ELb0ELi80EEEEEEEEEvNT_6ParamsE,"a",@progbits
	.sectionflags	@""
	.align	4
.nv.constant0._ZN7cutlass13device_kernelIN5flash11enable_sm90INS1_16FlashAttnBwdSm90INS1_25CollectiveMainloopBwdSm90ILi2ELi1ELi1EN4cute5tupleIJNS5_1CILi1EEES8_S8_EEENS6_IJNS7_ILi64EEENS7_ILi80EEENS7_ILi256EEEEEENS_6half_tEfNS_4arch4Sm90ELb0ELb0ELb1ELb1ELb0ELb0ELb1ELb1ELi2ELi1ELi1ELi1ELb0EEENS1_21CollectiveEpilogueBwdISD_SE_SG_Li256ELb1ELb1ELi2EEENS1_19SingleTileSchedulerILb1ELb0ELb0ELi80EEEEEEEEEvNT_6ParamsE:
	.zero		2304


//--------------------- .nv.constant0._ZN7cutlass13device_kernelIN5flash11enable_sm90INS1_16FlashAttnBwdSm90INS1_25CollectiveMainloopBwdSm90ILi2ELi1ELi1EN4cute5tupleIJNS5_1CILi1EEES8_S8_EEENS6_IJNS7_ILi64EEENS7_ILi80EEENS7_ILi256EEEEEENS_6half_tEfNS_4arch4Sm90ELb0ELb0ELb1ELb1ELb0ELb0ELb1ELb1ELi2ELi1ELi1ELi1ELb0EEENS1_24CollectiveEpilogueBwdGQAISD_fSG_Li256ELb1ELb0EEENS1_19SingleTileSchedulerILb1ELb0ELb0ELi80EEEEEEEEEvNT_6ParamsE --------------------------
	.section	.nv.constant0._ZN7cutlass13device_kernelIN5flash11enable_sm90INS1_16FlashAttnBwdSm90INS1_25CollectiveMainloopBwdSm90ILi2ELi1ELi1EN4cute5tupleIJNS5_1CILi1EEES8_S8_EEENS6_IJNS7_ILi64EEENS7_ILi80EEENS7_ILi256EEEEEENS_6half_tEfNS_4arch4Sm90ELb0ELb0ELb1ELb1ELb0ELb0ELb1ELb1ELi2ELi1ELi1ELi1ELb0EEENS1_24CollectiveEpilogueBwdGQAISD_fSG_Li256ELb1ELb0EEENS1_19SingleTileSchedulerILb1ELb0ELb0ELi80EEEEEEEEEvNT_6ParamsE,"a",@progbits
	.sectionflags	@""
	.align	4
.nv.constant0._ZN7cutlass13device_kernelIN5flash11enable_sm90INS1_16FlashAttnBwdSm90INS1_25CollectiveMainloopBwdSm90ILi2ELi1ELi1EN4cute5tupleIJNS5_1CILi1EEES8_S8_EEENS6_IJNS7_ILi64EEENS7_ILi80EEENS7_ILi256EEEEEENS_6half_tEfNS_4arch4Sm90ELb0ELb0ELb1ELb1ELb0ELb0ELb1ELb1ELi2ELi1ELi1ELi1ELb0EEENS1_24CollectiveEpilogueBwdGQAISD_fSG_Li256ELb1ELb0EEENS1_19SingleTileSchedulerILb1ELb0ELb0ELi80EEEEEEEEEvNT_6ParamsE:
	.zero		2304


//--------------------- .nv.constant0._ZN7cutlass13device_kernelIN5flash11enable_sm90INS1_16FlashAttnBwdSm90INS1_25CollectiveMainloopBwdSm90ILi2ELi1ELi1EN4cute5tupleIJNS5_1CILi1EEES8_S8_EEENS6_IJNS7_ILi64EEENS7_ILi80EEENS7_ILi256EEEEEENS_6half_tEfNS_4arch4Sm90ELb0ELb1ELb1ELb0ELb0ELb0ELb1ELb1ELi2ELi1ELi1ELi1ELb0EEENS1_21CollectiveEpilogueBwdISD_SE_SG_Li256ELb0ELb1ELi2EEENS1_19SingleTileSchedulerILb0ELb0ELb0ELi80EEEEEEEEEvNT_6ParamsE --------------------------
	.section	.nv.constant0._ZN7cutlass13device_kernelIN5flash11enable_sm90INS1_16FlashAttnBwdSm90INS1_25CollectiveMainloopBwdSm90ILi2ELi1ELi1EN4cute5tupleIJNS5_1CILi1EEES8_S8_EEENS6_IJNS7_ILi64EEENS7_ILi80EEENS7_ILi256EEEEEENS_6half_tEfNS_4arch4Sm90ELb0ELb1ELb1ELb0ELb0ELb0ELb1ELb1ELi2ELi1ELi1ELi1ELb0EEENS1_21CollectiveEpilogueBwdISD_SE_SG_Li256ELb0ELb1ELi2EEENS1_19SingleTileSchedulerILb0ELb0ELb0ELi80EEEEEEEEEvNT_6ParamsE,"a",@progbits
	.sectionflags	@""
	.align	4
.nv.constant0._ZN7cutlass13device_kernelIN5flash11enable_sm90INS1_16FlashAttnBwdSm90INS1_25CollectiveMainloopBwdSm90ILi2ELi1ELi1EN4cute5tupleIJNS5_1CILi1EEES8_S8_EEENS6_IJNS7_ILi64EEENS7_ILi80EEENS7_ILi256EEEEEENS_6half_tEfNS_4arch4Sm90ELb0ELb1ELb1ELb0ELb0ELb0ELb1ELb1ELi2ELi1ELi1ELi1ELb0EEENS1_21CollectiveEpilogueBwdISD_SE_SG_Li256ELb0ELb1ELi2EEENS1_19SingleTileSchedulerILb0ELb0ELb0ELi80EEEEEEEEEvNT_6ParamsE:
	.zero		2944


//--------------------- .nv.constant0._ZN7cutlass13device_kernelIN5flash11enable_sm90INS1_16FlashAttnBwdSm90INS1_25CollectiveMainloopBwdSm90ILi2ELi1ELi1EN4cute5tupleIJNS5_1CILi1EEES8_S8_EEENS6_IJNS7_ILi64EEENS7_ILi80EEENS7_ILi256EEEEEENS_6half_tEfNS_4arch4Sm90ELb0ELb1ELb1ELb0ELb0ELb0ELb1ELb1ELi2ELi1ELi1ELi1ELb0EEENS1_24CollectiveEpilogueBwdGQAISD_fSG_Li256ELb0ELb0EEENS1_19SingleTileSchedulerILb0ELb0ELb0ELi80EEEEEEEEEvNT_6ParamsE --------------------------
	.section	.nv.constant0._ZN7cutlass13device_kernelIN5flash11enable_sm90INS1_16FlashAttnBwdSm90INS1_25CollectiveMainloopBwdSm90ILi2ELi1ELi1EN4cute5tupleIJNS5_1CILi1EEES8_S8_EEENS6_IJNS7_ILi64EEENS7_ILi80EEENS7_ILi256EEEEEENS_6half_tEfNS_4arch4Sm90ELb0ELb1ELb1ELb0ELb0ELb0ELb1ELb1ELi2ELi1ELi1ELi1ELb0EEENS1_24CollectiveEpilogueBwdGQAISD_fSG_Li256ELb0ELb0EEENS1_19SingleTileSchedulerILb0ELb0ELb0ELi80EEEEEEEEEvNT_6ParamsE,"a",@progbits
	.sectionflags	@""
	.align	4
.nv.constant0._ZN7cutlass13device_kernelIN5flash11enable_sm90INS1_16FlashAttnBwdSm90INS1_25CollectiveMainloopBwdSm90ILi2ELi1ELi1EN4cute5tupleIJNS5_1CILi1EEES8_S8_EEENS6_IJNS7_ILi64EEENS7_ILi80EEENS7_ILi256EEEEEENS_6half_tEfNS_4arch4Sm90ELb0ELb1ELb1ELb0ELb0ELb0ELb1ELb1ELi2ELi1ELi1ELi1ELb0EEENS1_24CollectiveEpilogueBwdGQAISD_fSG_Li256ELb0ELb0EEENS1_19SingleTileSchedulerILb0ELb0ELb0ELi80EEEEEEEEEvNT_6ParamsE:
	.zero		2304


//--------------------- .nv.constant0._ZN7cutlass13device_kernelIN5flash11enable_sm90INS1_16FlashAttnBwdSm90INS1_25CollectiveMainloopBwdSm90ILi2ELi1ELi1EN4cute5tupleIJNS5_1CILi1EEES8_S8_EEENS6_IJNS7_ILi64EEENS7_ILi80EEENS7_ILi256EEEEEENS_6half_tEfNS_4arch4Sm90ELb0ELb1ELb1ELb1ELb0ELb0ELb1ELb1ELi2ELi1ELi1ELi1ELb0EEENS1_21CollectiveEpilogueBwdISD_SE_SG_Li256ELb1ELb1ELi2EEENS1_19SingleTileSchedulerILb1ELb0ELb0ELi80EEEEEEEEEvNT_6ParamsE --------------------------
	.section	.nv.constant0._ZN7cutlass13device_kernelIN5flash11enable_sm90INS1_16FlashAttnBwdSm90INS1_25CollectiveMainloopBwdSm90ILi2ELi1ELi1EN4cute5tupleIJNS5_1CILi1EEES8_S8_EEENS6_IJNS7_ILi64EEENS7_ILi80EEENS7_ILi256EEEEEENS_6half_tEfNS_4arch4Sm90ELb0ELb1ELb1ELb1ELb0ELb0ELb1ELb1ELi2ELi1ELi1ELi1ELb0EEENS1_21CollectiveEpilogueBwdISD_SE_SG_Li256ELb1ELb1ELi2EEENS1_19SingleTileSchedulerILb1ELb0ELb0ELi80EEEEEEEEEvNT_6ParamsE,"a",@progbits
	.sectionflags	@""
	.align	4
.nv.constant0._ZN7cutlass13device_kernelIN5flash11enable_sm90INS1_16FlashAttnBwdSm90INS1_25CollectiveMainloopBwdSm90ILi2ELi1ELi1EN4cute5tupleIJNS5_1CILi1EEES8_S8_EEENS6_IJNS7_ILi64EEENS7_ILi80EEENS7_ILi256EEEEEENS_6half_tEfNS_4arch4Sm90ELb0ELb1ELb1ELb1ELb0ELb0ELb1ELb1ELi2ELi1ELi1ELi1ELb0EEENS1_21CollectiveEpilogueBwdISD_SE_SG_Li256ELb1ELb1ELi2EEENS1_19SingleTileSchedulerILb1ELb0ELb0ELi80EEEEEEEEEvNT_6ParamsE:
	.zero		2304


//--------------------- .nv.constant0._ZN7cutlass13device_kernelIN5flash11enable_sm90INS1_16FlashAttnBwdSm90INS1_25CollectiveMainloopBwdSm90ILi2ELi1ELi1EN4cute5tupleIJNS5_1CILi1EEES8_S8_EEENS6_IJNS7_ILi64EEENS7_ILi80EEENS7_ILi256EEEEEENS_6half_tEfNS_4arch4Sm90ELb0ELb1ELb1ELb1ELb0ELb0ELb1ELb1ELi2ELi1ELi1ELi1ELb0EEENS1_24CollectiveEpilogueBwdGQAISD_fSG_Li256ELb1ELb0EEENS1_19SingleTileSchedulerILb1ELb0ELb0ELi80EEEEEEEEEvNT_6ParamsE --------------------------
	.section	.nv.constant0._ZN7cutlass13device_kernelIN5flash11enable_sm90INS1_16FlashAttnBwdSm90INS1_25CollectiveMainloopBwdSm90ILi2ELi1ELi1EN4cute5tupleIJNS5_1CILi1EEES8_S8_EEENS6_IJNS7_ILi64EEENS7_ILi80EEENS7_ILi256EEEEEENS_6half_tEfNS_4arch4Sm90ELb0ELb1ELb1ELb1ELb0ELb0ELb1ELb1ELi2ELi1ELi1ELi1ELb0EEENS1_24CollectiveEpilogueBwdGQAISD_fSG_Li256ELb1ELb0EEENS1_19SingleTileSchedulerILb1ELb0ELb0ELi80EEEEEEEEEvNT_6ParamsE,"a",@progbits
	.sectionflags	@""
	.align	4
.nv.constant0._ZN7cutlass13device_kernelIN5flash11enable_sm90INS1_16FlashAttnBwdSm90INS1_25CollectiveMainloopBwdSm90ILi2ELi1ELi1EN4cute5tupleIJNS5_1CILi1EEES8_S8_EEENS6_IJNS7_ILi64EEENS7_ILi80EEENS7_ILi256EEEEEENS_6half_tEfNS_4arch4Sm90ELb0ELb1ELb1ELb1ELb0ELb0ELb1ELb1ELi2ELi1ELi1ELi1ELb0EEENS1_24CollectiveEpilogueBwdGQAISD_fSG_Li256ELb1ELb0EEENS1_19SingleTileSchedulerILb1ELb0ELb0ELi80EEEEEEEEEvNT_6ParamsE:
	.zero		2304


//--------------------- .nv.constant0._ZN7cutlass13device_kernelIN5flash11enable_sm90INS1_16FlashAttnBwdSm90INS1_25CollectiveMainloopBwdSm90ILi2ELi1ELi1EN4cute5tupleIJNS5_1CILi1EEES8_S8_EEENS6_IJNS7_ILi64EEENS7_ILi80EEENS7_ILi256EEEEEENS_6half_tEfNS_4arch4Sm90ELb1ELb0ELb1ELb0ELb0ELb0ELb1ELb1ELi2ELi1ELi1ELi1ELb0EEENS1_21CollectiveEpilogueBwdISD_SE_SG_Li256ELb0ELb1ELi2EEENS1_25SingleTileBwdLPTSchedulerILb0ELi80ELb0EEEEEEEEEvNT_6ParamsE --------------------------
	.section	.nv.constant0._ZN7cutlass13device_kernelIN5flash11enable_sm90INS1_16FlashAttnBwdSm90INS1_25CollectiveMainloopBwdSm90ILi2ELi1ELi1EN4cute5tupleIJNS5_1CILi1EEES8_S8_EEENS6_IJNS7_ILi64EEENS7_ILi80EEENS7_ILi256EEEEEENS_6half_tEfNS_4arch4Sm90ELb1ELb0ELb1ELb0ELb0ELb0ELb1ELb1ELi2ELi1ELi1ELi1ELb0EEENS1_21CollectiveEpilogueBwdISD_SE_SG_Li256ELb0ELb1ELi2EEENS1_25SingleTileBwdLPTSchedulerILb0ELi80ELb0EEEEEEEEEvNT_6ParamsE,"a",@progbits
	.sectionflags	@""
	.align	4
.nv.constant0._ZN7cutlass13device_kernelIN5flash11enable_sm90INS1_16FlashAttnBwdSm90INS1_25CollectiveMainloopBwdSm90ILi2ELi1ELi1EN4cute5tupleIJNS5_1CILi1EEES8_S8_EEENS6_IJNS7_ILi64EEENS7_ILi80EEENS7_ILi256EEEEEENS_6half_tEfNS_4arch4Sm90ELb1ELb0ELb1ELb0ELb0ELb0ELb1ELb1ELi2ELi1ELi1ELi1ELb0EEENS1_21CollectiveEpilogueBwdISD_SE_SG_Li256ELb0ELb1ELi2EEENS1_25SingleTileBwdLPTSchedulerILb0ELi80ELb0EEEEEEEEEvNT_6ParamsE:
	.zero		2944


//--------------------- .nv.constant0._ZN7cutlass13device_kernelIN5flash11enable_sm90INS1_16FlashAttnBwdSm90INS1_25CollectiveMainloopBwdSm90ILi2ELi1ELi1EN4cute5tupleIJNS5_1CILi1EEES8_S8_EEENS6_IJNS7_ILi64EEENS7_ILi80EEENS7_ILi256EEEEEENS_6half_tEfNS_4arch4Sm90ELb1ELb0ELb1ELb0ELb0ELb0ELb1ELb1ELi2ELi1ELi1ELi1ELb0EEENS1_24CollectiveEpilogueBwdGQAISD_fSG_Li256ELb0ELb0EEENS1_25SingleTileBwdLPTSchedulerILb0ELi80ELb0EEEEEEEEEvNT_6ParamsE --------------------------
	.section	.nv.constant0._ZN7cutlass13device_kernelIN5flash11enable_sm90INS1_16FlashAttnBwdSm90INS1_25CollectiveMainloopBwdSm90ILi2ELi1ELi1EN4cute5tupleIJNS5_1CILi1EEES8_S8_EEENS6_IJNS7_ILi64EEENS7_ILi80EEENS7_ILi256EEEEEENS_6half_tEfNS_4arch4Sm90ELb1ELb0ELb1ELb0ELb0ELb0ELb1ELb1ELi2ELi1ELi1ELi1ELb0EEENS1_24CollectiveEpilogueBwdGQAISD_fSG_Li256ELb0ELb0EEENS1_25SingleTileBwdLPTSchedulerILb0ELi80ELb0EEEEEEEEEvNT_6ParamsE,"a",@progbits
	.sectionflags	@""
	.align	4
.nv.constant0._ZN7cutlass13device_kernelIN5flash11enable_sm90INS1_16FlashAttnBwdSm90INS1_25CollectiveMainloopBwdSm90ILi2ELi1ELi1EN4cute5tupleIJNS5_1CILi1EEES8_S8_EEENS6_IJNS7_ILi64EEENS7_ILi80EEENS7_ILi256EEEEEENS_6half_tEfNS_4arch4Sm90ELb1ELb0ELb1ELb0ELb0ELb0ELb1ELb1ELi2ELi1ELi1ELi1ELb0EEENS1_24CollectiveEpilogueBwdGQAISD_fSG_Li256ELb0ELb0EEENS1_25SingleTileBwdLPTSchedulerILb0ELi80ELb0EEEEEEEEEvNT_6ParamsE:
	.zero		2432


//--------------------- .nv.constant0._ZN7cutlass13device_kernelIN5flash22FlashAttnBwdPreprocessIN4cute5tupleIJNS3_1CILi64EEENS5_ILi256EEEEEENS_6half_tEfNS_4arch4Sm90ELb1ELb0EEEEEvNT_6ParamsE --------------------------
	.section	.nv.constant0._ZN7cutlass13device_kernelIN5flash22FlashAttnBwdPreprocessIN4cute5tupleIJNS3_1CILi64EEENS5_ILi256EEEEEENS_6half_tEfNS_4arch4Sm90ELb1ELb0EEEEEvNT_6ParamsE,"a",@progbits
	.sectionflags	@""
	.align	4
.nv.constant0._ZN7cutlass13device_kernelIN5flash22FlashAttnBwdPreprocessIN4cute5tupleIJNS3_1CILi64EEENS5_ILi256EEEEEENS_6half_tEfNS_4arch4Sm90ELb1ELb0EEEEEvNT_6ParamsE:
	.zero		768


//--------------------- .nv.constant0._ZN7cutlass13device_kernelIN5flash11enable_sm90INS1_16FlashAttnBwdSm90INS1_25CollectiveMainloopBwdSm90ILi2ELi1ELi1EN4cute5tupleIJNS5_1CILi1EEES8_S8_EEENS6_IJNS7_ILi64EEENS7_ILi80EEENS7_ILi256EEEEEENS_6half_tEfNS_4arch4Sm90ELb1ELb0ELb1ELb1ELb0ELb0ELb1ELb1ELi2ELi1ELi1ELi1ELb0EEENS1_21CollectiveEpilogueBwdISD_SE_SG_Li256ELb1ELb1ELi2EEENS1_25SingleTileBwdLPTSchedulerILb1ELi80ELb0EEEEEEEEEvNT_6ParamsE --------------------------
	.section	.nv.constant0._ZN7cutlass13device_kernelIN5flash11enable_sm90INS1_16FlashAttnBwdSm90INS1_25CollectiveMainloopBwdSm90ILi2ELi1ELi1EN4cute5tupleIJNS5_1CILi1EEES8_S8_EEENS6_IJNS7_ILi64EEENS7_ILi80EEENS7_ILi256EEEEEENS_6half_tEfNS_4arch4Sm90ELb1ELb0ELb1ELb1ELb0ELb0ELb1ELb1ELi2ELi1ELi1ELi1ELb0EEENS1_21CollectiveEpilogueBwdISD_SE_SG_Li256ELb1ELb1ELi2EEENS1_25SingleTileBwdLPTSchedulerILb1ELi80ELb0EEEEEEEEEvNT_6ParamsE,"a",@progbits
	.sectionflags	@""
	.align	4
.nv.constant0._ZN7cutlass13device_kernelIN5flash11enable_sm90INS1_16FlashAttnBwdSm90INS1_25CollectiveMainloopBwdSm90ILi2ELi1ELi1EN4cute5tupleIJNS5_1CILi1EEES8_S8_EEENS6_IJNS7_ILi64EEENS7_ILi80EEENS7_ILi256EEEEEENS_6half_tEfNS_4arch4Sm90ELb1ELb0ELb1ELb1ELb0ELb0ELb1ELb1ELi2ELi1ELi1ELi1ELb0EEENS1_21CollectiveEpilogueBwdISD_SE_SG_Li256ELb1ELb1ELi2EEENS1_25SingleTileBwdLPTSchedulerILb1ELi80ELb0EEEEEEEEEvNT_6ParamsE:
	.zero		2304


//--------------------- .nv.constant0._ZN7cutlass13device_kernelIN5flash32FlashAttnBwdPostprocessConvertdQIN4cute5tupleIJNS3_1CILi80EEENS5_ILi256EEEEEENS_6half_tEfNS_4arch4Sm90ELi256ENS3_8TiledMMAINS3_8MMA_AtomIJNS3_4SM904GMMA25MMA_64x16x16_F32F16F16_SSILNSF_5MajorE1ELSH_1ELNSF_7ScaleInE1ELSI_1EEEEEENS3_6LayoutINS4_IJNS5_ILi2EEENS5_ILi1EEESN_EEENS4_IJSN_NS5_ILi0EEESP_EEEEENS4_IJNS3_10UnderscoreESS_SS_EEEEELb1EEEEEvNT_6ParamsE --------------------------
	.section	.nv.constant0._ZN7cutlass13device_kernelIN5flash32FlashAttnBwdPostprocessConvertdQIN4cute5tupleIJNS3_1CILi80EEENS5_ILi256EEEEEENS_6half_tEfNS_4arch4Sm90ELi256ENS3_8TiledMMAINS3_8MMA_AtomIJNS3_4SM904GMMA25MMA_64x16x16_F32F16F16_SSILNSF_5MajorE1ELSH_1ELNSF_7ScaleInE1ELSI_1EEEEEENS3_6LayoutINS4_IJNS5_ILi2EEENS5_ILi1EEESN_EEENS4_IJSN_NS5_ILi0EEESP_EEEEENS4_IJNS3_10UnderscoreESS_SS_EEEEELb1EEEEEvNT_6ParamsE,"a",@progbits
	.sectionflags	@""
	.align	4
.nv.constant0._ZN7cutlass13device_kernelIN5flash32FlashAttnBwdPostprocessConvertdQIN4cute5tupleIJNS3_1CILi80EEENS5_ILi256EEEEEENS_6half_tEfNS_4arch4Sm90ELi256ENS3_8TiledMMAINS3_8MMA_AtomIJNS3_4SM904GMMA25MMA_64x16x16_F32F16F16_SSILNSF_5MajorE1ELSH_1ELNSF_7ScaleInE1ELSI_1EEEEEENS3_6LayoutINS4_IJNS5_ILi2EEENS5_ILi1EEESN_EEENS4_IJSN_NS5_ILi0EEESP_EEEEENS4_IJNS3_10UnderscoreESS_SS_EEEEELb1EEEEEvNT_6ParamsE:
	.zero		640


//--------------------- .nv.constant0._ZN7cutlass13device_kernelIN5flash32FlashAttnBwdPostprocessConvertdQIN4cute5tupleIJNS3_1CILi64EEENS5_ILi256EEEEEENS_6half_tEfNS_4arch4Sm90ELi256ENS3_8TiledMMAINS3_8MMA_AtomIJNS3_4SM904GMMA25MMA_64x64x16_F32F16F16_SSILNSF_5MajorE1ELSH_0ELNSF_7ScaleInE1ELSI_1EEEEEENS3_6LayoutINS4_IJNS5_ILi2EEENS5_ILi1EEESN_EEENS4_IJSN_NS5_ILi0EEESP_EEEEENS4_IJNS3_10UnderscoreESS_SS_EEEEELb1EEEEEvNT_6ParamsE --------------------------
	.section	.nv.constant0._ZN7cutlass13device_kernelIN5flash32FlashAttnBwdPostprocessConvertdQIN4cute5tupleIJNS3_1CILi64EEENS5_ILi256EEEEEENS_6half_tEfNS_4arch4Sm90ELi256ENS3_8TiledMMAINS3_8MMA_AtomIJNS3_4SM904GMMA25MMA_64x64x16_F32F16F16_SSILNSF_5MajorE1ELSH_0ELNSF_7ScaleInE1ELSI_1EEEEEENS3_6LayoutINS4_IJNS5_ILi2EEENS5_ILi1EEESN_EEENS4_IJSN_NS5_ILi0EEESP_EEEEENS4_IJNS3_10UnderscoreESS_SS_EEEEELb1EEEEEvNT_6ParamsE,"a",@progbits
	.sectionflags	@""
	.align	4
.nv.constant0._ZN7cutlass13device_kernelIN5flash32FlashAttnBwdPostprocessConvertdQIN4cute5tupleIJNS3_1CILi64EEENS5_ILi256EEEEEENS_6half_tEfNS_4arch4Sm90ELi256ENS3_8TiledMMAINS3_8MMA_AtomIJNS3_4SM904GMMA25MMA_64x64x16_F32F16F16_SSILNSF_5MajorE1ELSH_0ELNSF_7ScaleInE1ELSI_1EEEEEENS3_6LayoutINS4_IJNS5_ILi2EEENS5_ILi1EEESN_EEENS4_IJSN_NS5_ILi0EEESP_EEEEENS4_IJNS3_10UnderscoreESS_SS_EEEEELb1EEEEEvNT_6ParamsE:
	.zero		640


//--------------------- .nv.constant0._ZN7cutlass13device_kernelIN5flash11enable_sm90INS1_16FlashAttnBwdSm90INS1_25CollectiveMainloopBwdSm90ILi2ELi1ELi1EN4cute5tupleIJNS5_1CILi1EEES8_S8_EEENS6_IJNS7_ILi64EEENS7_ILi80EEENS7_ILi256EEEEEENS_6half_tEfNS_4arch4Sm90ELb1ELb0ELb1ELb1ELb0ELb0ELb1ELb1ELi2ELi1ELi1ELi1ELb0EEENS1_24CollectiveEpilogueBwdGQAISD_fSG_Li256ELb1ELb0EEENS1_25SingleTileBwdLPTSchedulerILb1ELi80ELb0EEEEEEEEEvNT_6ParamsE --------------------------
	.section	.nv.constant0._ZN7cutlass13device_kernelIN5flash11enable_sm90INS1_16FlashAttnBwdSm90INS1_25CollectiveMainloopBwdSm90ILi2ELi1ELi1EN4cute5tupleIJNS5_1CILi1EEES8_S8_EEENS6_IJNS7_ILi64EEENS7_ILi80EEENS7_ILi256EEEEEENS_6half_tEfNS_4arch4Sm90ELb1ELb0ELb1ELb1ELb0ELb0ELb1ELb1ELi2ELi1ELi1ELi1ELb0EEENS1_24CollectiveEpilogueBwdGQAISD_fSG_Li256ELb1ELb0EEENS1_25SingleTileBwdLPTSchedulerILb1ELi80ELb0EEEEEEEEEvNT_6ParamsE,"a",@progbits
	.sectionflags	@""
	.align	4
.nv.constant0._ZN7cutlass13device_kernelIN5flash11enable_sm90INS1_16FlashAttnBwdSm90INS1_25CollectiveMainloopBwdSm90ILi2ELi1ELi1EN4cute5tupleIJNS5_1CILi1EEES8_S8_EEENS6_IJNS7_ILi64EEENS7_ILi80EEENS7_ILi256EEEEEENS_6half_tEfNS_4arch4Sm90ELb1ELb0ELb1ELb1ELb0ELb0ELb1ELb1ELi2ELi1ELi1ELi1ELb0EEENS1_24CollectiveEpilogueBwdGQAISD_fSG_Li256ELb1ELb0EEENS1_25SingleTileBwdLPTSchedulerILb1ELi80ELb0EEEEEEEEEvNT_6ParamsE:
	.zero		2432


//--------------------- .nv.constant0._ZN7cutlass13device_kernelIN5flash22FlashAttnBwdPreprocessIN4cute5tupleIJNS3_1CILi64EEENS5_ILi256EEEEEENS_6half_tEfNS_4arch4Sm90ELb1ELb1EEEEEvNT_6ParamsE --------------------------
	.section	.nv.constant0._ZN7cutlass13device_kernelIN5flash22FlashAttnBwdPreprocessIN4cute5tupleIJNS3_1CILi64EEENS5_ILi256EEEEEENS_6half_tEfNS_4arch4Sm90ELb1ELb1EEEEEvNT_6ParamsE,"a",@progbits
	.sectionflags	@""
	.align	4
.nv.constant0._ZN7cutlass13device_kernelIN5flash22FlashAttnBwdPreprocessIN4cute5tupleIJNS3_1CILi64EEENS5_ILi256EEEEEENS_6half_tEfNS_4arch4Sm90ELb1ELb1EEEEEvNT_6ParamsE:
	.zero		768


//--------------------- SYMBOLS --------------------------

	.type		.nv.reservedSmem.offset0,@object
	.size		.nv.reservedSmem.offset0,0x4
	.type		__assertfail,@function
